def matmul_kernel(
    a_ptr,
    b_ptr,
    c_ptr,
    M,
    N,
    K,
    stride_am,
    stride_ak,
    stride_bk,
    stride_bn,
    stride_cm,
    stride_cn,
    BLOCK_M: tl.constexpr,
    BLOCK_N: tl.constexpr,
    BLOCK_K: tl.constexpr,
    GROUP_M: tl.constexpr,
):
    pid = tl.program_id(axis=0)
    num_pid_m = tl.cdiv(M, BLOCK_M)
    num_pid_n = tl.cdiv(N, BLOCK_N)
    num_pid_in_group = GROUP_M * num_pid_n
    group_id = pid // num_pid_in_group
    first_pid_m = group_id * GROUP_M
    group_size_m = min(num_pid_m - first_pid_m, GROUP_M)
    pid_m = first_pid_m + ((pid % num_pid_in_group) % group_size_m)
    pid_n = (pid % num_pid_in_group) // group_size_m

    offs_am = (pid_m * BLOCK_M + tl.arange(0, BLOCK_M)) % M
    offs_bn = (pid_n * BLOCK_N + tl.arange(0, BLOCK_N)) % N
    offs_k = tl.arange(0, BLOCK_K)
    a_ptrs = a_ptr + offs_am[:, None] * stride_am + offs_k[None, :] * stride_ak
    b_ptrs = b_ptr + offs_k[:, None] * stride_bk + offs_bn[None, :] * stride_bn

    acc = tl.zeros((BLOCK_M, BLOCK_N), dtype=tl.float32)
    for kk in range(0, tl.cdiv(K, BLOCK_K)):
        a = tl.load(a_ptrs, mask=offs_k[None, :] < K - kk * BLOCK_K, other=0.0)
        b = tl.load(b_ptrs, mask=offs_k[:, None] < K - kk * BLOCK_K, other=0.0)
        acc = tl.dot(a, b, acc)
        a_ptrs += BLOCK_K * stride_ak
        b_ptrs += BLOCK_K * stride_bk

    c = acc.to(c_ptr.dtype.element_ty)
    offs_cm = pid_m * BLOCK_M + tl.arange(0, BLOCK_M)
    offs_cn = pid_n * BLOCK_N + tl.arange(0, BLOCK_N)
    c_ptrs = c_ptr + offs_cm[:, None] * stride_cm + offs_cn[None, :] * stride_cn
    mask = (offs_cm[:, None] < M) & (offs_cn[None, :] < N)
    tl.store(c_ptrs, c, mask=mask)

# config = {"BLOCK_K": 128, "BLOCK_M": 64, "BLOCK_N": 256, "GROUP_M": 8, "arch": "sm_90", "dtype": "bf16", "num_ctas": 1, "num_stages": 3, "num_warps": 2}
# arch = sm_90


// ===== COMPILED SASS (sm_90a) =====

	.target	sm_90a

	.elftype	@"ET_EXEC"


//--------------------- .note.nv.tkinfo           --------------------------
	.section	.note.nv.tkinfo,"",@"SHT_NOTE"
	.sectionflags	@"SHF_NOTE_NV_TKINFO"
	.tkinfo
        /*0018*/ 	.word	0x00000002
        /*0030*/ 	.string	""
        /*0030*/ 	.string	"ptxas"
        /*0030*/ 	.string	"Cuda compilation tools, release 13.0, V13.0.88"
        /*0030*/ 	.string	"Build cuda_13.0.r13.0/compiler.36424714_0"
        /*0030*/ 	.string	"-v  -suppress-debug-info  -lineinfo  -arch sm_90a "



//--------------------- .note.nv.cuinfo           --------------------------
	.section	.note.nv.cuinfo,"",@"SHT_NOTE"
	.sectionflags	@"SHF_NOTE_NV_CUINFO"
        /*0018*/ 	.short	0x0002
        /*001a*/ 	.short	0x005a
        /*001c*/ 	.short	0x0082
	.zero		2


//--------------------- .nv.info                  --------------------------
	.section	.nv.info,"",@"SHT_CUDA_INFO"
	.align	4


	//----- nvinfo : EIATTR_REGCOUNT
	.align		4
        /*0000*/ 	.byte	0x04, 0x2f
        /*0002*/ 	.short	(.L_1 - .L_0)
	.align		4
.L_0:
        /*0004*/ 	.word	index@(matmul_kernel)
        /*0008*/ 	.word	0x00000020


	//----- nvinfo : EIATTR_FRAME_SIZE
	.align		4
.L_1:
        /*000c*/ 	.byte	0x04, 0x11
        /*000e*/ 	.short	(.L_3 - .L_2)
	.align		4
.L_2:
        /*0010*/ 	.word	index@(matmul_kernel)
        /*0014*/ 	.word	0x00005170


	//----- nvinfo : EIATTR_MIN_STACK_SIZE
	.align		4
.L_3:
        /*0018*/ 	.byte	0x04, 0x12
        /*001a*/ 	.short	(.L_5 - .L_4)
	.align		4
.L_4:
        /*001c*/ 	.word	index@(matmul_kernel)
        /*0020*/ 	.word	0x00005170
.L_5:


//--------------------- .nv.compat                --------------------------
	.section	.nv.compat,"",@"SHT_CUDA_COMPAT_INFO"
	.align	4
        /*0000*/ 	.byte	0x02, 0x09, 0x01, 0x00, 0x02, 0x02, 0x01, 0x00, 0x02, 0x05, 0x05, 0x00, 0x03, 0x07, 0x01, 0x01
        /*0010*/ 	.byte	0x02, 0x03, 0x00, 0x00, 0x02, 0x06, 0x01, 0x00, 0x04, 0x0b, 0x08, 0x00, 0x00, 0x00, 0x00, 0x00
        /*0020*/ 	.byte	0x00, 0x00, 0x00, 0x00


//--------------------- .nv.info.matmul_kernel    --------------------------
	.section	.nv.info.matmul_kernel,"",@"SHT_CUDA_INFO"
	.sectionflags	@""
	.align	4


	//----- nvinfo : EIATTR_CUDA_API_VERSION
	.align		4
        /*0000*/ 	.byte	0x04, 0x37
        /*0002*/ 	.short	(.L_7 - .L_6)
.L_6:
        /*0004*/ 	.word	0x00000082


	//----- nvinfo : EIATTR_KPARAM_INFO
	.align		4
.L_7:
        /*0008*/ 	.byte	0x04, 0x17
        /*000a*/ 	.short	(.L_9 - .L_8)
.L_8:
        /*000c*/ 	.word	0x00000000
        /*0010*/ 	.short	0x000d
        /*0012*/ 	.short	0x0048
        /*0014*/ 	.byte	0x00, 0xf4, 0x21, 0x00


	//----- nvinfo : EIATTR_KPARAM_INFO
	.align		4
.L_9:
        /*0018*/ 	.byte	0x04, 0x17
        /*001a*/ 	.short	(.L_11 - .L_10)
.L_10:
        /*001c*/ 	.word	0x00000000
        /*0020*/ 	.short	0x000c
        /*0022*/ 	.short	0x0040
        /*0024*/ 	.byte	0x00, 0xf4, 0x21, 0x00


	//----- nvinfo : EIATTR_KPARAM_INFO
	.align		4
.L_11:
        /*0028*/ 	.byte	0x04, 0x17
        /*002a*/ 	.short	(.L_13 - .L_12)
.L_12:
        /*002c*/ 	.word	0x00000000
        /*0030*/ 	.short	0x000b
        /*0032*/ 	.short	0x0038
        /*0034*/ 	.byte	0x00, 0xf0, 0x11, 0x00


	//----- nvinfo : EIATTR_KPARAM_INFO
	.align		4
.L_13:
        /*0038*/ 	.byte	0x04, 0x17
        /*003a*/ 	.short	(.L_15 - .L_14)
.L_14:
        /*003c*/ 	.word	0x00000000
        /*0040*/ 	.short	0x000a
        /*0042*/ 	.short	0x0034
        /*0044*/ 	.byte	0x00, 0xf0, 0x11, 0x00


	//----- nvinfo : EIATTR_KPARAM_INFO
	.align		4
.L_15:
        /*0048*/ 	.byte	0x04, 0x17
        /*004a*/ 	.short	(.L_17 - .L_16)
.L_16:
        /*004c*/ 	.word	0x00000000
        /*0050*/ 	.short	0x0009
        /*0052*/ 	.short	0x0030
        /*0054*/ 	.byte	0x00, 0xf0, 0x11, 0x00


	//----- nvinfo : EIATTR_KPARAM_INFO
	.align		4
.L_17:
        /*0058*/ 	.byte	0x04, 0x17
        /*005a*/ 	.short	(.L_19 - .L_18)
.L_18:
        /*005c*/ 	.word	0x00000000
        /*0060*/ 	.short	0x0008
        /*0062*/ 	.short	0x002c
        /*0064*/ 	.byte	0x00, 0xf0, 0x11, 0x00


	//----- nvinfo : EIATTR_KPARAM_INFO
	.align		4
.L_19:
        /*0068*/ 	.byte	0x04, 0x17
        /*006a*/ 	.short	(.L_21 - .L_20)
.L_20:
        /*006c*/ 	.word	0x00000000
        /*0070*/ 	.short	0x0007
        /*0072*/ 	.short	0x0028
        /*0074*/ 	.byte	0x00, 0xf0, 0x11, 0x00


	//----- nvinfo : EIATTR_KPARAM_INFO
	.align		4
.L_21:
        /*0078*/ 	.byte	0x04, 0x17
        /*007a*/ 	.short	(.L_23 - .L_22)
.L_22:
        /*007c*/ 	.word	0x00000000
        /*0080*/ 	.short	0x0006
        /*0082*/ 	.short	0x0024
        /*0084*/ 	.byte	0x00, 0xf0, 0x11, 0x00


	//----- nvinfo : EIATTR_KPARAM_INFO
	.align		4
.L_23:
        /*0088*/ 	.byte	0x04, 0x17
        /*008a*/ 	.short	(.L_25 - .L_24)
.L_24:
        /*008c*/ 	.word	0x00000000
        /*0090*/ 	.short	0x0005
        /*0092*/ 	.short	0x0020
        /*0094*/ 	.byte	0x00, 0xf0, 0x11, 0x00


	//----- nvinfo : EIATTR_KPARAM_INFO
	.align		4
.L_25:
        /*0098*/ 	.byte	0x04, 0x17
        /*009a*/ 	.short	(.L_27 - .L_26)
.L_26:
        /*009c*/ 	.word	0x00000000
        /*00a0*/ 	.short	0x0004
        /*00a2*/ 	.short	0x001c
        /*00a4*/ 	.byte	0x00, 0xf0, 0x11, 0x00


	//----- nvinfo : EIATTR_KPARAM_INFO
	.align		4
.L_27:
        /*00a8*/ 	.byte	0x04, 0x17
        /*00aa*/ 	.short	(.L_29 - .L_28)
.L_28:
        /*00ac*/ 	.word	0x00000000
        /*00b0*/ 	.short	0x0003
        /*00b2*/ 	.short	0x0018
        /*00b4*/ 	.byte	0x00, 0xf0, 0x11, 0x00


	//----- nvinfo : EIATTR_KPARAM_INFO
	.align		4
.L_29:
        /*00b8*/ 	.byte	0x04, 0x17
        /*00ba*/ 	.short	(.L_31 - .L_30)
.L_30:
        /*00bc*/ 	.word	0x00000000
        /*00c0*/ 	.short	0x0002
        /*00c2*/ 	.short	0x0010
        /*00c4*/ 	.byte	0x00, 0xf4, 0x21, 0x00


	//----- nvinfo : EIATTR_KPARAM_INFO
	.align		4
.L_31:
        /*00c8*/ 	.byte	0x04, 0x17
        /*00ca*/ 	.short	(.L_33 - .L_32)
.L_32:
        /*00cc*/ 	.word	0x00000000
        /*00d0*/ 	.short	0x0001
        /*00d2*/ 	.short	0x0008
        /*00d4*/ 	.byte	0x00, 0xf4, 0x21, 0x00


	//----- nvinfo : EIATTR_KPARAM_INFO
	.align		4
.L_33:
        /*00d8*/ 	.byte	0x04, 0x17
        /*00da*/ 	.short	(.L_35 - .L_34)
.L_34:
        /*00dc*/ 	.word	0x00000000
        /*00e0*/ 	.short	0x0000
        /*00e2*/ 	.short	0x0000
        /*00e4*/ 	.byte	0x00, 0xf4, 0x21, 0x00


	//----- nvinfo : EIATTR_SPARSE_MMA_MASK
	.align		4
.L_35:
        /*00e8*/ 	.byte	0x03, 0x50
        /*00ea*/ 	.short	0x0000


	//----- nvinfo : EIATTR_MAXREG_COUNT
	.align		4
        /*00ec*/ 	.byte	0x03, 0x1b
        /*00ee*/ 	.short	0x00ff


	//----- nvinfo : EIATTR_NUM_BARRIERS
	.align		4
        /*00f0*/ 	.byte	0x02, 0x4c
        /*00f2*/ 	.byte	0x01
	.zero		1


	//----- nvinfo : EIATTR_ANNOTATIONS
	.align		4
        /*00f4*/ 	.byte	0x04, 0x55
        /*00f6*/ 	.short	(.L_37 - .L_36)


	//   ....[0]....
.L_36:
        /*00f8*/ 	.word	0x00000001
        /*00fc*/ 	.byte	0xe0, 0x00, 0x00, 0x00, 0x01, 0x00, 0x00, 0x00, 0x00, 0x01, 0x00, 0x00, 0x01, 0x00, 0x00, 0x00
        /* <DEDUP_REMOVED lines=1117> */
        /*46dc*/ 	.byte	0x10, 0x79, 0x01, 0x00, 0x01, 0x00, 0x00, 0x00, 0x20, 0x79, 0x01, 0x00


	//----- nvinfo : EIATTR_MERCURY_ISA_VERSION
	.align		4
.L_37:
        /*46e8*/ 	.byte	0x03, 0x5f
        /*46ea*/ 	.short	0x0101


	//----- nvinfo : EIATTR_EXIT_INSTR_OFFSETS
	.align		4
        /*46ec*/ 	.byte	0x04, 0x1c
        /*46ee*/ 	.short	(.L_39 - .L_38)


	//   ....[0]....
.L_38:
        /*46f0*/ 	.word	0x00082ae0


	//   ....[1]....
        /*46f4*/ 	.word	0x00082b10


	//----- nvinfo : EIATTR_REQNTID
	.align		4
.L_39:
        /*46f8*/ 	.byte	0x04, 0x10
        /*46fa*/ 	.short	(.L_41 - .L_40)
.L_40:
        /*46fc*/ 	.word	0x00000040
        /*4700*/ 	.word	0x00000001
        /*4704*/ 	.word	0x00000001


	//----- nvinfo : EIATTR_CBANK_PARAM_SIZE
	.align		4
.L_41:
        /*4708*/ 	.byte	0x03, 0x19
        /*470a*/ 	.short	0x0050


	//----- nvinfo : EIATTR_PARAM_CBANK
	.align		4
        /*470c*/ 	.byte	0x04, 0x0a
        /*470e*/ 	.short	(.L_43 - .L_42)
	.align		4
.L_42:
        /*4710*/ 	.word	index@(.nv.constant0.matmul_kernel)
        /*4714*/ 	.short	0x0210
        /*4716*/ 	.short	0x0050


	//----- nvinfo : EIATTR_SW_WAR
	.align		4
.L_43:
        /*4718*/ 	.byte	0x04, 0x36
        /*471a*/ 	.short	(.L_45 - .L_44)
.L_44:
        /*471c*/ 	.word	0x00000008
.L_45:


//--------------------- .nv.callgraph             --------------------------
	.section	.nv.callgraph,"",@"SHT_CUDA_CALLGRAPH"
	.align	4
	.sectionentsize	8
	.align		4
        /*0000*/ 	.word	0x00000000
	.align		4
        /*0004*/ 	.word	0xffffffff
	.align		4
        /*0008*/ 	.word	0x00000000
	.align		4
        /*000c*/ 	.word	0xfffffffe
	.align		4
        /*0010*/ 	.word	0x00000000
	.align		4
        /*0014*/ 	.word	0xfffffffd
	.align		4
        /*0018*/ 	.word	0x00000000
	.align		4
        /*001c*/ 	.word	0xfffffffc


//--------------------- .text.matmul_kernel       --------------------------
	.section	.text.matmul_kernel,"ax",@progbits
	.align	128
        .global         matmul_kernel
        .type           matmul_kernel,@function
        .size           matmul_kernel,(.L_x_3 - matmul_kernel)
        .other          matmul_kernel,@"STO_CUDA_ENTRY STV_DEFAULT"
matmul_kernel:
.text.matmul_kernel:
[----:B------:R-:W0:Y:S08]  /*0000*/  LDC R1, c[0x0][0x28] ;  /* 0x00000a00ff017b82 */ /* 0x000e300000000800 */
[----:B------:R-:W1:Y:S01]  /*0010*/  LDC.64 R2, c[0x0][0x228] ;  /* 0x00008a00ff027b82 */ /* 0x000e620000000a00 */
[----:B0-----:R-:W-:Y:S01]  /*0020*/  VIADD R1, R1, 0xffffae90 ;  /* 0xffffae9001017836 */ /* 0x001fe20000000000 */
[----:B------:R-:W-:Y:S01]  /*0030*/  UMOV UR4, 0x400 ;  /* 0x0000040000047882 */ /* 0x000fe20000000000 */
[----:B------:R-:W-:-:S02]  /*0040*/  CS2R R20, SRZ ;  /* 0x0000000000147805 */ /* 0x000fc4000001ff00 */
[----:B------:R-:W-:Y:S02]  /*0050*/  CS2R R22, SRZ ;  /* 0x0000000000167805 */ /* 0x000fe4000001ff00 */
[----:B------:R-:W-:Y:S02]  /*0060*/  CS2R R24, SRZ ;  /* 0x0000000000187805 */ /* 0x000fe4000001ff00 */
[----:B------:R-:W-:Y:S02]  /*0070*/  CS2R R26, SRZ ;  /* 0x00000000001a7805 */ /* 0x000fe4000001ff00 */
[----:B------:R-:W-:Y:S01]  /*0080*/  CS2R R14, SRZ ;  /* 0x00000000000e7805 */ /* 0x000fe2000001ff00 */
[----:B------:R-:W0:Y:S01]  /*0090*/  LDC R29, c[0x0][0x230] ;  /* 0x00008c00ff1d7b82 */ /* 0x000e220000000800 */
[----:B------:R-:W-:Y:S02]  /*00a0*/  CS2R R16, SRZ ;  /* 0x0000000000107805 */ /* 0x000fe4000001ff00 */
[----:B------:R-:W-:-:S05]  /*00b0*/  CS2R R18, SRZ ;  /* 0x0000000000127805 */ /* 0x000fca000001ff00 */
[----:B------:R-:W2:Y:S01]  /*00c0*/  S2UR UR5, SR_CgaCtaId ;  /* 0x00000000000579c3 */ /* 0x000ea20000008800 */
[----:B-1----:R-:W-:Y:S01]  /*00d0*/  VIADD R0, R3, 0xff ;  /* 0x000000ff03007836 */ /* 0x002fe20000000000 */
[----:B------:R-:W-:Y:S04]  /*00e0*/  STL [R1+0x1ed0], R3 ;  /* 0x001ed00301007387 */ /* 0x000fe80000100800 */
[----:B------:R-:W-:Y:S01]  /*00f0*/  SHF.R.S32.HI R5, RZ, 0x1f, R0 ;  /* 0x0000001fff057819 */ /* 0x000fe20000011400 */
[----:B------:R0:W-:Y:S03]  /*0100*/  STL [R1+0x1ed4], R2 ;  /* 0x001ed40201007387 */ /* 0x0001e60000100800 */
[----:B------:R-:W-:Y:S01]  /*0110*/  LEA.HI R5, R5, R0, RZ, 0x8 ;  /* 0x0000000005057211 */ /* 0x000fe200078f40ff */
[----:B------:R-:W-:Y:S03]  /*0120*/  STL [R1+0x170], RZ ;  /* 0x000170ff01007387 */ /* 0x000fe60000100800 */
[----:B------:R-:W-:Y:S01]  /*0130*/  SHF.R.S32.HI R0, RZ, 0x8, R5 ;  /* 0x00000008ff007819 */ /* 0x000fe20000011405 */
[----:B------:R-:W-:Y:S01]  /*0140*/  STL [R1+0x174], RZ ;  /* 0x000174ff01007387 */ /* 0x000fe20000100800 */
[----:B------:R-:W-:Y:S01]  /*0150*/  ULDC.64 UR6, c[0x0][0x208] ;  /* 0x0000820000067ab9 */ /* 0x000fe20000000a00 */
[----:B--2---:R-:W-:-:S02]  /*0160*/  ULEA UR4, UR5, UR4, 0x18 ;  /* 0x0000000405047291 */ /* 0x004fc4000f8ec03f */
[----:B------:R-:W-:Y:S01]  /*0170*/  IMAD.SHL.U32 R0, R0, 0x8, RZ ;  /* 0x0000000800007824 */ /* 0x000fe200078e00ff */
[----:B------:R-:W1:Y:S04]  /*0180*/  S2R R5, SR_CTAID.X ;  /* 0x0000000000057919 */ /* 0x000e680000002500 */
[-C--:B------:R-:W-:Y:S01]  /*0190*/  IABS R9, R0.reuse ;  /* 0x0000000000097213 */ /* 0x080fe20000000000 */
[----:B------:R-:W-:Y:S01]  /*01a0*/  STL [R1+0x178], RZ ;  /* 0x000178ff01007387 */ /* 0x000fe20000100800 */
[----:B------:R-:W-:Y:S02]  /*01b0*/  IABS R12, R0 ;  /* 0x00000000000c7213 */ /* 0x000fe40000000000 */
[----:B------:R-:W2:Y:S01]  /*01c0*/  I2F.RP R4, R9 ;  /* 0x0000000900047306 */ /* 0x000ea20000209400 */
[----:B------:R-:W-:Y:S04]  /*01d0*/  STL [R1+0x17c], RZ ;  /* 0x00017cff01007387 */ /* 0x000fe80000100800 */
[----:B------:R-:W-:Y:S04]  /*01e0*/  STL [R1+0x160], RZ ;  /* 0x000160ff01007387 */ /* 0x000fe80000100800 */
[----:B------:R-:W-:Y:S04]  /*01f0*/  STL [R1+0x164], RZ ;  /* 0x000164ff01007387 */ /* 0x000fe80000100800 */
[----:B------:R-:W-:Y:S01]  /*0200*/  STL [R1+0x168], RZ ;  /* 0x000168ff01007387 */ /* 0x000fe20000100800 */
[----:B--2---:R-:W2:Y:S03]  /*0210*/  MUFU.RCP R4, R4 ;  /* 0x0000000400047308 */ /* 0x004ea60000001000 */
[----:B------:R-:W-:Y:S04]  /*0220*/  STL [R1+0x16c], RZ ;  /* 0x00016cff01007387 */ /* 0x000fe80000100800 */
[----:B------:R-:W-:Y:S01]  /*0230*/  STL [R1+0x150], RZ ;  /* 0x000150ff01007387 */ /* 0x000fe20000100800 */
[----:B-1----:R-:W-:-:S03]  /*0240*/  IABS R10, R5 ;  /* 0x00000005000a7213 */ /* 0x002fc60000000000 */
[----:B------:R-:W-:Y:S04]  /*0250*/  STL [R1+0x154], RZ ;  /* 0x000154ff01007387 */ /* 0x000fe80000100800 */
[----:B------:R-:W-:Y:S01]  /*0260*/  STL [R1+0x158], RZ ;  /* 0x000158ff01007387 */ /* 0x000fe20000100800 */
[----:B--2---:R-:W-:-:S03]  /*0270*/  VIADD R6, R4, 0xffffffe ;  /* 0x0ffffffe04067836 */ /* 0x004fc60000000000 */
[----:B------:R-:W-:Y:S01]  /*0280*/  STL [R1+0x15c], RZ ;  /* 0x00015cff01007387 */ /* 0x000fe20000100800 */
[----:B------:R-:W-:Y:S01]  /*0290*/  IMAD.MOV R4, RZ, RZ, -R12 ;  /* 0x000000ffff047224 */ /* 0x000fe200078e0a0c */
[----:B------:R-:W-:Y:S01]  /*02a0*/  CS2R R12, SRZ ;  /* 0x00000000000c7805 */ /* 0x000fe2000001ff00 */
[----:B------:R1:W2:Y:S01]  /*02b0*/  F2I.FTZ.U32.TRUNC.NTZ R7, R6 ;  /* 0x0000000600077305 */ /* 0x0002a2000021f000 */
[----:B------:R-:W-:Y:S04]  /*02c0*/  STL [R1+0x140], RZ ;  /* 0x000140ff01007387 */ /* 0x000fe80000100800 */
[----:B------:R-:W-:Y:S01]  /*02d0*/  STL [R1+0x144], RZ ;  /* 0x000144ff01007387 */ /* 0x000fe20000100800 */
[----:B-1----:R-:W-:-:S03]  /*02e0*/  IMAD.MOV.U32 R6, RZ, RZ, RZ ;  /* 0x000000ffff067224 */ /* 0x002fc600078e00ff */
[----:B------:R-:W-:Y:S04]  /*02f0*/  STL [R1+0x148], RZ ;  /* 0x000148ff01007387 */ /* 0x000fe80000100800 */
[----:B------:R-:W-:Y:S01]  /*0300*/  STL [R1+0x14c], RZ ;  /* 0x00014cff01007387 */ /* 0x000fe20000100800 */
[----:B--2---:R-:W-:-:S03]  /*0310*/  IMAD.MOV R8, RZ, RZ, -R7 ;  /* 0x000000ffff087224 */ /* 0x004fc600078e0a07 */
[----:B------:R-:W-:Y:S01]  /*0320*/  STL [R1+0x130], RZ ;  /* 0x000130ff01007387 */ /* 0x000fe20000100800 */
[----:B------:R-:W-:Y:S02]  /*0330*/  IMAD R11, R8, R9, RZ ;  /* 0x00000009080b7224 */ /* 0x000fe400078e02ff */
[----:B------:R-:W-:Y:S01]  /*0340*/  IMAD.MOV.U32 R8, RZ, RZ, R10 ;  /* 0x000000ffff087224 */ /* 0x000fe200078e000a */
[----:B------:R-:W-:Y:S01]  /*0350*/  STL [R1+0x134], RZ ;  /* 0x000134ff01007387 */ /* 0x000fe20000100800 */
[----:B------:R-:W-:-:S03]  /*0360*/  IMAD.HI.U32 R7, R7, R11, R6 ;  /* 0x0000000b07077227 */ /* 0x000fc600078e0006 */
[----:B------:R-:W-:Y:S03]  /*0370*/  STL [R1+0x138], RZ ;  /* 0x000138ff01007387 */ /* 0x000fe60000100800 */
[----:B------:R-:W-:Y:S01]  /*0380*/  IMAD.HI.U32 R7, R7, R8, RZ ;  /* 0x0000000807077227 */ /* 0x000fe200078e00ff */
[----:B------:R-:W-:Y:S03]  /*0390*/  STL [R1+0x13c], RZ ;  /* 0x00013cff01007387 */ /* 0x000fe60000100800 */
[----:B------:R-:W-:Y:S01]  /*03a0*/  IMAD R4, R7, R4, R8 ;  /* 0x0000000407047224 */ /* 0x000fe200078e0208 */
[----:B------:R-:W-:Y:S04]  /*03b0*/  STL [R1+0x120], RZ ;  /* 0x000120ff01007387 */ /* 0x000fe80000100800 */
[----:B------:R-:W-:Y:S01]  /*03c0*/  ISETP.GT.U32.AND P1, PT, R9, R4, PT ;  /* 0x000000040900720c */ /* 0x000fe20003f24070 */
[----:B------:R-:W-:Y:S04]  /*03d0*/  STL [R1+0x124], RZ ;  /* 0x000124ff01007387 */ /* 0x000fe80000100800 */
[----:B------:R-:W-:Y:S04]  /*03e0*/  STL [R1+0x128], RZ ;  /* 0x000128ff01007387 */ /* 0x000fe80000100800 */
[----:B------:R-:W-:Y:S04]  /*03f0*/  STL [R1+0x12c], RZ ;  /* 0x00012cff01007387 */ /* 0x000fe80000100800 */
[----:B------:R-:W-:Y:S01]  /*0400*/  @!P1 IMAD.IADD R4, R4, 0x1, -R9 ;  /* 0x0000000104049824 */ /* 0x000fe200078e0a09 */
[----:B------:R-:W-:Y:S01]  /*0410*/  STL [R1+0x110], RZ ;  /* 0x000110ff01007387 */ /* 0x000fe20000100800 */
[----:B------:R-:W-:Y:S01]  /*0420*/  @!P1 VIADD R7, R7, 0x1 ;  /* 0x0000000107079836 */ /* 0x000fe20000000000 */
[----:B------:R-:W-:-:S02]  /*0430*/  ISETP.NE.AND P1, PT, R0, RZ, PT ;  /* 0x000000ff0000720c */ /* 0x000fc40003f25270 */
[----:B------:R-:W-:Y:S01]  /*0440*/  ISETP.GE.U32.AND P0, PT, R4, R9, PT ;  /* 0x000000090400720c */ /* 0x000fe20003f06070 */
[----:B------:R-:W-:Y:S01]  /*0450*/  STL [R1+0x114], RZ ;  /* 0x000114ff01007387 */ /* 0x000fe20000100800 */
[----:B------:R-:W-:-:S03]  /*0460*/  LOP3.LUT R4, R5, R0, RZ, 0x3c, !PT ;  /* 0x0000000005047212 */ /* 0x000fc600078e3cff */
[----:B------:R-:W-:Y:S01]  /*0470*/  STL [R1+0x118], RZ ;  /* 0x000118ff01007387 */ /* 0x000fe20000100800 */
[----:B------:R-:W-:Y:S01]  /*0480*/  ISETP.GE.AND P2, PT, R4, RZ, PT ;  /* 0x000000ff0400720c */ /* 0x000fe20003f46270 */
[----:B------:R-:W-:Y:S02]  /*0490*/  VIADD R4, R2, 0x3f ;  /* 0x0000003f02047836 */ /* 0x000fe40000000000 */
[----:B------:R-:W-:Y:S01]  /*04a0*/  STL [R1+0x11c], RZ ;  /* 0x00011cff01007387 */ /* 0x000fe20000100800 */
[----:B0-----:R-:W-:-:S03]  /*04b0*/  VIADD R2, R29, 0x7f ;  /* 0x0000007f1d027836 */ /* 0x001fc60000000000 */
[----:B------:R-:W-:Y:S01]  /*04c0*/  @P0 VIADD R7, R7, 0x1 ;  /* 0x0000000107070836 */ /* 0x000fe20000000000 */
[----:B------:R-:W-:Y:S03]  /*04d0*/  STL [R1+0x100], RZ ;  /* 0x000100ff01007387 */ /* 0x000fe60000100800 */
[----:B------:R-:W-:Y:S01]  /*04e0*/  IMAD.MOV.U32 R6, RZ, RZ, R7 ;  /* 0x000000ffff067224 */ /* 0x000fe200078e0007 */
[----:B------:R-:W-:Y:S01]  /*04f0*/  SHF.R.S32.HI R7, RZ, 0x1f, R4 ;  /* 0x0000001fff077819 */ /* 0x000fe20000011404 */
[----:B------:R-:W-:Y:S02]  /*0500*/  STL [R1+0x104], RZ ;  /* 0x000104ff01007387 */ /* 0x000fe40000100800 */
[----:B------:R-:W-:Y:S01]  /*0510*/  @!P2 IMAD.MOV R6, RZ, RZ, -R6 ;  /* 0x000000ffff06a224 */ /* 0x000fe200078e0a06 */
[----:B------:R-:W-:Y:S01]  /*0520*/  @!P1 LOP3.LUT R6, RZ, R0, RZ, 0x33, !PT ;  /* 0x00000000ff069212 */ /* 0x000fe200078e33ff */
[----:B------:R-:W-:Y:S01]  /*0530*/  STL [R1+0x108], RZ ;  /* 0x000108ff01007387 */ /* 0x000fe20000100800 */
[----:B------:R-:W-:-:S03]  /*0540*/  LEA.HI R7, R7, R4, RZ, 0x6 ;  /* 0x0000000407077211 */ /* 0x000fc600078f30ff */
[----:B------:R-:W-:Y:S01]  /*0550*/  IMAD.SHL.U32 R28, R6, 0x8, RZ ;  /* 0x00000008061c7824 */ /* 0x000fe200078e00ff */
[----:B------:R-:W-:Y:S01]  /*0560*/  STL [R1+0x10c], RZ ;  /* 0x00010cff01007387 */ /* 0x000fe20000100800 */
[----:B------:R-:W-:-:S03]  /*0570*/  IMAD.MOV R6, RZ, RZ, -R6 ;  /* 0x000000ffff067224 */ /* 0x000fc600078e0a06 */
[----:B------:R-:W-:Y:S01]  /*0580*/  LEA.HI.SX32 R4, R7, -R28, 0x1a ;  /* 0x8000001c07047211 */ /* 0x000fe200078fd2ff */
[----:B------:R-:W-:Y:S01]  /*0590*/  IMAD R11, R0, R6, R5 ;  /* 0x00000006000b7224 */ /* 0x000fe200078e0205 */
[----:B------:R-:W-:Y:S01]  /*05a0*/  STL [R1+0xf0], RZ ;  /* 0x0000f0ff01007387 */ /* 0x000fe20000100800 */
[----:B------:R-:W-:Y:S01]  /*05b0*/  IMAD.MOV.U32 R6, RZ, RZ, RZ ;  /* 0x000000ffff067224 */ /* 0x000fe200078e00ff */
[----:B------:R-:W-:Y:S02]  /*05c0*/  VIMNMX R4, R4, 0x8, PT ;  /* 0x0000000804047848 */ /* 0x000fe40003fe0100 */
[----:B------:R-:W-:Y:S02]  /*05d0*/  STL [R1+0xf4], RZ ;  /* 0x0000f4ff01007387 */ /* 0x000fe40000100800 */
[-C--:B------:R-:W-:Y:S02]  /*05e0*/  IABS R10, R4.reuse ;  /* 0x00000004000a7213 */ /* 0x080fe40000000000 */
[----:B------:R-:W-:Y:S01]  /*05f0*/  STL [R1+0xf8], RZ ;  /* 0x0000f8ff01007387 */ /* 0x000fe20000100800 */
[----:B------:R-:W-:Y:S01]  /*0600*/  IABS R0, R4 ;  /* 0x0000000400007213 */ /* 0x000fe20000000000 */
[----:B------:R-:W0:Y:S02]  /*0610*/  I2F.RP R8, R10 ;  /* 0x0000000a00087306 */ /* 0x000e240000209400 */
[----:B------:R-:W-:Y:S04]  /*0620*/  STL [R1+0xfc], RZ ;  /* 0x0000fcff01007387 */ /* 0x000fe80000100800 */
[----:B------:R-:W-:Y:S04]  /*0630*/  STL [R1+0xe0], RZ ;  /* 0x0000e0ff01007387 */ /* 0x000fe80000100800 */
[----:B------:R-:W-:Y:S04]  /*0640*/  STL [R1+0xe4], RZ ;  /* 0x0000e4ff01007387 */ /* 0x000fe80000100800 */
[----:B------:R-:W-:Y:S01]  /*0650*/  STL [R1+0xe8], RZ ;  /* 0x0000e8ff01007387 */ /* 0x000fe20000100800 */
[----:B0-----:R-:W0:Y:S03]  /*0660*/  MUFU.RCP R8, R8 ;  /* 0x0000000800087308 */ /* 0x001e260000001000 */
[----:B------:R-:W-:Y:S04]  /*0670*/  STL [R1+0xec], RZ ;  /* 0x0000ecff01007387 */ /* 0x000fe80000100800 */
[----:B------:R-:W-:Y:S04]  /*0680*/  STL [R1+0xd0], RZ ;  /* 0x0000d0ff01007387 */ /* 0x000fe80000100800 */
[----:B------:R-:W-:Y:S04]  /*0690*/  STL [R1+0xd4], RZ ;  /* 0x0000d4ff01007387 */ /* 0x000fe80000100800 */
[----:B------:R-:W-:Y:S01]  /*06a0*/  STL [R1+0xd8], RZ ;  /* 0x0000d8ff01007387 */ /* 0x000fe20000100800 */
[----:B0-----:R-:W-:-:S03]  /*06b0*/  VIADD R7, R8, 0xffffffe ;  /* 0x0ffffffe08077836 */ /* 0x001fc60000000000 */
[----:B------:R-:W-:Y:S03]  /*06c0*/  STL [R1+0xdc], RZ ;  /* 0x0000dcff01007387 */ /* 0x000fe60000100800 */
[----:B------:R-:W0:Y:S01]  /*06d0*/  F2I.FTZ.U32.TRUNC.NTZ R7, R7 ;  /* 0x0000000700077305 */ /* 0x000e22000021f000 */
[----:B------:R-:W-:Y:S04]  /*06e0*/  STL [R1+0xc0], RZ ;  /* 0x0000c0ff01007387 */ /* 0x000fe80000100800 */
[----:B------:R-:W-:Y:S04]  /*06f0*/  STL [R1+0xc4], RZ ;  /* 0x0000c4ff01007387 */ /* 0x000fe80000100800 */
[----:B------:R-:W-:Y:S04]  /*0700*/  STL [R1+0xc8], RZ ;  /* 0x0000c8ff01007387 */ /* 0x000fe80000100800 */
[----:B------:R-:W-:Y:S01]  /*0710*/  STL [R1+0xcc], RZ ;  /* 0x0000ccff01007387 */ /* 0x000fe20000100800 */
[----:B0-----:R-:W-:-:S03]  /*0720*/  IMAD.MOV R9, RZ, RZ, -R7 ;  /* 0x000000ffff097224 */ /* 0x001fc600078e0a07 */
[----:B------:R-:W-:Y:S01]  /*0730*/  STL [R1+0xb0], RZ ;  /* 0x0000b0ff01007387 */ /* 0x000fe20000100800 */
[----:B------:R-:W-:Y:S01]  /*0740*/  IMAD.MOV.U32 R5, RZ, RZ, R9 ;  /* 0x000000ffff057224 */ /* 0x000fe200078e0009 */
[----:B------:R-:W-:Y:S02]  /*0750*/  IABS R9, R11 ;  /* 0x0000000b00097213 */ /* 0x000fe40000000000 */
[----:B------:R-:W-:Y:S01]  /*0760*/  STL [R1+0xb4], RZ ;  /* 0x0000b4ff01007387 */ /* 0x000fe20000100800 */
[----:B------:R-:W-:-:S03]  /*0770*/  IMAD R5, R5, R10, RZ ;  /* 0x0000000a05057224 */ /* 0x000fc600078e02ff */
[----:B------:R-:W-:Y:S01]  /*0780*/  STL [R1+0xb8], RZ ;  /* 0x0000b8ff01007387 */ /* 0x000fe20000100800 */
[----:B------:R-:W-:-:S03]  /*0790*/  IMAD.HI.U32 R6, R7, R5, R6 ;  /* 0x0000000507067227 */ /* 0x000fc600078e0006 */
[----:B------:R-:W-:Y:S01]  /*07a0*/  STL [R1+0xbc], RZ ;  /* 0x0000bcff01007387 */ /* 0x000fe20000100800 */
[----:B------:R-:W-:Y:S02]  /*07b0*/  IMAD.MOV R5, RZ, RZ, -R0 ;  /* 0x000000ffff057224 */ /* 0x000fe400078e0a00 */
[----:B------:R-:W-:Y:S01]  /*07c0*/  IMAD.HI.U32 R0, R6, R9, RZ ;  /* 0x0000000906007227 */ /* 0x000fe200078e00ff */
[----:B------:R-:W-:Y:S01]  /*07d0*/  STL [R1+0xa0], RZ ;  /* 0x0000a0ff01007387 */ /* 0x000fe20000100800 */
[----:B------:R-:W-:Y:S02]  /*07e0*/  CS2R R6, SRZ ;  /* 0x0000000000067805 */ /* 0x000fe4000001ff00 */
[----:B------:R-:W-:Y:S01]  /*07f0*/  IMAD R5, R0, R5, R9 ;  /* 0x0000000500057224 */ /* 0x000fe200078e0209 */
[----:B------:R-:W-:Y:S01]  /*0800*/  STL [R1+0xa4], RZ ;  /* 0x0000a4ff01007387 */ /* 0x000fe20000100800 */
[----:B------:R-:W-:-:S03]  /*0810*/  CS2R R8, SRZ ;  /* 0x0000000000087805 */ /* 0x000fc6000001ff00 */
[----:B------:R-:W-:Y:S01]  /*0820*/  ISETP.GT.U32.AND P1, PT, R10, R5, PT ;  /* 0x000000050a00720c */ /* 0x000fe20003f24070 */
[----:B------:R-:W-:Y:S04]  /*0830*/  STL [R1+0xa8], RZ ;  /* 0x0000a8ff01007387 */ /* 0x000fe80000100800 */
[----:B------:R-:W-:Y:S04]  /*0840*/  STL [R1+0xac], RZ ;  /* 0x0000acff01007387 */ /* 0x000fe80000100800 */
[----:B------:R-:W-:Y:S04]  /*0850*/  STL [R1+0x90], RZ ;  /* 0x000090ff01007387 */ /* 0x000fe80000100800 */
[----:B------:R-:W-:Y:S01]  /*0860*/  STL [R1+0x94], RZ ;  /* 0x000094ff01007387 */ /* 0x000fe20000100800 */
[----:B------:R-:W-:-:S02]  /*0870*/  @!P1 IMAD.IADD R5, R5, 0x1, -R10 ;  /* 0x0000000105059824 */ /* 0x000fc400078e0a0a */
[----:B------:R-:W-:Y:S01]  /*0880*/  @!P1 VIADD R0, R0, 0x1 ;  /* 0x0000000100009836 */ /* 0x000fe20000000000 */
[----:B------:R-:W-:Y:S01]  /*0890*/  STL [R1+0x98], RZ ;  /* 0x000098ff01007387 */ /* 0x000fe20000100800 */
[----:B------:R-:W-:Y:S02]  /*08a0*/  ISETP.NE.AND P1, PT, R4, RZ, PT ;  /* 0x000000ff0400720c */ /* 0x000fe40003f25270 */
[----:B------:R-:W-:Y:S01]  /*08b0*/  ISETP.GE.U32.AND P0, PT, R5, R10, PT ;  /* 0x0000000a0500720c */ /* 0x000fe20003f06070 */
[----:B------:R-:W-:Y:S01]  /*08c0*/  STL [R1+0x9c], RZ ;  /* 0x00009cff01007387 */ /* 0x000fe20000100800 */
[----:B------:R-:W-:-:S03]  /*08d0*/  LOP3.LUT R5, R11, R4, RZ, 0x3c, !PT ;  /* 0x000000040b057212 */ /* 0x000fc600078e3cff */
[----:B------:R-:W-:Y:S01]  /*08e0*/  STL [R1+0x80], RZ ;  /* 0x000080ff01007387 */ /* 0x000fe20000100800 */
[----:B------:R-:W-:-:S03]  /*08f0*/  ISETP.GE.AND P2, PT, R5, RZ, PT ;  /* 0x000000ff0500720c */ /* 0x000fc60003f46270 */
[----:B------:R-:W-:Y:S04]  /*0900*/  STL [R1+0x84], RZ ;  /* 0x000084ff01007387 */ /* 0x000fe80000100800 */
[----:B------:R-:W-:Y:S01]  /*0910*/  STL [R1+0x88], RZ ;  /* 0x000088ff01007387 */ /* 0x000fe20000100800 */
[----:B------:R-:W-:Y:S01]  /*0920*/  @P0 VIADD R0, R0, 0x1 ;  /* 0x0000000100000836 */ /* 0x000fe20000000000 */
[----:B------:R-:W-:Y:S02]  /*0930*/  ISETP.GE.AND P0, PT, R2, 0x80, PT ;  /* 0x000000800200780c */ /* 0x000fe40003f06270 */
[----:B------:R-:W-:Y:S02]  /*0940*/  STL [R1+0x8c], RZ ;  /* 0x00008cff01007387 */ /* 0x000fe40000100800 */
[----:B------:R-:W-:Y:S01]  /*0950*/  @!P2 IMAD.MOV R0, RZ, RZ, -R0 ;  /* 0x000000ffff00a224 */ /* 0x000fe200078e0a00 */
[----:B------:R-:W-:Y:S01]  /*0960*/  @!P1 LOP3.LUT R0, RZ, R4, RZ, 0x33, !PT ;  /* 0x00000004ff009212 */ /* 0x000fe200078e33ff */
[----:B------:R-:W-:Y:S04]  /*0970*/  STL [R1+0x70], RZ ;  /* 0x000070ff01007387 */ /* 0x000fe80000100800 */
[----:B------:R-:W-:Y:S01]  /*0980*/  STL [R1+0x74], RZ ;  /* 0x000074ff01007387 */ /* 0x000fe20000100800 */
[----:B------:R-:W-:-:S02]  /*0990*/  IMAD.SHL.U32 R3, R0, 0x100, RZ ;  /* 0x0000010000037824 */ /* 0x000fc400078e00ff */
[----:B------:R-:W-:Y:S01]  /*09a0*/  IMAD.MOV R5, RZ, RZ, -R0 ;  /* 0x000000ffff057224 */ /* 0x000fe200078e0a00 */
[----:B------:R-:W-:Y:S01]  /*09b0*/  STL [R1+0x78], RZ ;  /* 0x000078ff01007387 */ /* 0x000fe20000100800 */
[C---:B------:R-:W-:Y:S02]  /*09c0*/  VIADD R0, R3.reuse, 0x1 ;  /* 0x0000000103007836 */ /* 0x040fe40000000000 */
[----:B------:R-:W-:Y:S01]  /*09d0*/  VIADD R2, R3, 0x2 ;  /* 0x0000000203027836 */ /* 0x000fe20000000000 */
[----:B------:R-:W-:Y:S01]  /*09e0*/  STL [R1+0x7c], RZ ;  /* 0x00007cff01007387 */ /* 0x000fe20000100800 */
[----:B------:R-:W-:Y:S01]  /*09f0*/  IMAD R5, R4, R5, R11 ;  /* 0x0000000504057224 */ /* 0x000fe200078e020b */
[----:B------:R-:W-:Y:S02]  /*0a00*/  CS2R R10, SRZ ;  /* 0x00000000000a7805 */ /* 0x000fe4000001ff00 */
[----:B------:R-:W-:Y:S01]  /*0a10*/  STL [R1+0x60], RZ ;  /* 0x000060ff01007387 */ /* 0x000fe20000100800 */
[----:B------:R-:W-:Y:S01]  /*0a20*/  IMAD.IADD R28, R28, 0x1, R5 ;  /* 0x000000011c1c7824 */ /* 0x000fe200078e0205 */
[----:B------:R-:W-:-:S02]  /*0a30*/  CS2R R4, SRZ ;  /* 0x0000000000047805 */ /* 0x000fc4000001ff00 */
[----:B------:R-:W-:Y:S04]  /*0a40*/  STL [R1+0x64], RZ ;  /* 0x000064ff01007387 */ /* 0x000fe80000100800 */
        /* <DEDUP_REMOVED lines=22> */
[----:B------:R-:W-:Y:S04]  /*0bb0*/  STL [R1], RZ ;  /* 0x000000ff01007387 */ /* 0x000fe80000100800 */
        /* <DEDUP_REMOVED lines=11> */
[----:B------:R-:W-:Y:S04]  /*0c70*/  STL [R1+0x7e8], R3 ;  /* 0x0007e80301007387 */ /* 0x000fe80000100800 */
[----:B------:R0:W-:Y:S04]  /*0c80*/  STL [R1+0x690], R0 ;  /* 0x0006900001007387 */ /* 0x0001e80000100800 */
[----:B------:R1:W-:Y:S01]  /*0c90*/  STL [R1+0x68c], R2 ;  /* 0x00068c0201007387 */ /* 0x0003e20000100800 */
[----:B------:R-:W2:Y:S01]  /*0ca0*/  S2R R29, SR_TID.X ;  /* 0x00000000001d7919 */ /* 0x000ea20000002100 */
[----:B0-----:R-:W-:-:S02]  /*0cb0*/  VIADD R0, R3, 0x3 ;  /* 0x0000000303007836 */ /* 0x001fc40000000000 */
[----:B-1----:R-:W-:-:S03]  /*0cc0*/  VIADD R2, R3, 0x4 ;  /* 0x0000000403027836 */ /* 0x002fc60000000000 */
[----:B------:R0:W-:Y:S04]  /*0cd0*/  STL [R1+0x688], R0 ;  /* 0x0006880001007387 */ /* 0x0001e80000100800 */
[----:B------:R1:W-:Y:S01]  /*0ce0*/  STL [R1+0x684], R2 ;  /* 0x0006840201007387 */ /* 0x0003e20000100800 */
[C---:B0-----:R-:W-:Y:S02]  /*0cf0*/  VIADD R0, R3.reuse, 0x5 ;  /* 0x0000000503007836 */ /* 0x041fe40000000000 */
[----:B-1----:R-:W-:-:S03]  /*0d00*/  VIADD R2, R3, 0x6 ;  /* 0x0000000603027836 */ /* 0x002fc60000000000 */
[----:B------:R0:W-:Y:S04]  /*0d10*/  STL [R1+0x680], R0 ;  /* 0x0006800001007387 */ /* 0x0001e80000100800 */
[----:B------:R1:W-:Y:S01]  /*0d20*/  STL [R1+0x67c], R2 ;  /* 0x00067c0201007387 */ /* 0x0003e20000100800 */
[----:B0-----:R-:W-:Y:S01]  /*0d30*/  VIADD R0, R3, 0x7 ;  /* 0x0000000703007836 */ /* 0x001fe20000000000 */
[----:B--2---:R-:W-:Y:S01]  /*0d40*/  LOP3.LUT R29, R29, 0x3f, RZ, 0xc0, !PT ;  /* 0x0000003f1d1d7812 */ /* 0x004fe200078ec0ff */
[----:B-1----:R-:W-:-:S03]  /*0d50*/  VIADD R2, R3, 0x8 ;  /* 0x0000000803027836 */ /* 0x002fc60000000000 */
[----:B------:R0:W-:Y:S04]  /*0d60*/  STL [R1+0x678], R0 ;  /* 0x0006780001007387 */ /* 0x0001e80000100800 */
[----:B------:R1:W-:Y:S01]  /*0d70*/  STL [R1+0x674], R2 ;  /* 0x0006740201007387 */ /* 0x0003e20000100800 */
[C---:B0-----:R-:W-:Y:S02]  /*0d80*/  VIADD R0, R3.reuse, 0x9 ;  /* 0x0000000903007836 */ /* 0x041fe40000000000 */
        /* <DEDUP_REMOVED lines=171> */
[----:B------:R-:W-:Y:S02]  /*1840*/  IMAD R28, R28, 0x40, R29 ;  /* 0x000000401c1c7824 */ /* 0x000fe400078e021d */
[C---:B0-----:R-:W-:Y:S02]  /*1850*/  VIADD R0, R3.reuse, 0x5f ;  /* 0x0000005f03007836 */ /* 0x041fe40000000000 */
[----:B-1----:R-:W-:-:S05]  /*1860*/  VIADD R2, R3, 0x60 ;  /* 0x0000006003027836 */ /* 0x002fca0000000000 */
[----:B------:R0:W-:Y:S02]  /*1870*/  STL [R1+0x514], R2 ;  /* 0x0005140201007387 */ /* 0x0001e40000100800 */
[----:B0-----:R-:W-:-:S05]  /*1880*/  VIADD R2, R3, 0x61 ;  /* 0x0000006103027836 */ /* 0x001fca0000000000 */
        /* <DEDUP_REMOVED lines=262> */
[----:B------:R0:W-:Y:S01]  /*28f0*/  STL [R1+0x204], R2 ;  /* 0x0002040201007387 */ /* 0x0001e20000100800 */
[C---:B------:R-:W-:Y:S02]  /*2900*/  VIADD R29, R3.reuse, 0xe6 ;  /* 0x000000e6031d7836 */ /* 0x040fe40000000000 */
[----:B0-----:R-:W-:-:S05]  /*2910*/  VIADD R2, R3, 0xe5 ;  /* 0x000000e503027836 */ /* 0x001fca0000000000 */
[----:B------:R0:W-:Y:S04]  /*2920*/  STL [R1+0x200], R2 ;  /* 0x0002000201007387 */ /* 0x0001e80000100800 */
[----:B0-----:R0:W5:Y:S04]  /*2930*/  LDL.LU R2, [R1+0x1ed4] ;  /* 0x001ed40001027983 */ /* 0x0011680000300800 */
[----:B------:R1:W-:Y:S04]  /*2940*/  STL [R1+0x1ecc], R28 ;  /* 0x001ecc1c01007387 */ /* 0x0003e80000100800 */
[----:B------:R2:W-:Y:S01]  /*2950*/  STL [R1+0x1fc], R29 ;  /* 0x0001fc1d01007387 */ /* 0x0005e20000100800 */
[----:B-1----:R-:W-:-:S02]  /*2960*/  VIADD R28, R3, 0xe7 ;  /* 0x000000e7031c7836 */ /* 0x002fc40000000000 */
[----:B--2---:R-:W-:-:S03]  /*2970*/  VIADD R29, R3, 0xe8 ;  /* 0x000000e8031d7836 */ /* 0x004fc60000000000 */
[----:B------:R1:W-:Y:S04]  /*2980*/  STL [R1+0x1f8], R28 ;  /* 0x0001f81c01007387 */ /* 0x0003e80000100800 */
[----:B------:R2:W-:Y:S01]  /*2990*/  STL [R1+0x1f4], R29 ;  /* 0x0001f41d01007387 */ /* 0x0005e20000100800 */
[C---:B-1----:R-:W-:Y:S02]  /*29a0*/  VIADD R28, R3.reuse, 0xe9 ;  /* 0x000000e9031c7836 */ /* 0x042fe40000000000 */
        /* <DEDUP_REMOVED lines=41> */
[----:B------:R1:W-:Y:S02]  /*2c40*/  STL [R1+0x1a0], R28 ;  /* 0x0001a01c01007387 */ /* 0x0003e40000100800 */
[----:B-1----:R-:W-:Y:S02]  /*2c50*/  VIADD R28, R3, 0xff ;  /* 0x000000ff031c7836 */ /* 0x002fe40000000000 */
[----:B------:R0:W5:Y:S01]  /*2c60*/  LDL.LU R3, [R1+0x1ed0] ;  /* 0x001ed00001037983 */ /* 0x0001620000300800 */
[----:B------:R-:W-:Y:S05]  /*2c70*/  @!P0 BRA `(.L_x_0) ;  /* 0x0000076000b08947 */ /* 0x000fea0003800000 */
[----:B------:R-:W2:Y:S01]  /*2c80*/  LDL.LU R9, [R1+0x31c] ;  /* 0x00031c0001097983 */ /* 0x000ea20000300800 */
[----:B-----5:R-:W-:Y:S01]  /*2c90*/  IABS R6, R2 ;  /* 0x0000000200067213 */ /* 0x020fe20000000000 */
[----:B------:R-:W-:Y:S01]  /*2ca0*/  IMAD.MOV.U32 R14, RZ, RZ, R0 ;  /* 0x000000ffff0e7224 */ /* 0x000fe200078e0000 */
[----:B------:R-:W-:Y:S01]  /*2cb0*/  ISETP.GE.AND P5, PT, R28, RZ, PT ;  /* 0x000000ff1c00720c */ /* 0x000fe20003fa6270 */
[----:B------:R-:W3:Y:S01]  /*2cc0*/  LDL.LU R15, [R1+0x3cc] ;  /* 0x0003cc00010f7983 */ /* 0x000ee20000300800 */
[----:B------:R-:W-:Y:S01]  /*2cd0*/  ISETP.GE.AND P3, PT, R29, RZ, PT ;  /* 0x000000ff1d00720c */ /* 0x000fe20003f66270 */
[----:B------:R-:W-:Y:S01]  /*2ce0*/  ULDC.64 UR8, c[0x0][0x218] ;  /* 0x0000860000087ab9 */ /* 0x000fe20000000a00 */
[----:B------:R-:W-:Y:S01]  /*2cf0*/  ISETP.NE.AND P1, PT, R2, RZ, PT ;  /* 0x000000ff0200720c */ /* 0x000fe20003f25270 */
[----:B------:R-:W4:Y:S01]  /*2d00*/  LDL R8, [R1+0x1ecc] ;  /* 0x001ecc0001087983 */ /* 0x000f220000100800 */
[----:B------:R-:W-:-:S03]  /*2d10*/  ULDC UR5, c[0x0][0x240] ;  /* 0x0000900000057ab9 */ /* 0x000fc60000000800 */
[----:B------:R-:W2:Y:S04]  /*2d20*/  LDL.LU R16, [R1+0x368] ;  /* 0x0003680001107983 */ /* 0x000ea80000300800 */
[----:B------:R-:W3:Y:S04]  /*2d30*/  LDL R21, [R1+0x1a0] ;  /* 0x0001a00001157983 */ /* 0x000ee80000100800 */
[----:B------:R-:W2:Y:S04]  /*2d40*/  LDL R22, [R1+0x1a4] ;  /* 0x0001a40001167983 */ /* 0x000ea80000100800 */
[----:B------:R-:W2:Y:S04]  /*2d50*/  LDL R23, [R1+0x1a8] ;  /* 0x0001a80001177983 */ /* 0x000ea80000100800 */
[----:B------:R-:W2:Y:S04]  /*2d60*/  LDL.LU R17, [R1+0x338] ;  /* 0x0003380001117983 */ /* 0x000ea80000300800 */
[----:B------:R-:W2:Y:S04]  /*2d70*/  LDL.LU R24, [R1+0x33c] ;  /* 0x00033c0001187983 */ /* 0x000ea80000300800 */
[----:B------:R-:W2:Y:S04]  /*2d80*/  LDL.LU R25, [R1+0x318] ;  /* 0x0003180001197983 */ /* 0x000ea80000300800 */
[----:B------:R-:W2:Y:S04]  /*2d90*/  LDL.LU R19, [R1+0x514] ;  /* 0x0005140001137983 */ /* 0x000ea80000300800 */
[----:B------:R-:W2:Y:S04]  /*2da0*/  LDL R26, [R1+0x348] ;  /* 0x00034800011a7983 */ /* 0x000ea80000100800 */
[----:B------:R-:W2:Y:S04]  /*2db0*/  LDL.LU R27, [R1+0x2e4] ;  /* 0x0002e400011b7983 */ /* 0x000ea80000300800 */
[----:B------:R-:W2:Y:S04]  /*2dc0*/  LDL.LU R12, [R1+0x3b4] ;  /* 0x0003b400010c7983 */ /* 0x000ea80000300800 */
[----:B------:R-:W2:Y:S01]  /*2dd0*/  LDL.LU R13, [R1+0x510] ;  /* 0x00051000010d7983 */ /* 0x000ea20000300800 */
[----:B------:R-:W1:Y:S01]  /*2de0*/  I2F.RP R4, R6 ;  /* 0x0000000600047306 */ /* 0x000e620000209400 */
[----:B------:R-:W-:-:S02]  /*2df0*/  IABS R0, R3 ;  /* 0x0000000300007213 */ /* 0x000fc40000000000 */
[----:B------:R-:W2:Y:S04]  /*2e00*/  LDL.LU R18, [R1+0x3f0] ;  /* 0x0003f00001127983 */ /* 0x000ea80000300800 */
[----:B------:R0:W-:Y:S01]  /*2e10*/  STL [R1+0x2104], R3 ;  /* 0x0021040301007387 */ /* 0x0001e20000100800 */
[----:B------:R-:W0:Y:S08]  /*2e20*/  I2F.RP R10, R0 ;  /* 0x00000000000a7306 */ /* 0x000e300000209400 */
[----:B-1----:R-:W1:Y:S08]  /*2e30*/  MUFU.RCP R4, R4 ;  /* 0x0000000400047308 */ /* 0x002e700000001000 */
[----:B0-----:R-:W0:Y:S01]  /*2e40*/  MUFU.RCP R10, R10 ;  /* 0x0000000a000a7308 */ /* 0x001e220000001000 */
[----:B-1----:R-:W-:-:S07]  /*2e50*/  VIADD R4, R4, 0xffffffe ;  /* 0x0ffffffe04047836 */ /* 0x002fce0000000000 */
[----:B------:R1:W1:Y:S01]  /*2e60*/  F2I.FTZ.U32.TRUNC.NTZ R5, R4 ;  /* 0x0000000400057305 */ /* 0x000262000021f000 */
[----:B0-----:R-:W-:-:S07]  /*2e70*/  VIADD R10, R10, 0xffffffe ;  /* 0x0ffffffe0a0a7836 */ /* 0x001fce0000000000 */
[----:B------:R0:W0:Y:S01]  /*2e80*/  F2I.FTZ.U32.TRUNC.NTZ R11, R10 ;  /* 0x0000000a000b7305 */ /* 0x000022000021f000 */
[----:B-1----:R-:W-:Y:S02]  /*2e90*/  IMAD.MOV.U32 R4, RZ, RZ, RZ ;  /* 0x000000ffff047224 */ /* 0x002fe400078e00ff */
[----:B------:R-:W-:Y:S02]  /*2ea0*/  IMAD.MOV R7, RZ, RZ, -R5 ;  /* 0x000000ffff077224 */ /* 0x000fe400078e0a05 */
[----:B0-----:R-:W-:Y:S02]  /*2eb0*/  IMAD.MOV.U32 R10, RZ, RZ, RZ ;  /* 0x000000ffff0a7224 */ /* 0x001fe400078e00ff */
[----:B------:R-:W-:-:S04]  /*2ec0*/  IMAD R7, R7, R6, RZ ;  /* 0x0000000607077224 */ /* 0x000fc800078e02ff */
[----:B------:R-:W-:-:S04]  /*2ed0*/  IMAD.HI.U32 R7, R5, R7, R4 ;  /* 0x0000000705077227 */ /* 0x000fc800078e0004 */
[----:B------:R-:W-:-:S04]  /*2ee0*/  IMAD.MOV R5, RZ, RZ, -R11 ;  /* 0x000000ffff057224 */ /* 0x000fc800078e0a0b */
[----:B------:R-:W-:-:S04]  /*2ef0*/  IMAD R5, R5, R0, RZ ;  /* 0x0000000005057224 */ /* 0x000fc800078e02ff */
[----:B------:R-:W-:Y:S01]  /*2f00*/  IMAD.HI.U32 R10, R11, R5, R10 ;  /* 0x000000050b0a7227 */ /* 0x000fe200078e000a */
[----:B------:R-:W-:Y:S02]  /*2f10*/  IABS R5, R28 ;  /* 0x0000001c00057213 */ /* 0x000fe40000000000 */
[----:B----4-:R-:W-:-:S05]  /*2f20*/  IABS R8, R8 ;  /* 0x0000000800087213 */ /* 0x010fca0000000000 */
[----:B------:R-:W-:-:S04]  /*2f30*/  IMAD.HI.U32 R4, R7, R8, RZ ;  /* 0x0000000807047227 */ /* 0x000fc800078e00ff */
[----:B---3--:R-:W-:Y:S02]  /*2f40*/  IMAD.MOV.U32 R20, RZ, RZ, R21 ;  /* 0x000000ffff147224 */ /* 0x008fe400078e0015 */
[----:B------:R-:W-:Y:S02]  /*2f50*/  IMAD.MOV R4, RZ, RZ, -R4 ;  /* 0x000000ffff047224 */ /* 0x000fe400078e0a04 */
[----:B--2---:R-:W-:Y:S01]  /*2f60*/  IMAD.MOV.U32 R21, RZ, RZ, R22 ;  /* 0x000000ffff157224 */ /* 0x004fe200078e0016 */
[----:B------:R-:W-:Y:S01]  /*2f70*/  IABS R7, R20 ;  /* 0x0000001400077213 */ /* 0x000fe20000000000 */
[C---:B------:R-:W-:Y:S02]  /*2f80*/  IMAD R4, R6.reuse, R4, R8 ;  /* 0x0000000406047224 */ /* 0x040fe400078e0208 */
[----:B------:R-:W-:Y:S01]  /*2f90*/  IMAD.MOV.U32 R22, RZ, RZ, R23 ;  /* 0x000000ffff167224 */ /* 0x000fe200078e0017 */
[----:B------:R-:W-:Y:S02]  /*2fa0*/  IABS R8, R21 ;  /* 0x0000001500087213 */ /* 0x000fe40000000000 */
[----:B------:R-:W-:-:S02]  /*2fb0*/  ISETP.GT.U32.AND P0, PT, R6, R4, PT ;  /* 0x000000040600720c */ /* 0x000fc40003f04070 */
[----:B------:R-:W-:Y:S01]  /*2fc0*/  IABS R11, R22 ;  /* 0x00000016000b7213 */ /* 0x000fe20000000000 */
[----:B------:R-:W-:Y:S02]  /*2fd0*/  IMAD.MOV.U32 R23, RZ, RZ, R24 ;  /* 0x000000ffff177224 */ /* 0x000fe400078e0018 */
[----:B------:R-:W-:Y:S02]  /*2fe0*/  IMAD.MOV.U32 R24, RZ, RZ, R25 ;  /* 0x000000ffff187224 */ /* 0x000fe400078e0019 */
[----:B------:R-:W-:Y:S02]  /*2ff0*/  IMAD.MOV.U32 R22, RZ, RZ, R23 ;  /* 0x000000ffff167224 */ /* 0x000fe400078e0017 */
[----:B------:R-:W-:Y:S02]  /*3000*/  IMAD.MOV.U32 R21, RZ, RZ, R24 ;  /* 0x000000ffff157224 */ /* 0x000fe400078e0018 */
[----:B------:R-:W-:Y:S02]  /*3010*/  IMAD.MOV.U32 R25, RZ, RZ, R26 ;  /* 0x000000ffff197224 */ /* 0x000fe400078e001a */
[----:B------:R-:W-:-:S02]  /*3020*/  IMAD.MOV.U32 R26, RZ, RZ, R27 ;  /* 0x000000ffff1a7224 */ /* 0x000fc400078e001b */
[----:B------:R-:W-:Y:S02]  /*3030*/  IMAD.MOV.U32 R20, RZ, RZ, R25 ;  /* 0x000000ffff147224 */ /* 0x000fe400078e0019 */
[----:B------:R-:W-:Y:S02]  /*3040*/  IMAD.MOV.U32 R27, RZ, RZ, R12 ;  /* 0x000000ffff1b7224 */ /* 0x000fe400078e000c */
[----:B------:R-:W-:Y:S02]  /*3050*/  IMAD.MOV.U32 R23, RZ, RZ, R16 ;  /* 0x000000ffff177224 */ /* 0x000fe400078e0010 */
[----:B------:R-:W-:Y:S02]  /*3060*/  IMAD.MOV.U32 R12, RZ, RZ, R13 ;  /* 0x000000ffff0c7224 */ /* 0x000fe400078e000d */
[----:B------:R-:W-:Y:S02]  /*3070*/  IMAD.MOV.U32 R13, RZ, RZ, R14 ;  /* 0x000000ffff0d7224 */ /* 0x000fe400078e000e */
[----:B------:R-:W-:-:S02]  /*3080*/  IMAD.MOV.U32 R14, RZ, RZ, R15 ;  /* 0x000000ffff0e7224 */ /* 0x000fc400078e000f */
[----:B------:R-:W-:Y:S01]  /*3090*/  IMAD.MOV.U32 R15, RZ, RZ, R9 ;  /* 0x000000ffff0f7224 */ /* 0x000fe200078e0009 */
[----:B------:R-:W-:Y:S01]  /*30a0*/  IABS R9, R29 ;  /* 0x0000001d00097213 */ /* 0x000fe20000000000 */
[----:B------:R-:W-:Y:S01]  /*30b0*/  IMAD.MOV.U32 R24, RZ, RZ, R27 ;  /* 0x000000ffff187224 */ /* 0x000fe200078e001b */
[----:B------:R-:W2:Y:S01]  /*30c0*/  LDL R29, [R1+0x1b8] ;  /* 0x0001b800011d7983 */ /* 0x000ea20000100800 */
[----:B------:R-:W-:Y:S02]  /*30d0*/  IMAD.MOV.U32 R25, RZ, RZ, R14 ;  /* 0x000000ffff197224 */ /* 0x000fe400078e000e */
[----:B------:R-:W-:Y:S02]  /*30e0*/  IMAD.MOV.U32 R27, RZ, RZ, R13 ;  /* 0x000000ffff1b7224 */ /* 0x000fe400078e000d */
[----:B------:R-:W-:Y:S02]  /*30f0*/  IMAD.MOV.U32 R28, RZ, RZ, R15 ;  /* 0x000000ffff1c7224 */ /* 0x000fe400078e000f */
[----:B------:R-:W-:-:S04]  /*3100*/  IMAD.HI.U32 R14, R10, R7, RZ ;  /* 0x000000070a0e7227 */ /* 0x000fc800078e00ff */
[----:B------:R-:W-:-:S04]  /*3110*/  IMAD.HI.U32 R15, R10, R9, RZ ;  /* 0x000000090a0f7227 */ /* 0x000fc800078e00ff */
[----:B------:R-:W-:-:S04]  /*3120*/  IMAD.HI.U32 R13, R10, R8, RZ ;  /* 0x000000080a0d7227 */ /* 0x000fc800078e00ff */
[----:B------:R-:W-:-:S04]  /*3130*/  IMAD.HI.U32 R16, R10, R5, RZ ;  /* 0x000000050a107227 */ /* 0x000fc800078e00ff */
[----:B------:R-:W-:Y:S02]  /*3140*/  IMAD.MOV R14, RZ, RZ, -R14 ;  /* 0x000000ffff0e7224 */ /* 0x000fe400078e0a0e */
[----:B------:R-:W-:Y:S02]  /*3150*/  IMAD.MOV R15, RZ, RZ, -R15 ;  /* 0x000000ffff0f7224 */ /* 0x000fe400078e0a0f */
[----:B------:R-:W-:Y:S02]  /*3160*/  IMAD.MOV R13, RZ, RZ, -R13 ;  /* 0x000000ffff0d7224 */ /* 0x000fe400078e0a0d */
[----:B------:R-:W-:Y:S02]  /*3170*/  IMAD.MOV R16, RZ, RZ, -R16 ;  /* 0x000000ffff107224 */ /* 0x000fe400078e0a10 */
[C---:B------:R-:W-:Y:S02]  /*3180*/  IMAD R7, R0.reuse, R14, R7 ;  /* 0x0000000e00077224 */ /* 0x040fe400078e0207 */
[C---:B------:R-:W-:Y:S01]  /*3190*/  IMAD R9, R0.reuse, R15, R9 ;  /* 0x0000000f00097224 */ /* 0x040fe200078e0209 */
[----:B------:R-:W3:Y:S01]  /*31a0*/  LDL R14, [R1+0x1ac] ;  /* 0x0001ac00010e7983 */ /* 0x000ee20000100800 */
[----:B------:R-:W-:-:S02]  /*31b0*/  IMAD R8, R0, R13, R8 ;  /* 0x0000000d00087224 */ /* 0x000fc400078e0208 */
[----:B------:R-:W-:Y:S01]  /*31c0*/  IMAD R5, R0, R16, R5 ;  /* 0x0000001000057224 */ /* 0x000fe200078e0205 */
[----:B------:R-:W4:Y:S01]  /*31d0*/  LDL R15, [R1+0x1b0] ;  /* 0x0001b000010f7983 */ /* 0x000f220000100800 */
[----:B------:R-:W-:Y:S02]  /*31e0*/  @!P0 IMAD.IADD R4, R4, 0x1, -R6 ;  /* 0x0000000104048824 */ /* 0x000fe400078e0a06 */
[----:B------:R-:W-:Y:S01]  /*31f0*/  IMAD.MOV.U32 R3, RZ, RZ, R26 ;  /* 0x000000ffff037224 */ /* 0x000fe200078e001a */
[----:B------:R-:W4:Y:S01]  /*3200*/  LDL R13, [R1+0x1ecc] ;  /* 0x001ecc00010d7983 */ /* 0x000f220000100800 */
[----:B------:R-:W-:-:S03]  /*3210*/  IMAD.MOV.U32 R26, RZ, RZ, R12 ;  /* 0x000000ffff1a7224 */ /* 0x000fc600078e000c */
[----:B------:R-:W4:Y:S01]  /*3220*/  LDL R16, [R1+0x1b4] ;  /* 0x0001b40001107983 */ /* 0x000f220000100800 */
[----:B------:R-:W-:Y:S01]  /*3230*/  ISETP.GT.U32.AND P0, PT, R6, R4, PT ;  /* 0x000000040600720c */ /* 0x000fe20003f04070 */
[----:B------:R-:W-:-:S04]  /*3240*/  IMAD.HI.U32 R12, R10, R11, RZ ;  /* 0x0000000b0a0c7227 */ /* 0x000fc800078e00ff */
[----:B------:R-:W-:-:S04]  /*3250*/  IMAD.MOV R12, RZ, RZ, -R12 ;  /* 0x000000ffff0c7224 */ /* 0x000fc800078e0a0c */
[----:B------:R-:W-:-:S04]  /*3260*/  IMAD R11, R0, R12, R11 ;  /* 0x0000000c000b7224 */ /* 0x000fc800078e020b */
[----:B------:R-:W-:Y:S01]  /*3270*/  @!P0 IMAD.IADD R4, R4, 0x1, -R6 ;  /* 0x0000000104048824 */ /* 0x000fe200078e0a06 */
[----:B------:R0:W-:Y:S01]  /*3280*/  STL [R1+0x217c], R28 ;  /* 0x00217c1c01007387 */ /* 0x0001e20000100800 */
[----:B---3--:R-:W-:Y:S02]  /*3290*/  IABS R6, R14 ;  /* 0x0000000e00067213 */ /* 0x008fe40000000000 */
[----:B--2---:R-:W-:Y:S02]  /*32a0*/  IABS R14, R29 ;  /* 0x0000001d000e7213 */ /* 0x004fe40000000000 */
[----:B----4-:R-:W-:Y:S01]  /*32b0*/  IABS R12, R15 ;  /* 0x0000000f000c7213 */ /* 0x010fe20000000000 */
[----:B------:R-:W-:Y:S01]  /*32c0*/  IMAD.MOV.U32 R29, RZ, RZ, R3 ;  /* 0x000000ffff1d7224 */ /* 0x000fe200078e0003 */
[----:B------:R-:W-:Y:S01]  /*32d0*/  ISETP.GE.AND P6, PT, R13, RZ, PT ;  /* 0x000000ff0d00720c */ /* 0x000fe20003fc6270 */
[----:B------:R-:W-:Y:S01]  /*32e0*/  IMAD.MOV.U32 R3, RZ, RZ, R21 ;  /* 0x000000ffff037224 */ /* 0x000fe200078e0015 */
[----:B------:R-:W-:Y:S01]  /*32f0*/  IABS R13, R16 ;  /* 0x00000010000d7213 */ /* 0x000fe20000000000 */
[----:B------:R-:W-:-:S04]  /*3300*/  IMAD.HI.U32 R15, R10, R6, RZ ;  /* 0x000000060a0f7227 */ /* 0x000fc800078e00ff */
[----:B------:R-:W-:Y:S02]  /*3310*/  IMAD.MOV.U32 R21, RZ, RZ, R17 ;  /* 0x000000ffff157224 */ /* 0x000fe400078e0011 */
[----:B------:R-:W-:-:S04]  /*3320*/  IMAD.HI.U32 R16, R10, R12, RZ ;  /* 0x0000000c0a107227 */ /* 0x000fc800078e00ff */
[----:B------:R-:W-:-:S04]  /*3330*/  IMAD.HI.U32 R17, R10, R13, RZ ;  /* 0x0000000d0a117227 */ /* 0x000fc800078e00ff */
[----:B------:R-:W-:Y:S02]  /*3340*/  IMAD.MOV R15, RZ, RZ, -R15 ;  /* 0x000000ffff0f7224 */ /* 0x000fe400078e0a0f */
[----:B------:R-:W-:Y:S02]  /*3350*/  IMAD.MOV R16, RZ, RZ, -R16 ;  /* 0x000000ffff107224 */ /* 0x000fe400078e0a10 */
[----:B------:R-:W-:Y:S02]  /*3360*/  IMAD.MOV R17, RZ, RZ, -R17 ;  /* 0x000000ffff117224 */ /* 0x000fe400078e0a11 */
[C---:B------:R-:W-:Y:S02]  /*3370*/  IMAD R6, R0.reuse, R15, R6 ;  /* 0x0000000f00067224 */ /* 0x040fe400078e0206 */
[----:B------:R-:W2:Y:S01]  /*3380*/  LDL R15, [R1+0x1c0] ;  /* 0x0001c000010f7983 */ /* 0x000ea20000100800 */
[C---:B------:R-:W-:Y:S02]  /*3390*/  IMAD R12, R0.reuse, R16, R12 ;  /* 0x00000010000c7224 */ /* 0x040fe400078e020c */
[C---:B------:R-:W-:Y:S01]  /*33a0*/  IMAD R13, R0.reuse, R17, R13 ;  /* 0x00000011000d7224 */ /* 0x040fe200078e020d */
[----:B------:R-:W3:Y:S04]  /*33b0*/  LDL.LU R16, [R1+0x2ac] ;  /* 0x0002ac0001107983 */ /* 0x000ee80000300800 */
[----:B------:R-:W4:Y:S01]  /*33c0*/  LDL R17, [R1+0x1bc] ;  /* 0x0001bc0001117983 */ /* 0x000f220000100800 */
[----:B------:R-:W-:-:S02]  /*33d0*/  ISETP.GT.U32.AND P0, PT, R0, R5, PT ;  /* 0x000000050000720c */ /* 0x000fc40003f04070 */
[----:B------:R-:W-:Y:S01]  /*33e0*/  ISETP.GT.U32.AND P4, PT, R0, R9, PT ;  /* 0x000000090000720c */ /* 0x000fe20003f84070 */
[----:B0-----:R-:W-:Y:S02]  /*33f0*/  IMAD.MOV.U32 R28, RZ, RZ, R4 ;  /* 0x000000ffff1c7224 */ /* 0x001fe400078e0004 */
[----:B------:R-:W-:-:S08]  /*3400*/  IMAD.HI.U32 R4, R10, R14, RZ ;  /* 0x0000000e0a047227 */ /* 0x000fd000078e00ff */
[--C-:B------:R-:W-:Y:S02]  /*3410*/  @!P0 IMAD.IADD R5, R5, 0x1, -R0.reuse ;  /* 0x0000000105058824 */ /* 0x100fe400078e0a00 */
[----:B------:R-:W-:-:S03]  /*3420*/  @!P4 IMAD.IADD R9, R9, 0x1, -R0 ;  /* 0x000000010909c824 */ /* 0x000fc600078e0a00 */
[C---:B------:R-:W-:Y:S01]  /*3430*/  ISETP.GT.U32.AND P4, PT, R0.reuse, R5, PT ;  /* 0x000000050000720c */ /* 0x040fe20003f84070 */
[----:B------:R-:W-:Y:S02]  /*3440*/  IMAD.MOV R4, RZ, RZ, -R4 ;  /* 0x000000ffff047224 */ /* 0x000fe400078e0a04 */
[----:B------:R-:W-:Y:S01]  /*3450*/  @!P6 IMAD.MOV R28, RZ, RZ, -R28 ;  /* 0x000000ffff1ce224 */ /* 0x000fe200078e0a1c */
[----:B------:R-:W-:Y:S01]  /*3460*/  @!P1 LOP3.LUT R28, RZ, R2, RZ, 0x33, !PT ;  /* 0x00000002ff1c9212 */ /* 0x000fe200078e33ff */
[----:B------:R-:W-:-:S04]  /*3470*/  IMAD R14, R0, R4, R14 ;  /* 0x00000004000e7224 */ /* 0x000fc800078e020e */
[----:B------:R0:W-:Y:S04]  /*3480*/  STL [R1+0xaa0], R28 ;  /* 0x000aa01c01007387 */ /* 0x0001e80000100800 */
[----:B------:R-:W-:Y:S01]  /*3490*/  @!P4 IMAD.IADD R5, R5, 0x1, -R0 ;  /* 0x000000010505c824 */ /* 0x000fe200078e0a00 */
[----:B0-----:R-:W3:Y:S01]  /*34a0*/  LDL.LU R28, [R1+0x217c] ;  /* 0x00217c00011c7983 */ /* 0x001ee20000300800 */
[----:B--2---:R-:W-:-:S03]  /*34b0*/  IABS R2, R15 ;  /* 0x0000000f00027213 */ /* 0x004fc60000000000 */
[----:B------:R-:W2:Y:S01]  /*34c0*/  LDL.LU R15, [R1+0x1a0] ;  /* 0x0001a000010f7983 */ /* 0x000ea20000300800 */
[----:B----4-:R-:W-:Y:S01]  /*34d0*/  IABS R4, R17 ;  /* 0x0000001100047213 */ /* 0x010fe20000000000 */
[----:B---3--:R-:W-:-:S05]  /*34e0*/  IMAD.MOV.U32 R17, RZ, RZ, R16 ;  /* 0x000000ffff117224 */ /* 0x008fca00078e0010 */
[----:B------:R0:W-:Y:S04]  /*34f0*/  STL [R1+0x2178], R17 ;  /* 0x0021781101007387 */ /* 0x0001e80000100800 */
[----:B0-----:R-:W3:Y:S04]  /*3500*/  LDL.LU R17, [R1+0x1a4] ;  /* 0x0001a40001117983 */ /* 0x001ee80000300800 */
[----:B------:R0:W-:Y:S04]  /*3510*/  STL [R1+0x2170], R5 ;  /* 0x0021700501007387 */ /* 0x0001e80000100800 */
[----:B0-----:R-:W4:Y:S01]  /*3520*/  LDL.LU R5, [R1+0x1ac] ;  /* 0x0001ac0001057983 */ /* 0x001f220000300800 */
[----:B------:R-:W-:-:S02]  /*3530*/  ISETP.GT.U32.AND P2, PT, R0, R7, PT ;  /* 0x000000070000720c */ /* 0x000fc40003f44070 */
[C---:B------:R-:W-:Y:S02]  /*3540*/  ISETP.GT.U32.AND P6, PT, R0.reuse, R8, PT ;  /* 0x000000080000720c */ /* 0x040fe40003fc4070 */
[----:B------:R-:W-:-:S09]  /*3550*/  ISETP.GT.U32.AND P0, PT, R0, R11, PT ;  /* 0x0000000b0000720c */ /* 0x000fd20003f04070 */
[--C-:B------:R-:W-:Y:S01]  /*3560*/  @!P2 IMAD.IADD R7, R7, 0x1, -R0.reuse ;  /* 0x000000010707a824 */ /* 0x100fe200078e0a00 */
[----:B------:R-:W-:Y:S01]  /*3570*/  ISETP.GT.U32.AND P2, PT, R0, R9, PT ;  /* 0x000000090000720c */ /* 0x000fe20003f44070 */
[--C-:B------:R-:W-:Y:S01]  /*3580*/  @!P6 IMAD.IADD R8, R8, 0x1, -R0.reuse ;  /* 0x000000010808e824 */ /* 0x100fe200078e0a00 */
[----:B----4-:R0:W-:Y:S04]  /*3590*/  STL [R1+0x2174], R5 ;  /* 0x0021740501007387 */ /* 0x0101e80000100800 */
[----:B0-----:R-:W4:Y:S01]  /*35a0*/  LDL.LU R5, [R1+0x1a8] ;  /* 0x0001a80001057983 */ /* 0x001f220000300800 */
[----:B------:R-:W-:Y:S01]  /*35b0*/  @!P0 IMAD.IADD R11, R11, 0x1, -R0 ;  /* 0x000000010b0b8824 */ /* 0x000fe200078e0a00 */
[----:B------:R-:W-:-:S05]  /*35c0*/  ISETP.GT.U32.AND P0, PT, R0, R8, PT ;  /* 0x000000080000720c */ /* 0x000fca0003f04070 */
[--C-:B------:R-:W-:Y:S01]  /*35d0*/  @!P2 IMAD.IADD R9, R9, 0x1, -R0.reuse ;  /* 0x000000010909a824 */ /* 0x100fe200078e0a00 */
[C---:B------:R-:W-:Y:S02]  /*35e0*/  ISETP.GT.U32.AND P4, PT, R0.reuse, R6, PT ;  /* 0x000000060000720c */ /* 0x040fe40003f84070 */
[----:B------:R-:W-:Y:S01]  /*35f0*/  ISETP.GT.U32.AND P2, PT, R0, R12, PT ;  /* 0x0000000c0000720c */ /* 0x000fe20003f44070 */
[----:B------:R-:W-:Y:S01]  /*3600*/  IMAD.HI.U32 R16, R10, R2, RZ ;  /* 0x000000020a107227 */ /* 0x000fe200078e00ff */
[----:B------:R0:W-:Y:S03]  /*3610*/  STL [R1+0x2168], R10 ;  /* 0x0021680a01007387 */ /* 0x0001e60000100800 */
[----:B------:R-:W-:Y:S01]  /*3620*/  @!P0 IMAD.IADD R8, R8, 0x1, -R0 ;  /* 0x0000000108088824 */ /* 0x000fe200078e0a00 */
[----:B--2---:R-:W-:Y:S01]  /*3630*/  ISETP.GE.AND P0, PT, R15, RZ, PT ;  /* 0x000000ff0f00720c */ /* 0x004fe20003f06270 */
[----:B------:R-:W-:-:S02]  /*3640*/  IMAD.HI.U32 R15, R10, R4, RZ ;  /* 0x000000040a0f7227 */ /* 0x000fc400078e00ff */
[----:B0-----:R-:W2:Y:S02]  /*3650*/  LDL.LU R10, [R1+0x1c4] ;  /* 0x0001c400010a7983 */ /* 0x001ea40000300800 */
[--C-:B------:R-:W-:Y:S01]  /*3660*/  @!P4 IMAD.IADD R6, R6, 0x1, -R0.reuse ;  /* 0x000000010606c824 */ /* 0x100fe200078e0a00 */
[----:B---3--:R-:W-:Y:S01]  /*3670*/  ISETP.GE.AND P4, PT, R17, RZ, PT ;  /* 0x000000ff1100720c */ /* 0x008fe20003f86270 */
[--C-:B------:R-:W-:Y:S01]  /*3680*/  @!P2 IMAD.IADD R12, R12, 0x1, -R0.reuse ;  /* 0x000000010c0ca824 */ /* 0x100fe200078e0a00 */
[----:B------:R-:W3:Y:S01]  /*3690*/  LDL.LU R17, [R1+0x2178] ;  /* 0x0021780001117983 */ /* 0x000ee20000300800 */
[C---:B------:R-:W-:Y:S02]  /*36a0*/  ISETP.GT.U32.AND P1, PT, R0.reuse, R7, PT ;  /* 0x000000070000720c */ /* 0x040fe40003f24070 */
[----:B----4-:R-:W-:Y:S02]  /*36b0*/  ISETP.GE.AND P2, PT, R5, RZ, PT ;  /* 0x000000ff0500720c */ /* 0x010fe40003f46270 */
[----:B------:R-:W4:Y:S09]  /*36c0*/  LDL.LU R5, [R1+0x2174] ;  /* 0x0021740001057983 */ /* 0x000f320000300800 */
[----:B------:R-:W-:Y:S01]  /*36d0*/  @!P1 IMAD.IADD R7, R7, 0x1, -R0 ;  /* 0x0000000107079824 */ /* 0x000fe200078e0a00 */
[----:B------:R-:W-:-:S13]  /*36e0*/  ISETP.GT.U32.AND P1, PT, R0, R13, PT ;  /* 0x0000000d0000720c */ /* 0x000fda0003f24070 */
[----:B------:R-:W-:Y:S01]  /*36f0*/  @!P1 IMAD.IADD R13, R13, 0x1, -R0 ;  /* 0x000000010d0d9824 */ /* 0x000fe200078e0a00 */
[----:B----4-:R-:W-:Y:S02]  /*3700*/  ISETP.GE.AND P1, PT, R5, RZ, PT ;  /* 0x000000ff0500720c */ /* 0x010fe40003f26270 */
[----:B------:R-:W4:Y:S01]  /*3710*/  LDL.LU R5, [R1+0x2170] ;  /* 0x0021700001057983 */ /* 0x000f220000300800 */
[----:B------:R-:W-:Y:S02]  /*3720*/  IMAD.MOV R15, RZ, RZ, -R15 ;  /* 0x000000ffff0f7224 */ /* 0x000fe400078e0a0f */
[----:B------:R-:W-:Y:S02]  /*3730*/  IMAD.MOV R16, RZ, RZ, -R16 ;  /* 0x000000ffff107224 */ /* 0x000fe400078e0a10 */
[C---:B------:R-:W-:Y:S02]  /*3740*/  IMAD R4, R0.reuse, R15, R4 ;  /* 0x0000000f00047224 */ /* 0x040fe400078e0204 */
[----:B------:R-:W-:-:S02]  /*3750*/  IMAD R2, R0, R16, R2 ;  /* 0x0000001000027224 */ /* 0x000fc400078e0202 */
[----:B--2---:R-:W-:Y:S01]  /*3760*/  IMAD.MOV.U32 R16, RZ, RZ, R10 ;  /* 0x000000ffff107224 */ /* 0x004fe200078e000a */
[----:B------:R-:W-:Y:S01]  /*3770*/  ISETP.GT.U32.AND P6, PT, R0, R11, PT ;  /* 0x0000000b0000720c */ /* 0x000fe20003fc4070 */
[----:B------:R0:W-:Y:S01]  /*3780*/  STL [R1+0x216c], R4 ;  /* 0x00216c0401007387 */ /* 0x0001e20000100800 */
[----:B------:R-:W-:-:S03]  /*3790*/  @!P3 IMAD.MOV R9, RZ, RZ, -R9 ;  /* 0x000000ffff09b224 */ /* 0x000fc600078e0a09 */
[----:B------:R-:W-:Y:S01]  /*37a0*/  STL [R1+0x2164], R16 ;  /* 0x0021641001007387 */ /* 0x000fe20000100800 */
[----:B------:R-:W-:Y:S01]  /*37b0*/  IABS R15, R16 ;  /* 0x00000010000f7213 */ /* 0x000fe20000000000 */
[----:B0-----:R-:W-:-:S04]  /*37c0*/  IMAD.MOV.U32 R4, RZ, RZ, R7 ;  /* 0x000000ffff047224 */ /* 0x001fc800078e0007 */
[----:B------:R-:W-:Y:S02]  /*37d0*/  @!P0 IMAD.MOV R4, RZ, RZ, -R4 ;  /* 0x000000ffff048224 */ /* 0x000fe400078e0a04 */
[----:B------:R-:W-:-:S04]  /*37e0*/  @!P6 IMAD.IADD R11, R11, 0x1, -R0 ;  /* 0x000000010b0be824 */ /* 0x000fc800078e0a00 */
[----:B------:R-:W-:Y:S02]  /*37f0*/  IMAD.MOV.U32 R10, RZ, RZ, R11 ;  /* 0x000000ffff0a7224 */ /* 0x000fe400078e000b */
[----:B----4-:R-:W-:-:S05]  /*3800*/  @!P5 IMAD.MOV R5, RZ, RZ, -R5 ;  /* 0x000000ffff05d224 */ /* 0x010fca00078e0a05 */
[----:B------:R0:W-:Y:S04]  /*3810*/  STL [R1+0x3f8], R5 ;  /* 0x0003f80501007387 */ /* 0x0001e80000100800 */
[----:B0-----:R-:W2:Y:S04]  /*3820*/  LDL.LU R5, [R1+0x1b0] ;  /* 0x0001b00001057983 */ /* 0x001ea80000300800 */
[----:B------:R-:W4:Y:S04]  /*3830*/  LDL.LU R16, [R1+0x1b4] ;  /* 0x0001b40001107983 */ /* 0x000f280000300800 */
[----:B------:R0:W-:Y:S04]  /*3840*/  STL [R1+0x4f4], R9 ;  /* 0x0004f40901007387 */ /* 0x0001e80000100800 */
[----:B------:R-:W3:Y:S04]  /*3850*/  LDL.LU R7, [R1+0x1bc] ;  /* 0x0001bc0001077983 */ /* 0x000ee80000300800 */
[----:B0-----:R-:W2:Y:S04]  /*3860*/  LDL.LU R9, [R1+0x1c0] ;  /* 0x0001c00001097983 */ /* 0x001ea80000300800 */
[----:B------:R0:W-:Y:S02]  /*3870*/  STL [R1+0x4f0], R4 ;  /* 0x0004f00401007387 */ /* 0x0001e40000100800 */
[----:B0-----:R-:W-:-:S02]  /*3880*/  IMAD.MOV.U32 R4, RZ, RZ, R8 ;  /* 0x000000ffff047224 */ /* 0x001fc400078e0008 */
[----:B------:R-:W3:Y:S02]  /*3890*/  LDL.LU R8, [R1+0x1c8] ;  /* 0x0001c80001087983 */ /* 0x000ee40000300800 */
[----:B------:R-:W-:Y:S02]  /*38a0*/  @!P4 IMAD.MOV R4, RZ, RZ, -R4 ;  /* 0x000000ffff04c224 */ /* 0x000fe400078e0a04 */
[----:B------:R-:W3:Y:S04]  /*38b0*/  LDL.LU R11, [R1+0x1b8] ;  /* 0x0001b800010b7983 */ /* 0x000ee80000300800 */
[----:B------:R0:W-:Y:S04]  /*38c0*/  STL [R1+0x4ec], R4 ;  /* 0x0004ec0401007387 */ /* 0x0001e80000100800 */
[----:B0-----:R-:W2:Y:S01]  /*38d0*/  LDL.LU R4, [R1+0x216c] ;  /* 0x00216c0001047983 */ /* 0x001ea20000300800 */
[----:B------:R-:W-:Y:S01]  /*38e0*/  ISETP.GT.U32.AND P3, PT, R0, R12, PT ;  /* 0x0000000c0000720c */ /* 0x000fe20003f64070 */
[----:B------:R-:W-:-:S05]  /*38f0*/  @!P2 IMAD.MOV R10, RZ, RZ, -R10 ;  /* 0x000000ffff0aa224 */ /* 0x000fca00078e0a0a */
[----:B------:R0:W-:Y:S07]  /*3900*/  STL [R1+0x4e8], R10 ;  /* 0x0004e80a01007387 */ /* 0x0001ee0000100800 */
[----:B------:R-:W-:Y:S01]  /*3910*/  @!P3 IMAD.IADD R12, R12, 0x1, -R0 ;  /* 0x000000010c0cb824 */ /* 0x000fe200078e0a00 */
[----:B0-----:R-:W3:Y:S01]  /*3920*/  LDL.LU R10, [R1+0x2168] ;  /* 0x00216800010a7983 */ /* 0x001ee20000300800 */
[----:B----4-:R-:W-:-:S03]  /*3930*/  ISETP.GE.AND P3, PT, R16, RZ, PT ;  /* 0x000000ff1000720c */ /* 0x010fc60003f66270 */
[----:B------:R-:W4:Y:S01]  /*3940*/  LDL.LU R16, [R1+0x2164] ;  /* 0x0021640001107983 */ /* 0x000f220000300800 */
[----:B--2---:R-:W-:-:S13]  /*3950*/  ISETP.GT.U32.AND P4, PT, R0, R4, PT ;  /* 0x000000040000720c */ /* 0x004fda0003f84070 */
[----:B------:R-:W-:Y:S01]  /*3960*/  @!P4 IMAD.IADD R4, R4, 0x1, -R0 ;  /* 0x000000010404c824 */ /* 0x000fe200078e0a00 */
[----:B------:R-:W-:Y:S01]  /*3970*/  ISETP.GE.AND P4, PT, R9, RZ, PT ;  /* 0x000000ff0900720c */ /* 0x000fe20003f86270 */
[----:B------:R-:W-:Y:S02]  /*3980*/  IMAD.MOV.U32 R9, RZ, RZ, R12 ;  /* 0x000000ffff097224 */ /* 0x000fe400078e000c */
[----:B------:R-:W2:Y:S01]  /*3990*/  LDL.LU R12, [R1+0x1cc] ;  /* 0x0001cc00010c7983 */ /* 0x000ea20000300800 */
[C---:B------:R-:W-:Y:S02]  /*39a0*/  ISETP.GT.U32.AND P6, PT, R0.reuse, R14, PT ;  /* 0x0000000e0000720c */ /* 0x040fe40003fc4070 */
[----:B------:R-:W-:Y:S02]  /*39b0*/  ISETP.GE.AND P2, PT, R5, RZ, PT ;  /* 0x000000ff0500720c */ /* 0x000fe40003f46270 */
[----:B------:R-:W-:-:S09]  /*39c0*/  ISETP.GT.U32.AND P0, PT, R0, R13, PT ;  /* 0x0000000d0000720c */ /* 0x000fd20003f04070 */
[--C-:B------:R-:W-:Y:S01]  /*39d0*/  @!P6 IMAD.IADD R14, R14, 0x1, -R0.reuse ;  /* 0x000000010e0ee824 */ /* 0x100fe200078e0a00 */
[----:B------:R-:W-:Y:S01]  /*39e0*/  ISETP.GT.U32.AND P6, PT, R0, R6, PT ;  /* 0x000000060000720c */ /* 0x000fe20003fc4070 */
[----:B------:R-:W-:Y:S02]  /*39f0*/  @!P2 IMAD.MOV R9, RZ, RZ, -R9 ;  /* 0x000000ffff09a224 */ /* 0x000fe400078e0a09 */
[----:B------:R-:W-:Y:S01]  /*3a00*/  @!P0 IMAD.IADD R13, R13, 0x1, -R0 ;  /* 0x000000010d0d8824 */ /* 0x000fe200078e0a00 */
[----:B---3--:R-:W-:-:S09]  /*3a10*/  ISETP.GE.AND P0, PT, R11, RZ, PT ;  /* 0x000000ff0b00720c */ /* 0x008fd20003f06270 */
[----:B------:R-:W-:-:S04]  /*3a20*/  @!P6 IMAD.IADD R6, R6, 0x1, -R0 ;  /* 0x000000010606e824 */ /* 0x000fc800078e0a00 */
[----:B------:R-:W-:Y:S01]  /*3a30*/  @!P1 IMAD.MOV R6, RZ, RZ, -R6 ;  /* 0x000000ffff069224 */ /* 0x000fe200078e0a06 */
[----:B------:R-:W-:-:S04]  /*3a40*/  ISETP.GT.U32.AND P5, PT, R0, R14, PT ;  /* 0x0000000e0000720c */ /* 0x000fc80003fa4070 */
[----:B------:R-:W-:Y:S01]  /*3a50*/  STL [R1+0x4e4], R6 ;  /* 0x0004e40601007387 */ /* 0x000fe20000100800 */
[----:B------:R-:W-:Y:S01]  /*3a60*/  IMAD.HI.U32 R5, R10, R15, RZ ;  /* 0x0000000f0a057227 */ /* 0x000fe200078e00ff */
[----:B------:R-:W-:-:S03]  /*3a70*/  ISETP.GT.U32.AND P1, PT, R0, R4, PT ;  /* 0x000000040000720c */ /* 0x000fc60003f24070 */
[----:B------:R-:W-:-:S04]  /*3a80*/  IMAD.MOV R5, RZ, RZ, -R5 ;  /* 0x000000ffff057224 */ /* 0x000fc800078e0a05 */
[----:B------:R-:W-:Y:S01]  /*3a90*/  @!P5 IMAD.IADD R14, R14, 0x1, -R0 ;  /* 0x000000010e0ed824 */ /* 0x000fe200078e0a00 */
[----:B------:R-:W-:Y:S01]  /*3aa0*/  ISETP.GE.AND P5, PT, R7, RZ, PT ;  /* 0x000000ff0700720c */ /* 0x000fe20003fa6270 */
[----:B------:R-:W-:Y:S02]  /*3ab0*/  IMAD R5, R0, R5, R15 ;  /* 0x0000000500057224 */ /* 0x000fe400078e020f */
[----:B------:R-:W-:Y:S02]  /*3ac0*/  IMAD.MOV.U32 R15, RZ, RZ, R13 ;  /* 0x000000ffff0f7224 */ /* 0x000fe400078e000d */
[----:B------:R-:W-:Y:S02]  /*3ad0*/  IMAD.MOV.U32 R13, RZ, RZ, R14 ;  /* 0x000000ffff0d7224 */ /* 0x000fe400078e000e */
[----:B------:R-:W-:Y:S02]  /*3ae0*/  @!P3 IMAD.MOV R15, RZ, RZ, -R15 ;  /* 0x000000ffff0fb224 */ /* 0x000fe400078e0a0f */
[----:B------:R-:W-:Y:S01]  /*3af0*/  @!P1 IMAD.IADD R4, R4, 0x1, -R0 ;  /* 0x0000000104049824 */ /* 0x000fe200078e0a00 */
[----:B------:R-:W-:Y:S01]  /*3b00*/  IABS R7, R8 ;  /* 0x0000000800077213 */ /* 0x000fe20000000000 */
[----:B------:R-:W-:Y:S01]  /*3b10*/  @!P0 IMAD.MOV R13, RZ, RZ, -R13 ;  /* 0x000000ffff0d8224 */ /* 0x000fe200078e0a0d */
[----:B------:R-:W-:Y:S01]  /*3b20*/  ISETP.GE.AND P0, PT, R8, RZ, PT ;  /* 0x000000ff0800720c */ /* 0x000fe20003f06270 */
[----:B----4-:R-:W-:-:S02]  /*3b30*/  IMAD.MOV.U32 R11, RZ, RZ, R16 ;  /* 0x000000ffff0b7224 */ /* 0x010fc400078e0010 */
[----:B------:R-:W3:Y:S04]  /*3b40*/  LDL.LU R16, [R1+0x1d8] ;  /* 0x0001d80001107983 */ /* 0x000ee80000300800 */
[----:B------:R0:W-:Y:S04]  /*3b50*/  STL [R1+0x4e0], R9 ;  /* 0x0004e00901007387 */ /* 0x0001e80000100800 */
[----:B0-----:R-:W4:Y:S01]  /*3b60*/  LDL.LU R9, [R1+0x1d0] ;  /* 0x0001d00001097983 */ /* 0x001f220000300800 */
[----:B------:R-:W-:-:S03]  /*3b70*/  ISETP.GE.AND P3, PT, R11, RZ, PT ;  /* 0x000000ff0b00720c */ /* 0x000fc60003f66270 */
[----:B------:R-:W3:Y:S04]  /*3b80*/  LDL.LU R11, [R1+0x1d4] ;  /* 0x0001d400010b7983 */ /* 0x000ee80000300800 */
[----:B------:R0:W-:Y:S04]  /*3b90*/  STL [R1+0x4dc], R15 ;  /* 0x0004dc0f01007387 */ /* 0x0001e80000100800 */
[----:B0-----:R-:W3:Y:S04]  /*3ba0*/  LDL.LU R15, [R1+0x1dc] ;  /* 0x0001dc00010f7983 */ /* 0x001ee80000300800 */
[----:B------:R-:W-:Y:S01]  /*3bb0*/  STL [R1+0x4d8], R13 ;  /* 0x0004d80d01007387 */ /* 0x000fe20000100800 */
[----:B--2---:R-:W-:-:S02]  /*3bc0*/  IABS R8, R12 ;  /* 0x0000000c00087213 */ /* 0x004fc40000000000 */
[----:B------:R-:W-:Y:S01]  /*3bd0*/  ISETP.GE.AND P1, PT, R12, RZ, PT ;  /* 0x000000ff0c00720c */ /* 0x000fe20003f26270 */
[----:B------:R-:W-:-:S04]  /*3be0*/  IMAD.MOV.U32 R12, RZ, RZ, R4 ;  /* 0x000000ffff0c7224 */ /* 0x000fc800078e0004 */
[----:B------:R-:W-:-:S05]  /*3bf0*/  @!P5 IMAD.MOV R12, RZ, RZ, -R12 ;  /* 0x000000ffff0cd224 */ /* 0x000fca00078e0a0c */
[----:B------:R0:W-:Y:S04]  /*3c00*/  STL [R1+0x4d4], R12 ;  /* 0x0004d40c01007387 */ /* 0x0001e80000100800 */
[----:B------:R-:W2:Y:S01]  /*3c10*/  LDL R14, [R1+0x1e0] ;  /* 0x0001e000010e7983 */ /* 0x000ea20000100800 */
[----:B------:R-:W-:Y:S01]  /*3c20*/  ISETP.GT.U32.AND P6, PT, R0, R2, PT ;  /* 0x000000020000720c */ /* 0x000fe20003fc4070 */
[----:B------:R-:W-:-:S12]  /*3c30*/  IMAD.HI.U32 R6, R10, R7, RZ ;  /* 0x000000070a067227 */ /* 0x000fd800078e00ff */
[----:B------:R-:W-:Y:S01]  /*3c40*/  @!P6 IMAD.IADD R2, R2, 0x1, -R0 ;  /* 0x000000010202e824 */ /* 0x000fe200078e0a00 */
[----:B------:R-:W-:-:S04]  /*3c50*/  ISETP.GT.U32.AND P6, PT, R0, R5, PT ;  /* 0x000000050000720c */ /* 0x000fc80003fc4070 */
[----:B------:R-:W-:Y:S01]  /*3c60*/  ISETP.GT.U32.AND P2, PT, R0, R2, PT ;  /* 0x000000020000720c */ /* 0x000fe20003f44070 */
[----:B------:R-:W-:-:S08]  /*3c70*/  IMAD.MOV R6, RZ, RZ, -R6 ;  /* 0x000000ffff067224 */ /* 0x000fd000078e0a06 */
[--C-:B------:R-:W-:Y:S02]  /*3c80*/  @!P6 IMAD.IADD R5, R5, 0x1, -R0.reuse ;  /* 0x000000010505e824 */ /* 0x100fe400078e0a00 */
[----:B------:R-:W-:Y:S02]  /*3c90*/  IMAD R7, R0, R6, R7 ;  /* 0x0000000600077224 */ /* 0x000fe400078e0207 */
[----:B------:R-:W-:Y:S01]  /*3ca0*/  @!P2 IMAD.IADD R2, R2, 0x1, -R0 ;  /* 0x000000010202a824 */ /* 0x000fe200078e0a00 */
[----:B------:R-:W-:-:S03]  /*3cb0*/  ISETP.GT.U32.AND P6, PT, R0, R5, PT ;  /* 0x000000050000720c */ /* 0x000fc60003fc4070 */
[----:B0-----:R-:W-:Y:S01]  /*3cc0*/  IMAD.MOV.U32 R12, RZ, RZ, R2 ;  /* 0x000000ffff0c7224 */ /* 0x001fe200078e0002 */
[----:B------:R-:W-:-:S09]  /*3cd0*/  ISETP.GT.U32.AND P5, PT, R0, R7, PT ;  /* 0x000000070000720c */ /* 0x000fd20003fa4070 */
[----:B------:R-:W-:-:S04]  /*3ce0*/  @!P6 IMAD.IADD R5, R5, 0x1, -R0 ;  /* 0x000000010505e824 */ /* 0x000fc800078e0a00 */
[----:B------:R-:W-:Y:S02]  /*3cf0*/  @!P5 IMAD.IADD R7, R7, 0x1, -R0 ;  /* 0x000000010707d824 */ /* 0x000fe400078e0a00 */
[----:B------:R-:W-:-:S03]  /*3d00*/  @!P4 IMAD.MOV R12, RZ, RZ, -R12 ;  /* 0x000000ffff0cc224 */ /* 0x000fc600078e0a0c */
[----:B------:R-:W-:Y:S02]  /*3d10*/  ISETP.GT.U32.AND P5, PT, R0, R7, PT ;  /* 0x000000070000720c */ /* 0x000fe40003fa4070 */
[----:B------:R0:W-:Y:S11]  /*3d20*/  STL [R1+0x4d0], R12 ;  /* 0x0004d00c01007387 */ /* 0x0001f60000100800 */
[----:B------:R-:W-:-:S04]  /*3d30*/  @!P5 IMAD.IADD R7, R7, 0x1, -R0 ;  /* 0x000000010707d824 */ /* 0x000fc800078e0a00 */
[----:B------:R-:W-:Y:S01]  /*3d40*/  @!P0 IMAD.MOV R7, RZ, RZ, -R7 ;  /* 0x000000ffff078224 */ /* 0x000fe200078e0a07 */
[----:B----4-:R-:W-:Y:S02]  /*3d50*/  ISETP.GE.AND P2, PT, R9, RZ, PT ;  /* 0x000000ff0900720c */ /* 0x010fe40003f46270 */
[----:B------:R-:W-:Y:S01]  /*3d60*/  IABS R4, R9 ;  /* 0x0000000900047213 */ /* 0x000fe20000000000 */
[----:B------:R-:W-:-:S04]  /*3d70*/  IMAD.HI.U32 R9, R10, R8, RZ ;  /* 0x000000080a097227 */ /* 0x000fc800078e00ff */
[----:B------:R-:W-:-:S04]  /*3d80*/  IMAD.MOV R2, RZ, RZ, -R9 ;  /* 0x000000ffff027224 */ /* 0x000fc800078e0a09 */
[----:B------:R-:W-:-:S05]  /*3d90*/  IMAD R2, R0, R2, R8 ;  /* 0x0000000200027224 */ /* 0x000fca00078e0208 */
[----:B------:R-:W-:Y:S02]  /*3da0*/  ISETP.GT.U32.AND P6, PT, R0, R2, PT ;  /* 0x000000020000720c */ /* 0x000fe40003fc4070 */
[----:B---3--:R-:W-:Y:S01]  /*3db0*/  IABS R6, R11 ;  /* 0x0000000b00067213 */ /* 0x008fe20000000000 */
[C---:B------:R-:W-:Y:S01]  /*3dc0*/  IMAD.HI.U32 R13, R10.reuse, R4, RZ ;  /* 0x000000040a0d7227 */ /* 0x040fe200078e00ff */
[----:B------:R-:W-:Y:S02]  /*3dd0*/  IABS R9, R16 ;  /* 0x0000001000097213 */ /* 0x000fe40000000000 */
[----:B------:R-:W-:Y:S01]  /*3de0*/  ISETP.GE.AND P4, PT, R11, RZ, PT ;  /* 0x000000ff0b00720c */ /* 0x000fe20003f86270 */
[----:B------:R-:W-:-:S04]  /*3df0*/  IMAD.HI.U32 R11, R10, R6, RZ ;  /* 0x000000060a0b7227 */ /* 0x000fc800078e00ff */
[----:B------:R-:W-:Y:S02]  /*3e00*/  IMAD.MOV.U32 R8, RZ, RZ, R9 ;  /* 0x000000ffff087224 */ /* 0x000fe400078e0009 */
[----:B------:R-:W-:Y:S01]  /*3e10*/  @!P6 IMAD.IADD R2, R2, 0x1, -R0 ;  /* 0x000000010202e824 */ /* 0x000fe200078e0a00 */
[----:B------:R-:W-:Y:S01]  /*3e20*/  IABS R9, R15 ;  /* 0x0000000f00097213 */ /* 0x000fe20000000000 */
[----:B------:R-:W-:Y:S02]  /*3e30*/  IMAD.MOV R13, RZ, RZ, -R13 ;  /* 0x000000ffff0d7224 */ /* 0x000fe400078e0a0d */
[----:B------:R-:W-:Y:S01]  /*3e40*/  IMAD.MOV R11, RZ, RZ, -R11 ;  /* 0x000000ffff0b7224 */ /* 0x000fe200078e0a0b */
[----:B------:R-:W-:Y:S01]  /*3e50*/  ISETP.GT.U32.AND P6, PT, R0, R2, PT ;  /* 0x000000020000720c */ /* 0x000fe20003fc4070 */
[----:B0-----:R-:W-:-:S04]  /*3e60*/  IMAD.HI.U32 R12, R10, R8, RZ ;  /* 0x000000080a0c7227 */ /* 0x001fc800078e00ff */
[C---:B------:R-:W-:Y:S02]  /*3e70*/  IMAD R4, R0.reuse, R13, R4 ;  /* 0x0000000d00047224 */ /* 0x040fe400078e0204 */
[C---:B------:R-:W-:Y:S02]  /*3e80*/  IMAD R6, R0.reuse, R11, R6 ;  /* 0x0000000b00067224 */ /* 0x040fe400078e0206 */
[----:B------:R-:W-:Y:S02]  /*3e90*/  IMAD.MOV.U32 R11, RZ, RZ, R5 ;  /* 0x000000ffff0b7224 */ /* 0x000fe400078e0005 */
[----:B------:R-:W-:Y:S02]  /*3ea0*/  IMAD.MOV R12, RZ, RZ, -R12 ;  /* 0x000000ffff0c7224 */ /* 0x000fe400078e0a0c */
[----:B------:R-:W-:Y:S02]  /*3eb0*/  @!P3 IMAD.MOV R11, RZ, RZ, -R11 ;  /* 0x000000ffff0bb224 */ /* 0x000fe400078e0a0b */
[----:B------:R-:W-:-:S02]  /*3ec0*/  IMAD R8, R0, R12, R8 ;  /* 0x0000000c00087224 */ /* 0x000fc400078e0208 */
[----:B------:R-:W3:Y:S01]  /*3ed0*/  LDL R12, [R1+0x1e8] ;  /* 0x0001e800010c7983 */ /* 0x000ee20000100800 */
[----:B------:R-:W-:Y:S01]  /*3ee0*/  @!P6 IMAD.IADD R2, R2, 0x1, -R0 ;  /* 0x000000010202e824 */ /* 0x000fe200078e0a00 */
[----:B--2---:R-:W-:Y:S01]  /*3ef0*/  IABS R13, R14 ;  /* 0x0000000e000d7213 */ /* 0x004fe20000000000 */
[----:B------:R-:W-:-:S04]  /*3f00*/  IMAD.HI.U32 R14, R10, R9, RZ ;  /* 0x000000090a0e7227 */ /* 0x000fc800078e00ff */
[----:B------:R-:W-:Y:S01]  /*3f10*/  IMAD.MOV R14, RZ, RZ, -R14 ;  /* 0x000000ffff0e7224 */ /* 0x000fe200078e0a0e */
[----:B------:R0:W-:Y:S01]  /*3f20*/  STL [R1+0x4cc], R11 ;  /* 0x0004cc0b01007387 */ /* 0x0001e20000100800 */
[----:B------:R-:W-:Y:S02]  /*3f30*/  ISETP.GE.AND P6, PT, R16, RZ, PT ;  /* 0x000000ff1000720c */ /* 0x000fe40003fc6270 */
[----:B------:R-:W-:Y:S02]  /*3f40*/  IMAD R9, R0, R14, R9 ;  /* 0x0000000e00097224 */ /* 0x000fe400078e0209 */
[----:B------:R-:W2:Y:S04]  /*3f50*/  LDL R14, [R1+0x1f0] ;  /* 0x0001f000010e7983 */ /* 0x000ea80000100800 */
[----:B0-----:R-:W4:Y:S04]  /*3f60*/  LDL R11, [R1+0x1ec] ;  /* 0x0001ec00010b7983 */ /* 0x001f280000100800 */
[----:B------:R-:W-:Y:S04]  /*3f70*/  STL [R1+0x4c8], R7 ;  /* 0x0004c80701007387 */ /* 0x000fe80000100800 */
[----:B------:R-:W3:Y:S01]  /*3f80*/  LDL.LU R16, [R1+0x1f4] ;  /* 0x0001f40001107983 */ /* 0x000ee20000300800 */
[----:B------:R-:W-:-:S03]  /*3f90*/  IMAD.HI.U32 R5, R10, R13, RZ ;  /* 0x0000000d0a057227 */ /* 0x000fc600078e00ff */
[----:B---3--:R0:W-:Y:S04]  /*3fa0*/  STL [R1+0x215c], R16 ;  /* 0x00215c1001007387 */ /* 0x0081e80000100800 */
[----:B0-----:R-:W3:Y:S01]  /*3fb0*/  LDL.LU R16, [R1+0x1e4] ;  /* 0x0001e40001107983 */ /* 0x001ee20000300800 */
[----:B------:R-:W-:-:S04]  /*3fc0*/  IMAD.MOV R5, RZ, RZ, -R5 ;  /* 0x000000ffff057224 */ /* 0x000fc800078e0a05 */
[C---:B------:R-:W-:Y:S01]  /*3fd0*/  IMAD R13, R0.reuse, R5, R13 ;  /* 0x00000005000d7224 */ /* 0x040fe200078e020d */
[----:B------:R-:W-:-:S13]  /*3fe0*/  ISETP.GT.U32.AND P5, PT, R0, R4, PT ;  /* 0x000000040000720c */ /* 0x000fda0003fa4070 */
[----:B------:R-:W-:Y:S01]  /*3ff0*/  @!P5 IMAD.IADD R4, R4, 0x1, -R0 ;  /* 0x000000010404d824 */ /* 0x000fe200078e0a00 */
[----:B------:R-:W-:Y:S02]  /*4000*/  ISETP.GT.U32.AND P5, PT, R0, R9, PT ;  /* 0x000000090000720c */ /* 0x000fe40003fa4070 */
[----:B---3--:R-:W-:Y:S01]  /*4010*/  IABS R5, R16 ;  /* 0x0000001000057213 */ /* 0x008fe20000000000 */
[----:B------:R0:W-:Y:S04]  /*4020*/  STL [R1+0x2160], R16 ;  /* 0x0021601001007387 */ /* 0x0001e80000100800 */
[----:B0-----:R-:W3:Y:S01]  /*4030*/  LDL.LU R16, [R1+0x1e0] ;  /* 0x0001e00001107983 */ /* 0x001ee20000300800 */
[----:B--2---:R-:W-:Y:S01]  /*4040*/  IABS R7, R14 ;  /* 0x0000000e00077213 */ /* 0x004fe20000000000 */
[----:B------:R-:W-:-:S04]  /*4050*/  IMAD.MOV.U32 R14, RZ, RZ, R2 ;  /* 0x000000ffff0e7224 */ /* 0x000fc800078e0002 */
[----:B------:R-:W-:Y:S02]  /*4060*/  @!P5 IMAD.IADD R9, R9, 0x1, -R0 ;  /* 0x000000010909d824 */ /* 0x000fe400078e0a00 */
[----:B------:R-:W-:-:S03]  /*4070*/  @!P1 IMAD.MOV R14, RZ, RZ, -R14 ;  /* 0x000000ffff0e9224 */ /* 0x000fc600078e0a0e */
[C---:B------:R-:W-:Y:S02]  /*4080*/  ISETP.GT.U32.AND P1, PT, R0.reuse, R9, PT ;  /* 0x000000090000720c */ /* 0x040fe40003f24070 */
[----:B------:R0:W-:Y:S11]  /*4090*/  STL [R1+0x4c4], R14 ;  /* 0x0004c40e01007387 */ /* 0x0001f60000100800 */
[----:B------:R-:W-:Y:S01]  /*40a0*/  @!P1 IMAD.IADD R9, R9, 0x1, -R0 ;  /* 0x0000000109099824 */ /* 0x000fe200078e0a00 */
[----:B------:R-:W-:-:S02]  /*40b0*/  ISETP.GT.U32.AND P3, PT, R0, R6, PT ;  /* 0x000000060000720c */ /* 0x000fc40003f64070 */
[----:B---3--:R-:W-:Y:S02]  /*40c0*/  ISETP.GE.AND P1, PT, R16, RZ, PT ;  /* 0x000000ff1000720c */ /* 0x008fe40003f26270 */
[----:B------:R-:W2:Y:S09]  /*40d0*/  LDL.LU R16, [R1+0x2160] ;  /* 0x0021600001107983 */ /* 0x000eb20000300800 */
[----:B------:R-:W-:Y:S01]  /*40e0*/  @!P3 IMAD.IADD R6, R6, 0x1, -R0 ;  /* 0x000000010606b824 */ /* 0x000fe200078e0a00 */
[----:B------:R-:W-:-:S02]  /*40f0*/  ISETP.GT.U32.AND P3, PT, R0, R4, PT ;  /* 0x000000040000720c */ /* 0x000fc40003f64070 */
[----:B------:R-:W-:-:S05]  /*4100*/  IABS R12, R12 ;  /* 0x0000000c000c7213 */ /* 0x000fca0000000000 */
[----:B------:R-:W-:Y:S02]  /*4110*/  IMAD.MOV.U32 R2, RZ, RZ, R12 ;  /* 0x000000ffff027224 */ /* 0x000fe400078e000c */
[----:B------:R-:W-:-:S04]  /*4120*/  IMAD.HI.U32 R12, R10, R5, RZ ;  /* 0x000000050a0c7227 */ /* 0x000fc800078e00ff */
[----:B------:R-:W-:Y:S01]  /*4130*/  @!P3 IMAD.IADD R4, R4, 0x1, -R0 ;  /* 0x000000010404b824 */ /* 0x000fe200078e0a00 */
[----:B------:R-:W-:Y:S01]  /*4140*/  ISETP.GT.U32.AND P3, PT, R0, R13, PT ;  /* 0x0000000d0000720c */ /* 0x000fe20003f64070 */
[----:B------:R-:W-:-:S04]  /*4150*/  IMAD.MOV R12, RZ, RZ, -R12 ;  /* 0x000000ffff0c7224 */ /* 0x000fc800078e0a0c */
[----:B------:R-:W-:Y:S02]  /*4160*/  IMAD R5, R0, R12, R5 ;  /* 0x0000000c00057224 */ /* 0x000fe400078e0205 */
[----:B------:R-:W-:-:S04]  /*4170*/  IMAD.HI.U32 R12, R10, R2, RZ ;  /* 0x000000020a0c7227 */ /* 0x000fc800078e00ff */
[----:B------:R-:W-:Y:S02]  /*4180*/  IMAD.MOV R12, RZ, RZ, -R12 ;  /* 0x000000ffff0c7224 */ /* 0x000fe400078e0a0c */
[----:B------:R-:W-:Y:S02]  /*4190*/  @!P3 IMAD.IADD R13, R13, 0x1, -R0 ;  /* 0x000000010d0db824 */ /* 0x000fe400078e0a00 */
[----:B------:R-:W-:Y:S01]  /*41a0*/  IMAD R2, R0, R12, R2 ;  /* 0x0000000c00027224 */ /* 0x000fe200078e0202 */
[----:B--2---:R-:W-:Y:S02]  /*41b0*/  ISETP.GE.AND P3, PT, R16, RZ, PT ;  /* 0x000000ff1000720c */ /* 0x004fe40003f66270 */
[----:B------:R-:W2:Y:S04]  /*41c0*/  LDL.LU R16, [R1+0x215c] ;  /* 0x00215c0001107983 */ /* 0x000ea80000300800 */
[----:B------:R-:W3:Y:S01]  /*41d0*/  LDL R12, [R1+0x1f8] ;  /* 0x0001f800010c7983 */ /* 0x000ee20000100800 */
[----:B----4-:R-:W-:-:S05]  /*41e0*/  IABS R11, R11 ;  /* 0x0000000b000b7213 */ /* 0x010fca0000000000 */
[----:B0-----:R-:W-:-:S04]  /*41f0*/  IMAD.HI.U32 R14, R10, R11, RZ ;  /* 0x0000000b0a0e7227 */ /* 0x001fc800078e00ff */
[----:B------:R-:W-:-:S04]  /*4200*/  IMAD.MOV R14, RZ, RZ, -R14 ;  /* 0x000000ffff0e7224 */ /* 0x000fc800078e0a0e */
[C---:B------:R-:W-:Y:S02]  /*4210*/  IMAD R11, R0.reuse, R14, R11 ;  /* 0x0000000e000b7224 */ /* 0x040fe400078e020b */
[----:B------:R-:W-:Y:S01]  /*4220*/  IMAD.MOV.U32 R14, RZ, RZ, R4 ;  /* 0x000000ffff0e7224 */ /* 0x000fe200078e0004 */
[----:B------:R-:W-:-:S13]  /*4230*/  ISETP.GT.U32.AND P0, PT, R0, R8, PT ;  /* 0x000000080000720c */ /* 0x000fda0003f04070 */
[----:B------:R-:W-:-:S05]  /*4240*/  @!P0 IMAD.IADD R8, R8, 0x1, -R0 ;  /* 0x0000000108088824 */ /* 0x000fca00078e0a00 */
[----:B------:R-:W-:Y:S02]  /*4250*/  ISETP.GT.U32.AND P5, PT, R0, R8, PT ;  /* 0x000000080000720c */ /* 0x000fe40003fa4070 */
[----:B---3--:R-:W-:Y:S02]  /*4260*/  IABS R4, R12 ;  /* 0x0000000c00047213 */ /* 0x008fe40000000000 */
[----:B------:R-:W3:Y:S09]  /*4270*/  LDL.LU R12, [R1+0x1e8] ;  /* 0x0001e800010c7983 */ /* 0x000ef20000300800 */
[----:B------:R-:W-:Y:S01]  /*4280*/  @!P5 IMAD.IADD R8, R8, 0x1, -R0 ;  /* 0x000000010808d824 */ /* 0x000fe200078e0a00 */
[----:B------:R-:W-:-:S02]  /*4290*/  ISETP.GT.U32.AND P0, PT, R0, R6, PT ;  /* 0x000000060000720c */ /* 0x000fc40003f04070 */
[----:B------:R-:W-:-:S11]  /*42a0*/  ISETP.GT.U32.AND P5, PT, R0, R5, PT ;  /* 0x000000050000720c */ /* 0x000fd60003fa4070 */
[--C-:B------:R-:W-:Y:S02]  /*42b0*/  @!P0 IMAD.IADD R6, R6, 0x1, -R0.reuse ;  /* 0x0000000106068824 */ /* 0x100fe400078e0a00 */
[----:B------:R-:W-:Y:S01]  /*42c0*/  @!P5 IMAD.IADD R5, R5, 0x1, -R0 ;  /* 0x000000010505d824 */ /* 0x000fe200078e0a00 */
[----:B------:R-:W-:Y:S01]  /*42d0*/  ISETP.GE.AND P0, PT, R15, RZ, PT ;  /* 0x000000ff0f00720c */ /* 0x000fe20003f06270 */
[----:B------:R-:W-:-:S03]  /*42e0*/  @!P4 IMAD.MOV R6, RZ, RZ, -R6 ;  /* 0x000000ffff06c224 */ /* 0x000fc600078e0a06 */
[----:B------:R-:W-:Y:S01]  /*42f0*/  ISETP.GT.U32.AND P4, PT, R0, R5, PT ;  /* 0x000000050000720c */ /* 0x000fe20003f84070 */
[----:B------:R-:W-:Y:S02]  /*4300*/  @!P2 IMAD.MOV R14, RZ, RZ, -R14 ;  /* 0x000000ffff0ea224 */ /* 0x000fe400078e0a0e */
[----:B------:R-:W-:-:S03]  /*4310*/  @!P6 IMAD.MOV R8, RZ, RZ, -R8 ;  /* 0x000000ffff08e224 */ /* 0x000fc600078e0a08 */
[----:B------:R0:W-:Y:S03]  /*4320*/  STL [R1+0x4c0], R14 ;  /* 0x0004c00e01007387 */ /* 0x0001e60000100800 */
[----:B------:R-:W-:-:S04]  /*4330*/  @!P0 IMAD.MOV R9, RZ, RZ, -R9 ;  /* 0x000000ffff098224 */ /* 0x000fc800078e0a09 */
[----:B------:R-:W-:Y:S01]  /*4340*/  @!P4 IMAD.IADD R5, R5, 0x1, -R0 ;  /* 0x000000010505c824 */ /* 0x000fe200078e0a00 */
[----:B0-----:R-:W4:Y:S04]  /*4350*/  LDL.LU R14, [R1+0x1ec] ;  /* 0x0001ec00010e7983 */ /* 0x001f280000300800 */
[----:B------:R-:W-:Y:S04]  /*4360*/  STL [R1+0x4bc], R6 ;  /* 0x0004bc0601007387 */ /* 0x000fe80000100800 */
[----:B------:R-:W-:Y:S04]  /*4370*/  STL [R1+0x4b8], R8 ;  /* 0x0004b80801007387 */ /* 0x000fe80000100800 */
[----:B------:R-:W-:Y:S01]  /*4380*/  STL [R1+0x4b4], R9 ;  /* 0x0004b40901007387 */ /* 0x000fe20000100800 */
[----:B---3--:R-:W-:-:S03]  /*4390*/  ISETP.GE.AND P0, PT, R12, RZ, PT ;  /* 0x000000ff0c00720c */ /* 0x008fc60003f06270 */
[----:B------:R-:W3:Y:S04]  /*43a0*/  LDL R12, [R1+0x200] ;  /* 0x00020000010c7983 */ /* 0x000ee80000100800 */
[----:B------:R0:W-:Y:S04]  /*43b0*/  STL [R1+0x2158], R5 ;  /* 0x0021580501007387 */ /* 0x0001e80000100800 */
[----:B0-----:R-:W3:Y:S01]  /*43c0*/  LDL.LU R5, [R1+0x1f0] ;  /* 0x0001f00001057983 */ /* 0x001ee20000300800 */
[----:B------:R-:W-:Y:S01]  /*43d0*/  IMAD.HI.U32 R15, R10, R7, RZ ;  /* 0x000000070a0f7227 */ /* 0x000fe200078e00ff */
[----:B------:R-:W-:-:S02]  /*43e0*/  ISETP.GT.U32.AND P2, PT, R0, R13, PT ;  /* 0x0000000d0000720c */ /* 0x000fc40003f44070 */
[C---:B------:R-:W-:Y:S01]  /*43f0*/  ISETP.GT.U32.AND P5, PT, R0.reuse, R2, PT ;  /* 0x000000020000720c */ /* 0x040fe20003fa4070 */
[----:B------:R-:W-:Y:S01]  /*4400*/  IMAD.MOV R15, RZ, RZ, -R15 ;  /* 0x000000ffff0f7224 */ /* 0x000fe200078e0a0f */
[----:B------:R-:W3:Y:S03]  /*4410*/  LDL R9, [R1+0x204] ;  /* 0x0002040001097983 */ /* 0x000ee60000100800 */
[----:B------:R-:W-:Y:S01]  /*4420*/  IMAD R15, R0, R15, R7 ;  /* 0x0000000f000f7224 */ /* 0x000fe200078e0207 */
[----:B--2---:R-:W-:-:S05]  /*4430*/  IABS R7, R16 ;  /* 0x0000001000077213 */ /* 0x004fca0000000000 */
[----:B------:R-:W-:-:S04]  /*4440*/  IMAD.HI.U32 R6, R10, R7, RZ ;  /* 0x000000070a067227 */ /* 0x000fc800078e00ff */
[----:B------:R-:W-:-:S04]  /*4450*/  IMAD.MOV R6, RZ, RZ, -R6 ;  /* 0x000000ffff067224 */ /* 0x000fc800078e0a06 */
[----:B------:R-:W-:Y:S02]  /*4460*/  IMAD R7, R0, R6, R7 ;  /* 0x0000000600077224 */ /* 0x000fe400078e0207 */
[----:B------:R-:W2:Y:S01]  /*4470*/  LDL R6, [R1+0x1fc] ;  /* 0x0001fc0001067983 */ /* 0x000ea20000100800 */
[--C-:B------:R-:W-:Y:S02]  /*4480*/  @!P2 IMAD.IADD R13, R13, 0x1, -R0.reuse ;  /* 0x000000010d0da824 */ /* 0x100fe400078e0a00 */
[----:B------:R-:W-:Y:S01]  /*4490*/  @!P5 IMAD.IADD R2, R2, 0x1, -R0 ;  /* 0x000000010202d824 */ /* 0x000fe200078e0a00 */
[----:B----4-:R-:W-:Y:S02]  /*44a0*/  ISETP.GE.AND P4, PT, R14, RZ, PT ;  /* 0x000000ff0e00720c */ /* 0x010fe40003f86270 */
[----:B------:R-:W4:Y:S01]  /*44b0*/  LDL R14, [R1+0x208] ;  /* 0x00020800010e7983 */ /* 0x000f220000100800 */
[----:B------:R-:W-:Y:S02]  /*44c0*/  ISETP.GT.U32.AND P6, PT, R0, R11, PT ;  /* 0x0000000b0000720c */ /* 0x000fe40003fc4070 */
[----:B---3--:R-:W-:Y:S01]  /*44d0*/  ISETP.GE.AND P5, PT, R5, RZ, PT ;  /* 0x000000ff0500720c */ /* 0x008fe20003fa6270 */
[----:B------:R-:W-:-:S04]  /*44e0*/  IMAD.MOV.U32 R5, RZ, RZ, R13 ;  /* 0x000000ffff057224 */ /* 0x000fc800078e000d */
[----:B------:R-:W-:-:S05]  /*44f0*/  @!P1 IMAD.MOV R5, RZ, RZ, -R5 ;  /* 0x000000ffff059224 */ /* 0x000fca00078e0a05 */
[----:B------:R0:W-:Y:S04]  /*4500*/  STL [R1+0x4b0], R5 ;  /* 0x0004b00501007387 */ /* 0x0001e80000100800 */
[----:B0-----:R-:W3:Y:S01]  /*4510*/  LDL.LU R5, [R1+0x1f8] ;  /* 0x0001f80001057983 */ /* 0x001ee20000300800 */
[----:B------:R-:W-:Y:S01]  /*4520*/  ISETP.GT.U32.AND P2, PT, R0, R15, PT ;  /* 0x0000000f0000720c */ /* 0x000fe20003f44070 */
[----:B------:R-:W-:Y:S02]  /*4530*/  @!P6 IMAD.IADD R11, R11, 0x1, -R0 ;  /* 0x000000010b0be824 */ /* 0x000fe400078e0a00 */
[----:B------:R-:W-:Y:S01]  /*4540*/  IMAD.HI.U32 R8, R10, R4, RZ ;  /* 0x000000040a087227 */ /* 0x000fe200078e00ff */
[----:B--2---:R-:W-:-:S03]  /*4550*/  IABS R13, R6 ;  /* 0x00000006000d7213 */ /* 0x004fc60000000000 */
[----:B------:R-:W-:-:S06]  /*4560*/  IMAD.MOV R8, RZ, RZ, -R8 ;  /* 0x000000ffff087224 */ /* 0x000fcc00078e0a08 */
[----:B------:R-:W-:Y:S01]  /*4570*/  @!P2 IMAD.IADD R15, R15, 0x1, -R0 ;  /* 0x000000010f0fa824 */ /* 0x000fe200078e0a00 */
[C---:B------:R-:W-:Y:S01]  /*4580*/  ISETP.GT.U32.AND P2, PT, R0.reuse, R11, PT ;  /* 0x0000000b0000720c */ /* 0x040fe20003f44070 */
[----:B------:R-:W-:-:S03]  /*4590*/  IMAD R6, R0, R8, R4 ;  /* 0x0000000800067224 */ /* 0x000fc600078e0204 */
[----:B------:R-:W-:Y:S02]  /*45a0*/  ISETP.GT.U32.AND P1, PT, R0, R15, PT ;  /* 0x0000000f0000720c */ /* 0x000fe40003f24070 */
[----:B------:R-:W-:-:S07]  /*45b0*/  IABS R8, R9 ;  /* 0x0000000900087213 */ /* 0x000fce0000000000 */
[----:B------:R-:W-:Y:S01]  /*45c0*/  @!P2 IMAD.IADD R11, R11, 0x1, -R0 ;  /* 0x000000010b0ba824 */ /* 0x000fe200078e0a00 */
[----:B------:R-:W-:-:S03]  /*45d0*/  ISETP.GT.U32.AND P2, PT, R0, R6, PT ;  /* 0x000000060000720c */ /* 0x000fc60003f44070 */
[----:B------:R-:W-:Y:S01]  /*45e0*/  @!P1 IMAD.IADD R15, R15, 0x1, -R0 ;  /* 0x000000010f0f9824 */ /* 0x000fe200078e0a00 */
[----:B------:R-:W-:Y:S01]  /*45f0*/  ISETP.GE.AND P1, PT, R16, RZ, PT ;  /* 0x000000ff1000720c */ /* 0x000fe20003f26270 */
[----:B------:R-:W-:Y:S01]  /*4600*/  IMAD.HI.U32 R16, R10, R8, RZ ;  /* 0x000000080a107227 */ /* 0x000fe200078e00ff */
[----:B------:R-:W-:-:S03]  /*4610*/  IABS R12, R12 ;  /* 0x0000000c000c7213 */ /* 0x000fc60000000000 */
[----:B------:R-:W-:-:S04]  /*4620*/  IMAD.MOV R16, RZ, RZ, -R16 ;  /* 0x000000ffff107224 */ /* 0x000fc800078e0a10 */
[----:B------:R-:W-:Y:S02]  /*4630*/  @!P2 IMAD.IADD R6, R6, 0x1, -R0 ;  /* 0x000000010606a824 */ /* 0x000fe400078e0a00 */
[----:B------:R-:W-:-:S04]  /*4640*/  IMAD.HI.U32 R9, R10, R12, RZ ;  /* 0x0000000c0a097227 */ /* 0x000fc800078e00ff */
[----:B------:R-:W-:Y:S02]  /*4650*/  IMAD R8, R0, R16, R8 ;  /* 0x0000001000087224 */ /* 0x000fe400078e0208 */
[----:B------:R-:W-:-:S04]  /*4660*/  IMAD.MOV R9, RZ, RZ, -R9 ;  /* 0x000000ffff097224 */ /* 0x000fc800078e0a09 */
[C---:B------:R-:W-:Y:S01]  /*4670*/  IMAD R9, R0.reuse, R9, R12 ;  /* 0x0000000900097224 */ /* 0x040fe200078e020c */
[----:B---3--:R-:W-:Y:S02]  /*4680*/  ISETP.GE.AND P2, PT, R5, RZ, PT ;  /* 0x000000ff0500720c */ /* 0x008fe40003f46270 */
[----:B------:R-:W2:Y:S04]  /*4690*/  LDL.LU R5, [R1+0x2158] ;  /* 0x0021580001057983 */ /* 0x000ea80000300800 */
[----:B------:R-:W3:Y:S04]  /*46a0*/  LDL R16, [R1+0x210] ;  /* 0x0002100001107983 */ /* 0x000ee80000100800 */
[----:B------:R-:W3:Y:S01]  /*46b0*/  LDL R12, [R1+0x20c] ;  /* 0x00020c00010c7983 */ /* 0x000ee20000100800 */
[----:B------:R-:W-:-:S02]  /*46c0*/  ISETP.GT.U32.AND P6, PT, R0, R2, PT ;  /* 0x000000020000720c */ /* 0x000fc40003fc4070 */
[----:B----4-:R-:W-:Y:S01]  /*46d0*/  IABS R4, R14 ;  /* 0x0000000e00047213 */ /* 0x010fe20000000000 */
[----:B------:R-:W-:-:S04]  /*46e0*/  IMAD.HI.U32 R14, R10, R13, RZ ;  /* 0x0000000d0a0e7227 */ /* 0x000fc800078e00ff */
[----:B------:R-:W-:-:S04]  /*46f0*/  IMAD.MOV R14, RZ, RZ, -R14 ;  /* 0x000000ffff0e7224 */ /* 0x000fc800078e0a0e */
[----:B------:R-:W-:Y:S02]  /*4700*/  IMAD R13, R0, R14, R13 ;  /* 0x0000000e000d7224 */ /* 0x000fe400078e020d */
[----:B------:R-:W-:-:S04]  /*4710*/  IMAD.HI.U32 R14, R10, R4, RZ ;  /* 0x000000040a0e7227 */ /* 0x000fc800078e00ff */
[----:B------:R-:W-:Y:S02]  /*4720*/  @!P6 IMAD.IADD R2, R2, 0x1, -R0 ;  /* 0x000000010202e824 */ /* 0x000fe400078e0a00 */
[----:B------:R-:W-:Y:S02]  /*4730*/  IMAD.MOV R14, RZ, RZ, -R14 ;  /* 0x000000ffff0e7224 */ /* 0x000fe400078e0a0e */
[----:B------:R-:W-:Y:S01]  /*4740*/  @!P0 IMAD.MOV R2, RZ, RZ, -R2 ;  /* 0x000000ffff028224 */ /* 0x000fe200078e0a02 */
[----:B------:R0:W-:Y:S01]  /*4750*/  STL [R1+0x2154], R8 ;  /* 0x0021540801007387 */ /* 0x0001e20000100800 */
[----:B------:R-:W-:Y:S02]  /*4760*/  IMAD R4, R0, R14, R4 ;  /* 0x0000000e00047224 */ /* 0x000fe400078e0204 */
[----:B0-----:R-:W-:Y:S02]  /*4770*/  IMAD.MOV.U32 R8, RZ, RZ, R15 ;  /* 0x000000ffff087224 */ /* 0x001fe400078e000f */
[----:B--2---:R-:W-:Y:S01]  /*4780*/  @!P3 IMAD.MOV R5, RZ, RZ, -R5 ;  /* 0x000000ffff05b224 */ /* 0x004fe200078e0a05 */
[----:B---3--:R-:W-:-:S04]  /*4790*/  IABS R14, R16 ;  /* 0x00000010000e7213 */ /* 0x008fc80000000000 */
[----:B------:R-:W-:Y:S04]  /*47a0*/  STL [R1+0x4ac], R5 ;  /* 0x0004ac0501007387 */ /* 0x000fe80000100800 */
[----:B------:R-:W2:Y:S04]  /*47b0*/  LDL.LU R16, [R1+0x1fc] ;  /* 0x0001fc0001107983 */ /* 0x000ea80000300800 */
[----:B------:R0:W-:Y:S01]  /*47c0*/  STL [R1+0x4a8], R2 ;  /* 0x0004a80201007387 */ /* 0x0001e20000100800 */
[----:B------:R-:W-:-:S03]  /*47d0*/  IABS R12, R12 ;  /* 0x0000000c000c7213 */ /* 0x000fc60000000000 */
[----:B------:R-:W3:Y:S01]  /*47e0*/  LDL.LU R15, [R1+0x214] ;  /* 0x00021400010f7983 */ /* 0x000ee20000300800 */
[----:B0-----:R-:W-:-:S03]  /*47f0*/  IMAD.MOV.U32 R2, RZ, RZ, R11 ;  /* 0x000000ffff027224 */ /* 0x001fc600078e000b */
[----:B------:R-:W4:Y:S01]  /*4800*/  LDL.LU R11, [R1+0x204] ;  /* 0x00020400010b7983 */ /* 0x000f220000300800 */
[----:B------:R-:W-:Y:S02]  /*4810*/  @!P4 IMAD.MOV R2, RZ, RZ, -R2 ;  /* 0x000000ffff02c224 */ /* 0x000fe400078e0a02 */
[----:B------:R-:W-:-:S03]  /*4820*/  IMAD.HI.U32 R5, R10, R14, RZ ;  /* 0x0000000e0a057227 */ /* 0x000fc600078e00ff */
[----:B------:R0:W-:Y:S04]  /*4830*/  STL [R1+0x4a4], R2 ;  /* 0x0004a40201007387 */ /* 0x0001e80000100800 */
[----:B------:R1:W-:Y:S01]  /*4840*/  STL [R1+0x2150], R10 ;  /* 0x0021500a01007387 */ /* 0x0003e20000100800 */
[----:B0-----:R-:W-:-:S03]  /*4850*/  IMAD.HI.U32 R2, R10, R12, RZ ;  /* 0x0000000c0a027227 */ /* 0x001fc600078e00ff */
[----:B-1----:R-:W3:Y:S01]  /*4860*/  LDL.LU R10, [R1+0x200] ;  /* 0x00020000010a7983 */ /* 0x002ee20000300800 */
[----:B------:R-:W-:Y:S01]  /*4870*/  ISETP.GT.U32.AND P6, PT, R0, R7, PT ;  /* 0x000000070000720c */ /* 0x000fe20003fc4070 */
[----:B------:R-:W-:-:S05]  /*4880*/  @!P5 IMAD.MOV R8, RZ, RZ, -R8 ;  /* 0x000000ffff08d224 */ /* 0x000fca00078e0a08 */
[----:B------:R0:W-:Y:S07]  /*4890*/  STL [R1+0x4a0], R8 ;  /* 0x0004a00801007387 */ /* 0x0001ee0000100800 */
[----:B------:R-:W-:Y:S01]  /*48a0*/  @!P6 IMAD.IADD R7, R7, 0x1, -R0 ;  /* 0x000000010707e824 */ /* 0x000fe200078e0a00 */
[C---:B------:R-:W-:Y:S01]  /*48b0*/  ISETP.GT.U32.AND P6, PT, R0.reuse, R13, PT ;  /* 0x0000000d0000720c */ /* 0x040fe20003fc4070 */
[----:B0-----:R-:W4:Y:S03]  /*48c0*/  LDL.LU R8, [R1+0x2154] ;  /* 0x0021540001087983 */ /* 0x001f260000300800 */
[----:B------:R-:W-:-:S09]  /*48d0*/  ISETP.GT.U32.AND P3, PT, R0, R7, PT ;  /* 0x000000070000720c */ /* 0x000fd20003f64070 */
[----:B------:R-:W-:Y:S01]  /*48e0*/  @!P6 IMAD.IADD R13, R13, 0x1, -R0 ;  /* 0x000000010d0de824 */ /* 0x000fe200078e0a00 */
[----:B------:R-:W-:-:S04]  /*48f0*/  ISETP.GT.U32.AND P6, PT, R0, R6, PT ;  /* 0x000000060000720c */ /* 0x000fc80003fc4070 */
[----:B------:R-:W-:Y:S01]  /*4900*/  ISETP.GT.U32.AND P0, PT, R0, R13, PT ;  /* 0x0000000d0000720c */ /* 0x000fe20003f04070 */
[----:B------:R-:W-:Y:S02]  /*4910*/  @!P3 IMAD.IADD R7, R7, 0x1, -R0 ;  /* 0x000000010707b824 */ /* 0x000fe400078e0a00 */
[----:B------:R-:W-:-:S06]  /*4920*/  IMAD.MOV R2, RZ, RZ, -R2 ;  /* 0x000000ffff027224 */ /* 0x000fcc00078e0a02 */
[----:B------:R-:W-:-:S04]  /*4930*/  @!P6 IMAD.IADD R6, R6, 0x1, -R0 ;  /* 0x000000010606e824 */ /* 0x000fc800078e0a00 */
[----:B------:R-:W-:Y:S02]  /*4940*/  @!P0 IMAD.IADD R13, R13, 0x1, -R0 ;  /* 0x000000010d0d8824 */ /* 0x000fe400078e0a00 */
[----:B------:R-:W-:Y:S01]  /*4950*/  IMAD R2, R0, R2, R12 ;  /* 0x0000000200027224 */ /* 0x000fe200078e020c */
[----:B--2---:R-:W-:Y:S02]  /*4960*/  ISETP.GE.AND P6, PT, R16, RZ, PT ;  /* 0x000000ff1000720c */ /* 0x004fe40003fc6270 */
[----:B------:R-:W2:Y:S01]  /*4970*/  LDL.LU R16, [R1+0x218] ;  /* 0x0002180001107983 */ /* 0x000ea20000300800 */
[----:B---3--:R-:W-:Y:S01]  /*4980*/  ISETP.GE.AND P0, PT, R10, RZ, PT ;  /* 0x000000ff0a00720c */ /* 0x008fe20003f06270 */
[----:B------:R-:W-:Y:S02]  /*4990*/  IMAD.MOV.U32 R10, RZ, RZ, R7 ;  /* 0x000000ffff0a7224 */ /* 0x000fe400078e0007 */
[----:B------:R-:W3:Y:S04]  /*49a0*/  LDL.LU R7, [R1+0x208] ;  /* 0x0002080001077983 */ /* 0x000ee80000300800 */
[----:B------:R-:W2:Y:S01]  /*49b0*/  LDL.LU R12, [R1+0x20c] ;  /* 0x00020c00010c7983 */ /* 0x000ea20000300800 */
[----:B------:R-:W-:Y:S01]  /*49c0*/  ISETP.GT.U32.AND P4, PT, R0, R9, PT ;  /* 0x000000090000720c */ /* 0x000fe20003f84070 */
[----:B------:R-:W-:-:S02]  /*49d0*/  @!P1 IMAD.MOV R10, RZ, RZ, -R10 ;  /* 0x000000ffff0a9224 */ /* 0x000fc400078e0a0a */
[----:B------:R-:W-:-:S10]  /*49e0*/  IMAD.MOV R5, RZ, RZ, -R5 ;  /* 0x000000ffff057224 */ /* 0x000fd400078e0a05 */
[----:B------:R-:W-:Y:S01]  /*49f0*/  @!P4 IMAD.IADD R9, R9, 0x1, -R0 ;  /* 0x000000010909c824 */ /* 0x000fe200078e0a00 */
[----:B----4-:R-:W-:Y:S02]  /*4a00*/  ISETP.GE.AND P4, PT, R11, RZ, PT ;  /* 0x000000ff0b00720c */ /* 0x010fe40003f86270 */
[----:B------:R-:W4:Y:S04]  /*4a10*/  LDL.LU R11, [R1+0x210] ;  /* 0x00021000010b7983 */ /* 0x000f280000300800 */
[----:B------:R0:W-:Y:S01]  /*4a20*/  STL [R1+0x49c], R10 ;  /* 0x00049c0a01007387 */ /* 0x0001e20000100800 */
[C---:B------:R-:W-:Y:S01]  /*4a30*/  ISETP.GT.U32.AND P5, PT, R0.reuse, R8, PT ;  /* 0x000000080000720c */ /* 0x040fe20003fa4070 */
[----:B------:R-:W-:Y:S02]  /*4a40*/  IMAD R5, R0, R5, R14 ;  /* 0x0000000500057224 */ /* 0x000fe400078e020e */
[----:B------:R-:W4:Y:S01]  /*4a50*/  LDL.LU R14, [R1+0x21c] ;  /* 0x00021c00010e7983 */ /* 0x000f220000300800 */
[----:B0-----:R-:W-:-:S04]  /*4a60*/  IMAD.MOV.U32 R10, RZ, RZ, R6 ;  /* 0x000000ffff0a7224 */ /* 0x001fc800078e0006 */
[----:B------:R-:W-:-:S05]  /*4a70*/  @!P2 IMAD.MOV R10, RZ, RZ, -R10 ;  /* 0x000000ffff0aa224 */ /* 0x000fca00078e0a0a */
[----:B------:R0:W-:Y:S01]  /*4a80*/  STL [R1+0x498], R10 ;  /* 0x0004980a01007387 */ /* 0x0001e20000100800 */
[----:B------:R-:W-:-:S03]  /*4a90*/  @!P5 IMAD.IADD R8, R8, 0x1, -R0 ;  /* 0x000000010808d824 */ /* 0x000fc600078e0a00 */
[----:B0-----:R-:W4:Y:S02]  /*4aa0*/  LDL.LU R10, [R1+0x2150] ;  /* 0x00215000010a7983 */ /* 0x001f240000300800 */
[C---:B------:R-:W-:Y:S02]  /*4ab0*/  ISETP.GT.U32.AND P1, PT, R0.reuse, R8, PT ;  /* 0x000000080000720c */ /* 0x040fe40003f24070 */
[----:B------:R-:W-:Y:S01]  /*4ac0*/  ISETP.GT.U32.AND P2, PT, R0, R2, PT ;  /* 0x000000020000720c */ /* 0x000fe20003f44070 */
[----:B------:R-:W-:Y:S01]  /*4ad0*/  @!P6 IMAD.MOV R13, RZ, RZ, -R13 ;  /* 0x000000ffff0de224 */ /* 0x000fe200078e0a0d */
[----:B------:R-:W-:-:S04]  /*4ae0*/  IABS R6, R15 ;  /* 0x0000000f00067213 */ /* 0x000fc80000000000 */
[----:B------:R-:W-:Y:S05]  /*4af0*/  STL [R1+0x494], R13 ;  /* 0x0004940d01007387 */ /* 0x000fea0000100800 */
[--C-:B------:R-:W-:Y:S02]  /*4b00*/  @!P1 IMAD.IADD R8, R8, 0x1, -R0.reuse ;  /* 0x0000000108089824 */ /* 0x100fe400078e0a00 */
[----:B------:R-:W-:Y:S01]  /*4b10*/  @!P2 IMAD.IADD R2, R2, 0x1, -R0 ;  /* 0x000000010202a824 */ /* 0x000fe200078e0a00 */
[----:B------:R-:W-:Y:S02]  /*4b20*/  ISETP.GE.AND P2, PT, R15, RZ, PT ;  /* 0x000000ff0f00720c */ /* 0x000fe40003f46270 */
[----:B--2---:R-:W-:-:S02]  /*4b30*/  ISETP.GE.AND P1, PT, R12, RZ, PT ;  /* 0x000000ff0c00720c */ /* 0x004fc40003f26270 */
[----:B------:R-:W2:Y:S04]  /*4b40*/  LDL.LU R12, [R1+0x224] ;  /* 0x00022400010c7983 */ /* 0x000ea80000300800 */
[----:B------:R-:W2:Y:S01]  /*4b50*/  LDL.LU R15, [R1+0x220] ;  /* 0x00022000010f7983 */ /* 0x000ea20000300800 */
[C---:B------:R-:W-:Y:S02]  /*4b60*/  ISETP.GT.U32.AND P3, PT, R0.reuse, R4, PT ;  /* 0x000000040000720c */ /* 0x040fe40003f64070 */
[----:B------:R-:W-:-:S11]  /*4b70*/  ISETP.GT.U32.AND P5, PT, R0, R9, PT ;  /* 0x000000090000720c */ /* 0x000fd60003fa4070 */
[----:B------:R-:W-:-:S05]  /*4b80*/  @!P3 IMAD.IADD R4, R4, 0x1, -R0 ;  /* 0x000000010404b824 */ /* 0x000fca00078e0a00 */
[----:B------:R-:W-:Y:S01]  /*4b90*/  ISETP.GT.U32.AND P3, PT, R0, R4, PT ;  /* 0x000000040000720c */ /* 0x000fe20003f64070 */
[----:B------:R-:W-:Y:S01]  /*4ba0*/  @!P5 IMAD.IADD R9, R9, 0x1, -R0 ;  /* 0x000000010909d824 */ /* 0x000fe200078e0a00 */
[----:B---3--:R-:W-:-:S03]  /*4bb0*/  ISETP.GE.AND P6, PT, R7, RZ, PT ;  /* 0x000000ff0700720c */ /* 0x008fc60003fc6270 */
[----:B------:R-:W-:Y:S01]  /*4bc0*/  @!P0 IMAD.MOV R9, RZ, RZ, -R9 ;  /* 0x000000ffff098224 */ /* 0x000fe200078e0a09 */
[----:B------:R-:W-:-:S07]  /*4bd0*/  ISETP.GT.U32.AND P0, PT, R0, R2, PT ;  /* 0x000000020000720c */ /* 0x000fce0003f04070 */
[----:B------:R-:W-:Y:S01]  /*4be0*/  @!P3 IMAD.IADD R4, R4, 0x1, -R0 ;  /* 0x000000010404b824 */ /* 0x000fe200078e0a00 */
[----:B----4-:R-:W-:Y:S02]  /*4bf0*/  ISETP.GE.AND P3, PT, R11, RZ, PT ;  /* 0x000000ff0b00720c */ /* 0x010fe40003f66270 */
[----:B------:R-:W-:Y:S01]  /*4c00*/  IABS R11, R16 ;  /* 0x00000010000b7213 */ /* 0x000fe20000000000 */
[----:B------:R0:W-:Y:S01]  /*4c10*/  STL [R1+0x490], R9 ;  /* 0x0004900901007387 */ /* 0x0001e20000100800 */
[----:B------:R-:W-:-:S04]  /*4c20*/  IMAD.HI.U32 R7, R10, R6, RZ ;  /* 0x000000060a077227 */ /* 0x000fc800078e00ff */
[----:B------:R-:W-:Y:S02]  /*4c30*/  IMAD.MOV R7, RZ, RZ, -R7 ;  /* 0x000000ffff077224 */ /* 0x000fe400078e0a07 */
[----:B0-----:R-:W-:Y:S02]  /*4c40*/  IMAD.MOV.U32 R9, RZ, RZ, R8 ;  /* 0x000000ffff097224 */ /* 0x001fe400078e0008 */
[----:B------:R-:W-:Y:S02]  /*4c50*/  IMAD R7, R0, R7, R6 ;  /* 0x0000000700077224 */ /* 0x000fe400078e0206 */
[----:B------:R-:W-:-:S04]  /*4c60*/  IMAD.HI.U32 R6, R10, R11, RZ ;  /* 0x0000000b0a067227 */ /* 0x000fc800078e00ff */
[----:B------:R-:W-:Y:S02]  /*4c70*/  IMAD.MOV R6, RZ, RZ, -R6 ;  /* 0x000000ffff067224 */ /* 0x000fe400078e0a06 */
[----:B------:R-:W-:Y:S01]  /*4c80*/  @!P4 IMAD.MOV R9, RZ, RZ, -R9 ;  /* 0x000000ffff09c224 */ /* 0x000fe200078e0a09 */
[----:B------:R-:W-:Y:S01]  /*4c90*/  ISETP.GT.U32.AND P4, PT, R0, R7, PT ;  /* 0x000000070000720c */ /* 0x000fe20003f84070 */
[----:B------:R-:W-:Y:S02]  /*4ca0*/  @!P0 IMAD.IADD R2, R2, 0x1, -R0 ;  /* 0x0000000102028824 */ /* 0x000fe400078e0a00 */
[----:B------:R-:W-:Y:S02]  /*4cb0*/  IMAD R6, R0, R6, R11 ;  /* 0x0000000600067224 */ /* 0x000fe400078e020b */
[----:B------:R-:W-:Y:S02]  /*4cc0*/  IMAD.MOV.U32 R11, RZ, RZ, R2 ;  /* 0x000000ffff0b7224 */ /* 0x000fe400078e0002 */
[----:B------:R-:W-:-:S02]  /*4cd0*/  @!P6 IMAD.MOV R4, RZ, RZ, -R4 ;  /* 0x000000ffff04e224 */ /* 0x000fc400078e0a04 */
[----:B------:R-:W-:Y:S01]  /*4ce0*/  @!P1 IMAD.MOV R11, RZ, RZ, -R11 ;  /* 0x000000ffff0b9224 */ /* 0x000fe200078e0a0b */
[----:B------:R-:W-:Y:S01]  /*4cf0*/  STL [R1+0x48c], R9 ;  /* 0x00048c0901007387 */ /* 0x000fe20000100800 */
[----:B------:R-:W-:-:S03]  /*4d00*/  ISETP.GE.AND P6, PT, R16, RZ, PT ;  /* 0x000000ff1000720c */ /* 0x000fc60003fc6270 */
[----:B------:R-:W3:Y:S01]  /*4d10*/  LDL.LU R16, [R1+0x22c] ;  /* 0x00022c0001107983 */ /* 0x000ee20000300800 */
[----:B------:R-:W-:-:S03]  /*4d20*/  @!P4 IMAD.IADD R7, R7, 0x1, -R0 ;  /* 0x000000010707c824 */ /* 0x000fc600078e0a00 */
[----:B------:R2:W-:Y:S04]  /*4d30*/  STL [R1+0x488], R4 ;  /* 0x0004880401007387 */ /* 0x0005e80000100800 */
[----:B------:R0:W-:Y:S04]  /*4d40*/  STL [R1+0x484], R11 ;  /* 0x0004840b01007387 */ /* 0x0001e80000100800 */
[----:B------:R-:W4:Y:S01]  /*4d50*/  LDL.LU R13, [R1+0x228] ;  /* 0x00022800010d7983 */ /* 0x000f220000300800 */
[----:B--2---:R-:W-:Y:S02]  /*4d60*/  IABS R4, R15 ;  /* 0x0000000f00047213 */ /* 0x004fe40000000000 */
[----:B------:R-:W-:-:S02]  /*4d70*/  ISETP.GE.AND P4, PT, R15, RZ, PT ;  /* 0x000000ff0f00720c */ /* 0x000fc40003f86270 */
[----:B------:R-:W2:Y:S01]  /*4d80*/  LDL.LU R15, [R1+0x230] ;  /* 0x00023000010f7983 */ /* 0x000ea20000300800 */
[C---:B------:R-:W-:Y:S02]  /*4d90*/  ISETP.GT.U32.AND P5, PT, R0.reuse, R5, PT ;  /* 0x000000050000720c */ /* 0x040fe40003fa4070 */
[----:B------:R-:W-:-:S11]  /*4da0*/  ISETP.GT.U32.AND P1, PT, R0, R7, PT ;  /* 0x000000070000720c */ /* 0x000fd60003f24070 */
[----:B------:R-:W-:-:S05]  /*4db0*/  @!P5 IMAD.IADD R5, R5, 0x1, -R0 ;  /* 0x000000010505d824 */ /* 0x000fca00078e0a00 */
[----:B------:R-:W-:Y:S01]  /*4dc0*/  ISETP.GT.U32.AND P5, PT, R0, R5, PT ;  /* 0x000000050000720c */ /* 0x000fe20003fa4070 */
[----:B------:R-:W-:-:S12]  /*4dd0*/  @!P1 IMAD.IADD R7, R7, 0x1, -R0 ;  /* 0x0000000107079824 */ /* 0x000fd800078e0a00 */
[----:B------:R-:W-:-:S04]  /*4de0*/  @!P5 IMAD.IADD R5, R5, 0x1, -R0 ;  /* 0x000000010505d824 */ /* 0x000fc800078e0a00 */
[----:B0-----:R-:W-:-:S04]  /*4df0*/  IMAD.MOV.U32 R11, RZ, RZ, R5 ;  /* 0x000000ffff0b7224 */ /* 0x001fc800078e0005 */
[----:B------:R-:W-:Y:S01]  /*4e00*/  @!P3 IMAD.MOV R11, RZ, RZ, -R11 ;  /* 0x000000ffff0bb224 */ /* 0x000fe200078e0a0b */
[----:B------:R-:W-:Y:S02]  /*4e10*/  IABS R8, R14 ;  /* 0x0000000e00087213 */ /* 0x000fe40000000000 */
[----:B------:R-:W-:Y:S02]  /*4e20*/  ISETP.GE.AND P0, PT, R14, RZ, PT ;  /* 0x000000ff0e00720c */ /* 0x000fe40003f06270 */
[----:B------:R-:W-:Y:S01]  /*4e30*/  ISETP.GT.U32.AND P5, PT, R0, R6, PT ;  /* 0x000000060000720c */ /* 0x000fe20003fa4070 */
[----:B--2---:R0:W-:Y:S02]  /*4e40*/  STL [R1+0x214c], R15 ;  /* 0x00214c0f01007387 */ /* 0x0041e40000100800 */
[----:B0-----:R-:W-:Y:S02]  /*4e50*/  IMAD.MOV.U32 R15, RZ, RZ, R7 ;  /* 0x000000ffff0f7224 */ /* 0x001fe400078e0007 */
[----:B------:R-:W-:Y:S02]  /*4e60*/  STL [R1+0x480], R11 ;  /* 0x0004800b01007387 */ /* 0x000fe40000100800 */
[----:B------:R-:W-:-:S02]  /*4e70*/  @!P2 IMAD.MOV R15, RZ, RZ, -R15 ;  /* 0x000000ffff0fa224 */ /* 0x000fc400078e0a0f */
[----:B------:R-:W2:Y:S04]  /*4e80*/  LDL.LU R14, [R1+0x234] ;  /* 0x00023400010e7983 */ /* 0x000ea80000300800 */
[----:B------:R0:W-:Y:S04]  /*4e90*/  STL [R1+0x47c], R15 ;  /* 0x00047c0f01007387 */ /* 0x0001e80000100800 */
[----:B0-----:R-:W2:Y:S01]  /*4ea0*/  LDL.LU R15, [R1+0x214c] ;  /* 0x00214c00010f7983 */ /* 0x001ea20000300800 */
[----:B------:R-:W-:-:S04]  /*4eb0*/  IMAD.HI.U32 R9, R10, R8, RZ ;  /* 0x000000080a097227 */ /* 0x000fc800078e00ff */
[----:B------:R-:W-:Y:S02]  /*4ec0*/  @!P5 IMAD.IADD R6, R6, 0x1, -R0 ;  /* 0x000000010606d824 */ /* 0x000fe400078e0a00 */
[----:B------:R-:W-:-:S03]  /*4ed0*/  IMAD.MOV R9, RZ, RZ, -R9 ;  /* 0x000000ffff097224 */ /* 0x000fc600078e0a09 */
[C---:B------:R-:W-:Y:S01]  /*4ee0*/  ISETP.GT.U32.AND P5, PT, R0.reuse, R6, PT ;  /* 0x000000060000720c */ /* 0x040fe20003fa4070 */
[----:B------:R-:W-:Y:S02]  /*4ef0*/  IMAD R8, R0, R9, R8 ;  /* 0x0000000900087224 */ /* 0x000fe400078e0208 */
[----:B------:R-:W-:-:S04]  /*4f00*/  IMAD.HI.U32 R9, R10, R4, RZ ;  /* 0x000000040a097227 */ /* 0x000fc800078e00ff */
[----:B------:R-:W-:Y:S01]  /*4f10*/  IMAD.MOV R9, RZ, RZ, -R9 ;  /* 0x000000ffff097224 */ /* 0x000fe200078e0a09 */
[----:B------:R-:W-:-:S03]  /*4f20*/  ISETP.GT.U32.AND P3, PT, R0, R8, PT ;  /* 0x000000080000720c */ /* 0x000fc60003f64070 */
[----:B------:R-:W-:Y:S02]  /*4f30*/  IMAD R4, R0, R9, R4 ;  /* 0x0000000900047224 */ /* 0x000fe400078e0204 */
[----:B------:R-:W-:-:S03]  /*4f40*/  @!P5 IMAD.IADD R6, R6, 0x1, -R0 ;  /* 0x000000010606d824 */ /* 0x000fc600078e0a00 */
[----:B------:R-:W-:-:S05]  /*4f50*/  ISETP.GT.U32.AND P5, PT, R0, R4, PT ;  /* 0x000000040000720c */ /* 0x000fca0003fa4070 */
[----:B------:R-:W-:-:S05]  /*4f60*/  @!P3 IMAD.IADD R8, R8, 0x1, -R0 ;  /* 0x000000010808b824 */ /* 0x000fca00078e0a00 */
[----:B------:R-:W-:-:S03]  /*4f70*/  ISETP.GT.U32.AND P3, PT, R0, R8, PT ;  /* 0x000000080000720c */ /* 0x000fc60003f64070 */
[----:B------:R-:W-:-:S05]  /*4f80*/  @!P5 IMAD.IADD R4, R4, 0x1, -R0 ;  /* 0x000000010404d824 */ /* 0x000fca00078e0a00 */
[----:B------:R-:W-:Y:S01]  /*4f90*/  ISETP.GT.U32.AND P5, PT, R0, R4, PT ;  /* 0x000000040000720c */ /* 0x000fe20003fa4070 */
[----:B------:R-:W-:Y:S01]  /*4fa0*/  IMAD.MOV.U32 R9, RZ, RZ, R6 ;  /* 0x000000ffff097224 */ /* 0x000fe200078e0006 */
[----:B------:R-:W-:Y:S02]  /*4fb0*/  IABS R2, R12 ;  /* 0x0000000c00027213 */ /* 0x000fe40000000000 */
[----:B------:R-:W-:Y:S01]  /*4fc0*/  ISETP.GE.AND P1, PT, R12, RZ, PT ;  /* 0x000000ff0c00720c */ /* 0x000fe20003f26270 */
[----:B------:R-:W-:Y:S01]  /*4fd0*/  @!P6 IMAD.MOV R9, RZ, RZ, -R9 ;  /* 0x000000ffff09e224 */ /* 0x000fe200078e0a09 */
[----:B---3--:R-:W-:Y:S01]  /*4fe0*/  IABS R12, R16 ;  /* 0x00000010000c7213 */ /* 0x008fe20000000000 */
[----:B------:R-:W-:-:S03]  /*4ff0*/  @!P3 IMAD.IADD R8, R8, 0x1, -R0 ;  /* 0x000000010808b824 */ /* 0x000fc600078e0a00 */
[----:B------:R0:W-:Y:S01]  /*5000*/  STL [R1+0x478], R9 ;  /* 0x0004780901007387 */ /* 0x0001e20000100800 */
[----:B------:R-:W-:-:S04]  /*5010*/  IMAD.HI.U32 R7, R10, R12, RZ ;  /* 0x0000000c0a077227 */ /* 0x000fc800078e00ff */
[----:B------:R-:W-:Y:S02]  /*5020*/  @!P5 IMAD.IADD R4, R4, 0x1, -R0 ;  /* 0x000000010404d824 */ /* 0x000fe400078e0a00 */
[----:B------:R-:W-:Y:S02]  /*5030*/  IMAD.MOV R7, RZ, RZ, -R7 ;  /* 0x000000ffff077224 */ /* 0x000fe400078e0a07 */
[----:B0-----:R-:W-:-:S04]  /*5040*/  IMAD.MOV.U32 R9, RZ, RZ, R8 ;  /* 0x000000ffff097224 */ /* 0x001fc800078e0008 */
[----:B------:R-:W-:Y:S02]  /*5050*/  @!P0 IMAD.MOV R9, RZ, RZ, -R9 ;  /* 0x000000ffff098224 */ /* 0x000fe400078e0a09 */
[----:B------:R-:W-:Y:S01]  /*5060*/  IMAD R7, R0, R7, R12 ;  /* 0x0000000700077224 */ /* 0x000fe200078e020c */
[----:B----4-:R-:W-:Y:S02]  /*5070*/  IABS R11, R13 ;  /* 0x0000000d000b7213 */ /* 0x010fe40000000000 */
[----:B------:R-:W-:Y:S02]  /*5080*/  ISETP.GE.AND P6, PT, R13, RZ, PT ;  /* 0x000000ff0d00720c */ /* 0x000fe40003fc6270 */
[----:B------:R-:W-:Y:S02]  /*5090*/  ISETP.GE.AND P5, PT, R16, RZ, PT ;  /* 0x000000ff1000720c */ /* 0x000fe40003fa6270 */
[----:B--2---:R-:W-:Y:S01]  /*50a0*/  IABS R6, R15 ;  /* 0x0000000f00067213 */ /* 0x004fe20000000000 */
[----:B------:R0:W-:Y:S04]  /*50b0*/  STL [R1+0x2148], R15 ;  /* 0x0021480f01007387 */ /* 0x0001e80000100800 */
[----:B------:R-:W2:Y:S01]  /*50c0*/  LDL.LU R12, [R1+0x238] ;  /* 0x00023800010c7983 */ /* 0x000ea20000300800 */
[----:B0-----:R-:W-:-:S03]  /*50d0*/  IMAD.MOV.U32 R15, RZ, RZ, R4 ;  /* 0x000000ffff0f7224 */ /* 0x001fc600078e0004 */
[----:B------:R-:W-:Y:S01]  /*50e0*/  STL [R1+0x474], R9 ;  /* 0x0004740901007387 */ /* 0x000fe20000100800 */
[----:B------:R-:W-:-:S03]  /*50f0*/  @!P4 IMAD.MOV R15, RZ, RZ, -R15 ;  /* 0x000000ffff0fc224 */ /* 0x000fc600078e0a0f */
[----:B------:R-:W3:Y:S04]  /*5100*/  LDL.LU R13, [R1+0x23c] ;  /* 0x00023c00010d7983 */ /* 0x000ee80000300800 */
[----:B------:R-:W4:Y:S04]  /*5110*/  LDL.LU R16, [R1+0x244] ;  /* 0x0002440001107983 */ /* 0x000f280000300800 */
[----:B------:R0:W-:Y:S04]  /*5120*/  STL [R1+0x470], R15 ;  /* 0x0004700f01007387 */ /* 0x0001e80000100800 */
[----:B0-----:R-:W2:Y:S01]  /*5130*/  LDL.LU R15, [R1+0x2148] ;  /* 0x00214800010f7983 */ /* 0x001ea20000300800 */
[----:B------:R-:W-:-:S04]  /*5140*/  IMAD.HI.U32 R5, R10, R2, RZ ;  /* 0x000000020a057227 */ /* 0x000fc800078e00ff */
[----:B------:R-:W-:-:S04]  /*5150*/  IMAD.MOV R5, RZ, RZ, -R5 ;  /* 0x000000ffff057224 */ /* 0x000fc800078e0a05 */
[----:B------:R-:W-:-:S05]  /*5160*/  IMAD R2, R0, R5, R2 ;  /* 0x0000000500027224 */ /* 0x000fca00078e0202 */
[----:B------:R-:W-:-:S13]  /*5170*/  ISETP.GT.U32.AND P2, PT, R0, R2, PT ;  /* 0x000000020000720c */ /* 0x000fda0003f44070 */
[----:B------:R-:W-:-:S05]  /*5180*/  @!P2 IMAD.IADD R2, R2, 0x1, -R0 ;  /* 0x000000010202a824 */ /* 0x000fca00078e0a00 */
[----:B------:R-:W-:Y:S02]  /*5190*/  ISETP.GT.U32.AND P2, PT, R0, R2, PT ;  /* 0x000000020000720c */ /* 0x000fe40003f44070 */
[----:B------:R-:W-:-:S11]  /*51a0*/  IABS R8, R14 ;  /* 0x0000000e00087213 */ /* 0x000fd60000000000 */
[----:B------:R-:W-:-:S04]  /*51b0*/  @!P2 IMAD.IADD R2, R2, 0x1, -R0 ;  /* 0x000000010202a824 */ /* 0x000fc800078e0a00 */
[----:B------:R-:W-:Y:S01]  /*51c0*/  @!P1 IMAD.MOV R2, RZ, RZ, -R2 ;  /* 0x000000ffff029224 */ /* 0x000fe200078e0a02 */
[----:B------:R-:W-:Y:S01]  /*51d0*/  ISETP.GE.AND P1, PT, R14, RZ, PT ;  /* 0x000000ff0e00720c */ /* 0x000fe20003f26270 */
[----:B------:R-:W-:Y:S01]  /*51e0*/  IMAD.HI.U32 R5, R10, R11, RZ ;  /* 0x0000000b0a057227 */ /* 0x000fe200078e00ff */
[----:B--2---:R-:W-:Y:S02]  /*51f0*/  ISETP.GE.AND P4, PT, R15, RZ, PT ;  /* 0x000000ff0f00720c */ /* 0x004fe40003f86270 */
[----:B------:R-:W2:Y:S04]  /*5200*/  LDL.LU R15, [R1+0x248] ;  /* 0x00024800010f7983 */ /* 0x000ea80000300800 */
[----:B------:R-:W4:Y:S01]  /*5210*/  LDL.LU R14, [R1+0x240] ;  /* 0x00024000010e7983 */ /* 0x000f220000300800 */
[----:B------:R-:W-:Y:S01]  /*5220*/  IMAD.MOV R5, RZ, RZ, -R5 ;  /* 0x000000ffff057224 */ /* 0x000fe200078e0a05 */
[----:B------:R-:W-:-:S03]  /*5230*/  ISETP.GT.U32.AND P0, PT, R0, R7, PT ;  /* 0x000000070000720c */ /* 0x000fc60003f04070 */
[----:B------:R-:W-:Y:S02]  /*5240*/  IMAD R5, R0, R5, R11 ;  /* 0x0000000500057224 */ /* 0x000fe400078e020b */
[----:B------:R-:W-:-:S03]  /*5250*/  IMAD.HI.U32 R11, R10, R6, RZ ;  /* 0x000000060a0b7227 */ /* 0x000fc600078e00ff */
[----:B------:R-:W-:Y:S01]  /*5260*/  ISETP.GT.U32.AND P3, PT, R0, R5, PT ;  /* 0x000000050000720c */ /* 0x000fe20003f64070 */
[----:B------:R-:W-:-:S04]  /*5270*/  IMAD.MOV R11, RZ, RZ, -R11 ;  /* 0x000000ffff0b7224 */ /* 0x000fc800078e0a0b */
[----:B------:R-:W-:Y:S02]  /*5280*/  IMAD R6, R0, R11, R6 ;  /* 0x0000000b00067224 */ /* 0x000fe400078e0206 */
[----:B------:R-:W-:-:S03]  /*5290*/  @!P0 IMAD.IADD R7, R7, 0x1, -R0 ;  /* 0x0000000107078824 */ /* 0x000fc600078e0a00 */
[----:B------:R-:W-:-:S03]  /*52a0*/  ISETP.GT.U32.AND P2, PT, R0, R6, PT ;  /* 0x000000060000720c */ /* 0x000fc60003f44070 */
[----:B------:R-:W-:Y:S01]  /*52b0*/  @!P3 IMAD.IADD R5, R5, 0x1, -R0 ;  /* 0x000000010505b824 */ /* 0x000fe200078e0a00 */
[----:B------:R-:W-:-:S04]  /*52c0*/  ISETP.GT.U32.AND P0, PT, R0, R7, PT ;  /* 0x000000070000720c */ /* 0x000fc80003f04070 */
[----:B------:R-:W-:-:S05]  /*52d0*/  ISETP.GT.U32.AND P3, PT, R0, R5, PT ;  /* 0x000000050000720c */ /* 0x000fca0003f64070 */
[----:B------:R-:W-:Y:S01]  /*52e0*/  @!P2 IMAD.IADD R6, R6, 0x1, -R0 ;  /* 0x000000010606a824 */ /* 0x000fe200078e0a00 */
[----:B------:R-:W-:-:S03]  /*52f0*/  IABS R9, R12 ;  /* 0x0000000c00097213 */ /* 0x000fc60000000000 */
[----:B------:R-:W-:Y:S01]  /*5300*/  @!P0 IMAD.IADD R7, R7, 0x1, -R0 ;  /* 0x0000000107078824 */ /* 0x000fe200078e0a00 */
[----:B------:R-:W-:-:S03]  /*5310*/  ISETP.GT.U32.AND P2, PT, R0, R6, PT ;  /* 0x000000060000720c */ /* 0x000fc60003f44070 */
[----:B------:R-:W-:Y:S01]  /*5320*/  @!P3 IMAD.IADD R5, R5, 0x1, -R0 ;  /* 0x000000010505b824 */ /* 0x000fe200078e0a00 */
[----:B------:R-:W-:Y:S01]  /*5330*/  ISETP.GE.AND P3, PT, R12, RZ, PT ;  /* 0x000000ff0c00720c */ /* 0x000fe20003f66270 */
[----:B------:R-:W-:Y:S02]  /*5340*/  IMAD.MOV.U32 R12, RZ, RZ, R7 ;  /* 0x000000ffff0c7224 */ /* 0x000fe400078e0007 */
[----:B------:R-:W-:Y:S02]  /*5350*/  @!P6 IMAD.MOV R5, RZ, RZ, -R5 ;  /* 0x000000ffff05e224 */ /* 0x000fe400078e0a05 */
[----:B------:R-:W-:Y:S01]  /*5360*/  @!P5 IMAD.MOV R12, RZ, RZ, -R12 ;  /* 0x000000ffff0cd224 */ /* 0x000fe200078e0a0c */
[----:B------:R0:W-:Y:S01]  /*5370*/  STL [R1+0x46c], R2 ;  /* 0x00046c0201007387 */ /* 0x0001e20000100800 */
[----:B---3--:R-:W-:Y:S02]  /*5380*/  ISETP.GE.AND P6, PT, R13, RZ, PT ;  /* 0x000000ff0d00720c */ /* 0x008fe40003fc6270 */
[----:B------:R-:W-:Y:S01]  /*5390*/  @!P2 IMAD.IADD R6, R6, 0x1, -R0 ;  /* 0x000000010606a824 */ /* 0x000fe200078e0a00 */
[----:B------:R1:W-:Y:S04]  /*53a0*/  STL [R1+0x468], R5 ;  /* 0x0004680501007387 */ /* 0x0003e80000100800 */
[----:B------:R3:W-:Y:S01]  /*53b0*/  STL [R1+0x464], R12 ;  /* 0x0004640c01007387 */ /* 0x0007e20000100800 */
[----:B0-----:R-:W-:-:S03]  /*53c0*/  IABS R2, R13 ;  /* 0x0000000d00027213 */ /* 0x001fc60000000000 */
[----:B------:R-:W2:Y:S01]  /*53d0*/  LDL R13, [R1+0x250] ;  /* 0x00025000010d7983 */ /* 0x000ea20000100800 */
[----:B----4-:R-:W-:Y:S02]  /*53e0*/  IABS R7, R14 ;  /* 0x0000000e00077213 */ /* 0x010fe40000000000 */
[----:B------:R-:W-:Y:S01]  /*53f0*/  ISETP.GE.AND P2, PT, R14, RZ, PT ;  /* 0x000000ff0e00720c */ /* 0x000fe20003f46270 */
[----:B------:R-:W-:Y:S02]  /*5400*/  IMAD.MOV.U32 R14, RZ, RZ, R6 ;  /* 0x000000ffff0e7224 */ /* 0x000fe400078e0006 */
[----:B------:R-:W4:Y:S01]  /*5410*/  LDL R6, [R1+0x24c] ;  /* 0x00024c0001067983 */ /* 0x000f220000100800 */
[----:B------:R-:W-:-:S04]  /*5420*/  IMAD.HI.U32 R11, R10, R8, RZ ;  /* 0x000000080a0b7227 */ /* 0x000fc800078e00ff */
[----:B------:R-:W-:Y:S02]  /*5430*/  IMAD.MOV R11, RZ, RZ, -R11 ;  /* 0x000000ffff0b7224 */ /* 0x000fe400078e0a0b */
[----:B------:R-:W-:-:S04]  /*5440*/  IMAD.HI.U32 R4, R10, R9, RZ ;  /* 0x000000090a047227 */ /* 0x000fc800078e00ff */
[----:B------:R-:W-:Y:S02]  /*5450*/  IMAD R8, R0, R11, R8 ;  /* 0x0000000b00087224 */ /* 0x000fe400078e0208 */
[----:B------:R-:W-:-:S03]  /*5460*/  IMAD.MOV R4, RZ, RZ, -R4 ;  /* 0x000000ffff047224 */ /* 0x000fc600078e0a04 */
[C---:B------:R-:W-:Y:S01]  /*5470*/  ISETP.GT.U32.AND P0, PT, R0.reuse, R8, PT ;  /* 0x000000080000720c */ /* 0x040fe20003f04070 */
[----:B------:R-:W-:Y:S02]  /*5480*/  IMAD R4, R0, R4, R9 ;  /* 0x0000000400047224 */ /* 0x000fe400078e0209 */
[----:B------:R-:W-:-:S04]  /*5490*/  IMAD.HI.U32 R9, R10, R2, RZ ;  /* 0x000000020a097227 */ /* 0x000fc800078e00ff */
[----:B------:R-:W-:Y:S01]  /*54a0*/  IMAD.MOV R9, RZ, RZ, -R9 ;  /* 0x000000ffff097224 */ /* 0x000fe200078e0a09 */
[----:B------:R-:W-:-:S03]  /*54b0*/  ISETP.GT.U32.AND P5, PT, R0, R4, PT ;  /* 0x000000040000720c */ /* 0x000fc60003fa4070 */
[----:B------:R-:W-:Y:S02]  /*54c0*/  IMAD R2, R0, R9, R2 ;  /* 0x0000000900027224 */ /* 0x000fe400078e0202 */
[----:B------:R-:W-:Y:S02]  /*54d0*/  @!P0 IMAD.IADD R8, R8, 0x1, -R0 ;  /* 0x0000000108088824 */ /* 0x000fe400078e0a00 */
[----:B------:R-:W-:Y:S01]  /*54e0*/  @!P4 IMAD.MOV R14, RZ, RZ, -R14 ;  /* 0x000000ffff0ec224 */ /* 0x000fe200078e0a0e */
[C---:B------:R-:W-:Y:S02]  /*54f0*/  ISETP.GT.U32.AND P4, PT, R0.reuse, R2, PT ;  /* 0x000000020000720c */ /* 0x040fe40003f84070 */
[----:B------:R-:W-:Y:S02]  /*5500*/  ISETP.GT.U32.AND P0, PT, R0, R8, PT ;  /* 0x000000080000720c */ /* 0x000fe40003f04070 */
[----:B-1----:R-:W-:Y:S01]  /*5510*/  IABS R5, R16 ;  /* 0x0000001000057213 */ /* 0x002fe20000000000 */
[----:B---3--:R-:W-:-:S04]  /*5520*/  IMAD.HI.U32 R12, R10, R7, RZ ;  /* 0x000000070a0c7227 */ /* 0x008fc800078e00ff */
[----:B------:R-:W-:-:S04]  /*5530*/  IMAD.HI.U32 R11, R10, R5, RZ ;  /* 0x000000050a0b7227 */ /* 0x000fc800078e00ff */
[----:B------:R-:W-:Y:S02]  /*5540*/  @!P5 IMAD.IADD R4, R4, 0x1, -R0 ;  /* 0x000000010404d824 */ /* 0x000fe400078e0a00 */
[----:B------:R-:W-:Y:S02]  /*5550*/  IMAD.MOV R12, RZ, RZ, -R12 ;  /* 0x000000ffff0c7224 */ /* 0x000fe400078e0a0c */
[----:B------:R-:W-:Y:S01]  /*5560*/  IMAD.MOV R11, RZ, RZ, -R11 ;  /* 0x000000ffff0b7224 */ /* 0x000fe200078e0a0b */
[----:B------:R-:W-:Y:S01]  /*5570*/  ISETP.GT.U32.AND P5, PT, R0, R4, PT ;  /* 0x000000040000720c */ /* 0x000fe20003fa4070 */
[--C-:B------:R-:W-:Y:S02]  /*5580*/  @!P4 IMAD.IADD R2, R2, 0x1, -R0.reuse ;  /* 0x000000010202c824 */ /* 0x100fe400078e0a00 */
[----:B------:R-:W-:Y:S02]  /*5590*/  @!P0 IMAD.IADD R8, R8, 0x1, -R0 ;  /* 0x0000000108088824 */ /* 0x000fe400078e0a00 */
[----:B------:R-:W-:-:S02]  /*55a0*/  IMAD R7, R0, R12, R7 ;  /* 0x0000000c00077224 */ /* 0x000fc400078e0207 */
[C---:B------:R-:W-:Y:S01]  /*55b0*/  IMAD R5, R0.reuse, R11, R5 ;  /* 0x0000000b00057224 */ /* 0x040fe200078e0205 */
[----:B--2---:R-:W-:Y:S01]  /*55c0*/  IABS R11, R13 ;  /* 0x0000000d000b7213 */ /* 0x004fe20000000000 */
[----:B------:R-:W-:Y:S01]  /*55d0*/  IMAD.MOV.U32 R13, RZ, RZ, R8 ;  /* 0x000000ffff0d7224 */ /* 0x000fe200078e0008 */
[C---:B------:R-:W-:Y:S02]  /*55e0*/  ISETP.GT.U32.AND P4, PT, R0.reuse, R2, PT ;  /* 0x000000020000720c */ /* 0x040fe40003f84070 */
[----:B------:R-:W-:Y:S01]  /*55f0*/  IABS R9, R15 ;  /* 0x0000000f00097213 */ /* 0x000fe20000000000 */
[----:B------:R-:W-:Y:S01]  /*5600*/  @!P1 IMAD.MOV R13, RZ, RZ, -R13 ;  /* 0x000000ffff0d9224 */ /* 0x000fe200078e0a0d */
[----:B------:R-:W-:Y:S01]  /*5610*/  ISETP.GT.U32.AND P0, PT, R0, R7, PT ;  /* 0x000000070000720c */ /* 0x000fe20003f04070 */
[----:B------:R0:W-:Y:S01]  /*5620*/  STL [R1+0x460], R14 ;  /* 0x0004600e01007387 */ /* 0x0001e20000100800 */
[----:B------:R-:W-:Y:S01]  /*5630*/  ISETP.GE.AND P1, PT, R16, RZ, PT ;  /* 0x000000ff1000720c */ /* 0x000fe20003f26270 */
[----:B------:R-:W-:-:S04]  /*5640*/  IMAD.HI.U32 R12, R10, R9, RZ ;  /* 0x000000090a0c7227 */ /* 0x000fc800078e00ff */
[----:B------:R-:W-:Y:S01]  /*5650*/  @!P5 IMAD.IADD R4, R4, 0x1, -R0 ;  /* 0x000000010404d824 */ /* 0x000fe200078e0a00 */
[----:B0-----:R-:W2:Y:S01]  /*5660*/  LDL.LU R14, [R1+0x254] ;  /* 0x00025400010e7983 */ /* 0x001ea20000300800 */
[----:B------:R-:W-:-:S03]  /*5670*/  IMAD.MOV R12, RZ, RZ, -R12 ;  /* 0x000000ffff0c7224 */ /* 0x000fc600078e0a0c */
[----:B------:R-:W3:Y:S01]  /*5680*/  LDL.LU R16, [R1+0x25c] ;  /* 0x00025c0001107983 */ /* 0x000ee20000300800 */
[----:B------:R-:W-:-:S03]  /*5690*/  @!P3 IMAD.MOV R4, RZ, RZ, -R4 ;  /* 0x000000ffff04b224 */ /* 0x000fc600078e0a04 */
[----:B------:R0:W-:Y:S01]  /*56a0*/  STL [R1+0x45c], R13 ;  /* 0x00045c0d01007387 */ /* 0x0001e20000100800 */
[--C-:B------:R-:W-:Y:S02]  /*56b0*/  @!P4 IMAD.IADD R2, R2, 0x1, -R0.reuse ;  /* 0x000000010202c824 */ /* 0x100fe400078e0a00 */
[----:B------:R-:W-:Y:S02]  /*56c0*/  IMAD R9, R0, R12, R9 ;  /* 0x0000000c00097224 */ /* 0x000fe400078e0209 */
[----:B------:R-:W-:Y:S01]  /*56d0*/  @!P0 IMAD.IADD R7, R7, 0x1, -R0 ;  /* 0x0000000107078824 */ /* 0x000fe200078e0a00 */
[----:B------:R-:W2:Y:S01]  /*56e0*/  LDL.LU R12, [R1+0x24c] ;  /* 0x00024c00010c7983 */ /* 0x000ea20000300800 */
[----:B0-----:R-:W-:Y:S01]  /*56f0*/  IMAD.HI.U32 R13, R10, R11, RZ ;  /* 0x0000000b0a0d7227 */ /* 0x001fe200078e00ff */
[----:B------:R-:W-:-:S03]  /*5700*/  ISETP.GE.AND P0, PT, R15, RZ, PT ;  /* 0x000000ff0f00720c */ /* 0x000fc60003f06270 */
[----:B------:R-:W-:Y:S01]  /*5710*/  IMAD.MOV R13, RZ, RZ, -R13 ;  /* 0x000000ffff0d7224 */ /* 0x000fe200078e0a0d */
[----:B------:R-:W-:Y:S03]  /*5720*/  STL [R1+0x458], R4 ;  /* 0x0004580401007387 */ /* 0x000fe60000100800 */
[----:B------:R-:W-:Y:S01]  /*5730*/  IMAD R11, R0, R13, R11 ;  /* 0x0000000d000b7224 */ /* 0x000fe200078e020b */
[----:B------:R-:W2:Y:S01]  /*5740*/  LDL.LU R15, [R1+0x260] ;  /* 0x00026000010f7983 */ /* 0x000ea20000300800 */
[----:B----4-:R-:W-:-:S05]  /*5750*/  IABS R6, R6 ;  /* 0x0000000600067213 */ /* 0x010fca0000000000 */
[----:B------:R-:W-:-:S04]  /*5760*/  IMAD.HI.U32 R8, R10, R6, RZ ;  /* 0x000000060a087227 */ /* 0x000fc800078e00ff */
[----:B------:R-:W-:-:S04]  /*5770*/  IMAD.MOV R8, RZ, RZ, -R8 ;  /* 0x000000ffff087224 */ /* 0x000fc800078e0a08 */
[C---:B------:R-:W-:Y:S02]  /*5780*/  IMAD R6, R0.reuse, R8, R6 ;  /* 0x0000000800067224 */ /* 0x040fe400078e0206 */
[----:B------:R-:W-:Y:S02]  /*5790*/  IMAD.MOV.U32 R8, RZ, RZ, R2 ;  /* 0x000000ffff087224 */ /* 0x000fe400078e0002 */
[----:B------:R-:W4:Y:S04]  /*57a0*/  LDL R2, [R1+0x258] ;  /* 0x0002580001027983 */ /* 0x000f280000100800 */
[----:B------:R-:W2:Y:S01]  /*57b0*/  LDL.LU R13, [R1+0x250] ;  /* 0x00025000010d7983 */ /* 0x000ea20000300800 */
[C---:B------:R-:W-:Y:S02]  /*57c0*/  ISETP.GT.U32.AND P5, PT, R0.reuse, R5, PT ;  /* 0x000000050000720c */ /* 0x040fe40003fa4070 */
[----:B------:R-:W-:-:S02]  /*57d0*/  ISETP.GT.U32.AND P4, PT, R0, R9, PT ;  /* 0x000000090000720c */ /* 0x000fc40003f84070 */
[----:B------:R-:W-:-:S09]  /*57e0*/  ISETP.GT.U32.AND P3, PT, R0, R7, PT ;  /* 0x000000070000720c */ /* 0x000fd20003f64070 */
[----:B------:R-:W-:-:S05]  /*57f0*/  @!P5 IMAD.IADD R5, R5, 0x1, -R0 ;  /* 0x000000010505d824 */ /* 0x000fca00078e0a00 */
[----:B------:R-:W-:Y:S01]  /*5800*/  ISETP.GT.U32.AND P5, PT, R0, R5, PT ;  /* 0x000000050000720c */ /* 0x000fe20003fa4070 */
[----:B------:R-:W-:Y:S02]  /*5810*/  @!P6 IMAD.MOV R8, RZ, RZ, -R8 ;  /* 0x000000ffff08e224 */ /* 0x000fe400078e0a08 */
[--C-:B------:R-:W-:Y:S02]  /*5820*/  @!P4 IMAD.IADD R9, R9, 0x1, -R0.reuse ;  /* 0x000000010909c824 */ /* 0x100fe400078e0a00 */
[--C-:B------:R-:W-:Y:S01]  /*5830*/  @!P3 IMAD.IADD R7, R7, 0x1, -R0.reuse ;  /* 0x000000010707b824 */ /* 0x100fe200078e0a00 */
[----:B------:R-:W-:Y:S07]  /*5840*/  STL [R1+0x454], R8 ;  /* 0x0004540801007387 */ /* 0x000fee0000100800 */
[----:B------:R-:W-:-:S02]  /*5850*/  @!P5 IMAD.IADD R5, R5, 0x1, -R0 ;  /* 0x000000010505d824 */ /* 0x000fc400078e0a00 */
[----:B------:R-:W-:Y:S01]  /*5860*/  @!P2 IMAD.MOV R7, RZ, RZ, -R7 ;  /* 0x000000ffff07a224 */ /* 0x000fe200078e0a07 */
[----:B---3--:R0:W-:Y:S01]  /*5870*/  STL [R1+0x2144], R16 ;  /* 0x0021441001007387 */ /* 0x0081e20000100800 */
[----:B--2---:R-:W-:Y:S02]  /*5880*/  ISETP.GE.AND P4, PT, R13, RZ, PT ;  /* 0x000000ff0d00720c */ /* 0x004fe40003f86270 */
[----:B------:R-:W-:Y:S01]  /*5890*/  IABS R13, R16 ;  /* 0x00000010000d7213 */ /* 0x000fe20000000000 */
[----:B0-----:R-:W-:Y:S02]  /*58a0*/  IMAD.MOV.U32 R16, RZ, RZ, R5 ;  /* 0x000000ffff107224 */ /* 0x001fe400078e0005 */
[----:B------:R-:W2:Y:S02]  /*58b0*/  LDL R5, [R1+0x264] ;  /* 0x0002640001057983 */ /* 0x000ea40000100800 */
[----:B------:R-:W-:Y:S02]  /*58c0*/  @!P1 IMAD.MOV R16, RZ, RZ, -R16 ;  /* 0x000000ffff109224 */ /* 0x000fe400078e0a10 */
[----:B------:R-:W-:Y:S04]  /*58d0*/  STL [R1+0x450], R7 ;  /* 0x0004500701007387 */ /* 0x000fe80000100800 */
[----:B------:R0:W-:Y:S04]  /*58e0*/  STL [R1+0x44c], R16 ;  /* 0x00044c1001007387 */ /* 0x0001e80000100800 */
[----:B0-----:R-:W3:Y:S01]  /*58f0*/  LDL.LU R16, [R1+0x258] ;  /* 0x0002580001107983 */ /* 0x001ee20000300800 */
[----:B------:R-:W-:-:S02]  /*5900*/  ISETP.GT.U32.AND P3, PT, R0, R11, PT ;  /* 0x0000000b0000720c */ /* 0x000fc40003f64070 */
[----:B------:R-:W-:-:S11]  /*5910*/  ISETP.GT.U32.AND P6, PT, R0, R6, PT ;  /* 0x000000060000720c */ /* 0x000fd60003fc4070 */
[--C-:B------:R-:W-:Y:S02]  /*5920*/  @!P3 IMAD.IADD R11, R11, 0x1, -R0.reuse ;  /* 0x000000010b0bb824 */ /* 0x100fe400078e0a00 */
[----:B------:R-:W-:Y:S01]  /*5930*/  @!P6 IMAD.IADD R6, R6, 0x1, -R0 ;  /* 0x000000010606e824 */ /* 0x000fe200078e0a00 */
[C---:B------:R-:W-:Y:S02]  /*5940*/  ISETP.GT.U32.AND P6, PT, R0.reuse, R9, PT ;  /* 0x000000090000720c */ /* 0x040fe40003fc4070 */
[----:B------:R-:W-:-:S11]  /*5950*/  ISETP.GT.U32.AND P1, PT, R0, R11, PT ;  /* 0x0000000b0000720c */ /* 0x000fd60003f24070 */
[--C-:B------:R-:W-:Y:S02]  /*5960*/  @!P6 IMAD.IADD R9, R9, 0x1, -R0.reuse ;  /* 0x000000010909e824 */ /* 0x100fe400078e0a00 */
[----:B------:R-:W-:Y:S01]  /*5970*/  @!P1 IMAD.IADD R11, R11, 0x1, -R0 ;  /* 0x000000010b0b9824 */ /* 0x000fe200078e0a00 */
[----:B------:R-:W-:Y:S02]  /*5980*/  IABS R4, R14 ;  /* 0x0000000e00047213 */ /* 0x000fe40000000000 */
[----:B------:R-:W-:Y:S02]  /*5990*/  ISETP.GE.AND P3, PT, R14, RZ, PT ;  /* 0x000000ff0e00720c */ /* 0x000fe40003f66270 */
[----:B------:R-:W2:Y:S01]  /*59a0*/  LDL R14, [R1+0x268] ;  /* 0x00026800010e7983 */ /* 0x000ea20000100800 */
[----:B---3--:R-:W-:Y:S01]  /*59b0*/  ISETP.GE.AND P1, PT, R16, RZ, PT ;  /* 0x000000ff1000720c */ /* 0x008fe20003f26270 */
[----:B------:R-:W-:Y:S02]  /*59c0*/  IMAD.MOV.U32 R16, RZ, RZ, R9 ;  /* 0x000000ffff107224 */ /* 0x000fe400078e0009 */
[----:B------:R-:W3:Y:S02]  /*59d0*/  LDL R9, [R1+0x26c] ;  /* 0x00026c0001097983 */ /* 0x000ee40000100800 */
[----:B------:R-:W-:-:S05]  /*59e0*/  @!P0 IMAD.MOV R16, RZ, RZ, -R16 ;  /* 0x000000ffff108224 */ /* 0x000fca00078e0a10 */
[----:B------:R0:W-:Y:S04]  /*59f0*/  STL [R1+0x448], R16 ;  /* 0x0004481001007387 */ /* 0x0001e80000100800 */
[----:B0-----:R-:W2:Y:S01]  /*5a00*/  LDL.LU R16, [R1+0x2144] ;  /* 0x0021440001107983 */ /* 0x001ea20000300800 */
[----:B----4-:R-:W-:Y:S02]  /*5a10*/  IABS R2, R2 ;  /* 0x0000000200027213 */ /* 0x010fe40000000000 */
[----:B------:R-:W-:Y:S01]  /*5a20*/  ISETP.GE.AND P5, PT, R12, RZ, PT ;  /* 0x000000ff0c00720c */ /* 0x000fe20003fa6270 */
[----:B------:R-:W-:Y:S01]  /*5a30*/  IMAD.HI.U32 R12, R10, R4, RZ ;  /* 0x000000040a0c7227 */ /* 0x000fe200078e00ff */
[----:B------:R-:W-:-:S03]  /*5a40*/  ISETP.GT.U32.AND P2, PT, R0, R6, PT ;  /* 0x000000060000720c */ /* 0x000fc60003f44070 */
[----:B------:R-:W-:-:S04]  /*5a50*/  IMAD.HI.U32 R8, R10, R2, RZ ;  /* 0x000000020a087227 */ /* 0x000fc800078e00ff */
[----:B------:R-:W-:Y:S02]  /*5a60*/  IMAD.MOV R12, RZ, RZ, -R12 ;  /* 0x000000ffff0c7224 */ /* 0x000fe400078e0a0c */
[----:B------:R-:W-:Y:S02]  /*5a70*/  IMAD.MOV R8, RZ, RZ, -R8 ;  /* 0x000000ffff087224 */ /* 0x000fe400078e0a08 */
[C---:B------:R-:W-:Y:S02]  /*5a80*/  IMAD R4, R0.reuse, R12, R4 ;  /* 0x0000000c00047224 */ /* 0x040fe400078e0204 */
[----:B------:R-:W-:-:S03]  /*5a90*/  IMAD R2, R0, R8, R2 ;  /* 0x0000000800027224 */ /* 0x000fc600078e0202 */
[----:B------:R-:W-:Y:S01]  /*5aa0*/  ISETP.GT.U32.AND P6, PT, R0, R4, PT ;  /* 0x000000040000720c */ /* 0x000fe20003fc4070 */
[----:B------:R-:W-:Y:S01]  /*5ab0*/  @!P2 IMAD.IADD R6, R6, 0x1, -R0 ;  /* 0x000000010606a824 */ /* 0x000fe200078e0a00 */
[----:B------:R-:W-:Y:S02]  /*5ac0*/  ISETP.GT.U32.AND P2, PT, R0, R2, PT ;  /* 0x000000020000720c */ /* 0x000fe40003f44070 */
[----:B--2---:R-:W-:Y:S02]  /*5ad0*/  ISETP.GE.AND P0, PT, R16, RZ, PT ;  /* 0x000000ff1000720c */ /* 0x004fe40003f06270 */
[----:B------:R-:W2:Y:S01]  /*5ae0*/  LDL.LU R16, [R1+0x278] ;  /* 0x0002780001107983 */ /* 0x000ea20000300800 */
[----:B------:R-:W-:Y:S01]  /*5af0*/  IABS R7, R15 ;  /* 0x0000000f00077213 */ /* 0x000fe20000000000 */
[----:B------:R-:W-:Y:S01]  /*5b00*/  IMAD.HI.U32 R8, R10, R13, RZ ;  /* 0x0000000d0a087227 */ /* 0x000fe200078e00ff */
[----:B------:R-:W-:-:S03]  /*5b10*/  IABS R5, R5 ;  /* 0x0000000500057213 */ /* 0x000fc60000000000 */
[----:B------:R-:W-:-:S04]  /*5b20*/  IMAD.HI.U32 R12, R10, R7, RZ ;  /* 0x000000070a0c7227 */ /* 0x000fc800078e00ff */
[----:B------:R-:W-:Y:S02]  /*5b30*/  @!P6 IMAD.IADD R4, R4, 0x1, -R0 ;  /* 0x000000010404e824 */ /* 0x000fe400078e0a00 */
[----:B------:R-:W-:Y:S02]  /*5b40*/  IMAD.MOV R8, RZ, RZ, -R8 ;  /* 0x000000ffff087224 */ /* 0x000fe400078e0a08 */
[----:B------:R-:W-:Y:S02]  /*5b50*/  IMAD.MOV R12, RZ, RZ, -R12 ;  /* 0x000000ffff0c7224 */ /* 0x000fe400078e0a0c */
[----:B------:R-:W-:Y:S01]  /*5b60*/  @!P2 IMAD.IADD R2, R2, 0x1, -R0 ;  /* 0x000000010202a824 */ /* 0x000fe200078e0a00 */
[C---:B------:R-:W-:Y:S01]  /*5b70*/  ISETP.GT.U32.AND P2, PT, R0.reuse, R4, PT ;  /* 0x000000040000720c */ /* 0x040fe20003f44070 */
[----:B------:R-:W-:Y:S01]  /*5b80*/  IMAD R13, R0, R8, R13 ;  /* 0x00000008000d7224 */ /* 0x000fe200078e020d */
[----:B------:R-:W-:Y:S01]  /*5b90*/  IABS R8, R14 ;  /* 0x0000000e00087213 */ /* 0x000fe20000000000 */
[----:B------:R-:W-:-:S04]  /*5ba0*/  IMAD.HI.U32 R14, R10, R5, RZ ;  /* 0x000000050a0e7227 */ /* 0x000fc800078e00ff */
[C---:B------:R-:W-:Y:S01]  /*5bb0*/  IMAD R12, R0.reuse, R12, R7 ;  /* 0x0000000c000c7224 */ /* 0x040fe200078e0207 */
[----:B---3--:R-:W-:Y:S01]  /*5bc0*/  IABS R7, R9 ;  /* 0x0000000900077213 */ /* 0x008fe20000000000 */
[----:B------:R-:W-:Y:S02]  /*5bd0*/  IMAD.MOV.U32 R9, RZ, RZ, R6 ;  /* 0x000000ffff097224 */ /* 0x000fe400078e0006 */
[----:B------:R-:W-:Y:S02]  /*5be0*/  IMAD.MOV R14, RZ, RZ, -R14 ;  /* 0x000000ffff0e7224 */ /* 0x000fe400078e0a0e */
[----:B------:R-:W-:Y:S02]  /*5bf0*/  @!P5 IMAD.MOV R9, RZ, RZ, -R9 ;  /* 0x000000ffff09d224 */ /* 0x000fe400078e0a09 */
[----:B------:R-:W-:Y:S02]  /*5c00*/  IMAD R5, R0, R14, R5 ;  /* 0x0000000e00057224 */ /* 0x000fe400078e0205 */
[----:B------:R-:W-:-:S02]  /*5c10*/  @!P2 IMAD.IADD R4, R4, 0x1, -R0 ;  /* 0x000000010404a824 */ /* 0x000fc400078e0a00 */
[----:B------:R-:W-:-:S04]  /*5c20*/  IMAD.HI.U32 R6, R10, R8, RZ ;  /* 0x000000080a067227 */ /* 0x000fc800078e00ff */
[----:B------:R-:W-:-:S04]  /*5c30*/  IMAD.MOV R6, RZ, RZ, -R6 ;  /* 0x000000ffff067224 */ /* 0x000fc800078e0a06 */
[----:B------:R-:W-:Y:S01]  /*5c40*/  IMAD R6, R0, R6, R8 ;  /* 0x0000000600067224 */ /* 0x000fe200078e0208 */
[----:B--2---:R0:W-:Y:S04]  /*5c50*/  STL [R1+0x2140], R16 ;  /* 0x0021401001007387 */ /* 0x0041e80000100800 */
[----:B------:R-:W2:Y:S04]  /*5c60*/  LDL.LU R14, [R1+0x270] ;  /* 0x00027000010e7983 */ /* 0x000ea80000300800 */
[----:B------:R1:W-:Y:S01]  /*5c70*/  STL [R1+0x444], R9 ;  /* 0x0004440901007387 */ /* 0x0003e20000100800 */
[----:B0-----:R-:W-:-:S02]  /*5c80*/  IMAD.MOV.U32 R16, RZ, RZ, R4 ;  /* 0x000000ffff107224 */ /* 0x001fc400078e0004 */
[----:B-1----:R-:W-:Y:S02]  /*5c90*/  IMAD.MOV.U32 R9, RZ, RZ, R11 ;  /* 0x000000ffff097224 */ /* 0x002fe400078e000b */
[----:B------:R-:W-:Y:S01]  /*5ca0*/  @!P3 IMAD.MOV R16, RZ, RZ, -R16 ;  /* 0x000000ffff10b224 */ /* 0x000fe200078e0a10 */
[----:B------:R-:W3:Y:S01]  /*5cb0*/  LDL.LU R11, [R1+0x268] ;  /* 0x00026800010b7983 */ /* 0x000ee20000300800 */
[----:B------:R-:W-:Y:S01]  /*5cc0*/  @!P4 IMAD.MOV R9, RZ, RZ, -R9 ;  /* 0x000000ffff09c224 */ /* 0x000fe200078e0a09 */
[----:B------:R-:W-:-:S04]  /*5cd0*/  ISETP.GE.AND P4, PT, R15, RZ, PT ;  /* 0x000000ff0f00720c */ /* 0x000fc80003f86270 */
[----:B------:R0:W-:Y:S04]  /*5ce0*/  STL [R1+0x440], R9 ;  /* 0x0004400901007387 */ /* 0x0001e80000100800 */
[----:B------:R-:W4:Y:S04]  /*5cf0*/  LDL R15, [R1+0x27c] ;  /* 0x00027c00010f7983 */ /* 0x000f280000100800 */
[----:B0-----:R-:W2:Y:S04]  /*5d00*/  LDL R9, [R1+0x274] ;  /* 0x0002740001097983 */ /* 0x001ea80000100800 */
[----:B------:R-:W3:Y:S04]  /*5d10*/  LDL.LU R8, [R1+0x264] ;  /* 0x0002640001087983 */ /* 0x000ee80000300800 */
[----:B------:R0:W-:Y:S04]  /*5d20*/  STL [R1+0x43c], R16 ;  /* 0x00043c1001007387 */ /* 0x0001e80000100800 */
[----:B0-----:R-:W3:Y:S01]  /*5d30*/  LDL.LU R16, [R1+0x2140] ;  /* 0x0021400001107983 */ /* 0x001ee20000300800 */
[----:B------:R-:W-:-:S02]  /*5d40*/  ISETP.GT.U32.AND P6, PT, R0, R13, PT ;  /* 0x0000000d0000720c */ /* 0x000fc40003fc4070 */
[----:B------:R-:W-:Y:S01]  /*5d50*/  ISETP.GT.U32.AND P5, PT, R0, R2, PT ;  /* 0x000000020000720c */ /* 0x000fe20003fa4070 */
[----:B------:R-:W-:-:S04]  /*5d60*/  IMAD.HI.U32 R4, R10, R7, RZ ;  /* 0x000000070a047227 */ /* 0x000fc800078e00ff */
[----:B------:R-:W-:-:S06]  /*5d70*/  IMAD.MOV R4, RZ, RZ, -R4 ;  /* 0x000000ffff047224 */ /* 0x000fcc00078e0a04 */
[----:B------:R-:W-:Y:S02]  /*5d80*/  @!P6 IMAD.IADD R13, R13, 0x1, -R0 ;  /* 0x000000010d0de824 */ /* 0x000fe400078e0a00 */
[----:B------:R-:W-:-:S03]  /*5d90*/  IMAD R7, R0, R4, R7 ;  /* 0x0000000400077224 */ /* 0x000fc600078e0207 */
[----:B------:R-:W-:Y:S01]  /*5da0*/  ISETP.GT.U32.AND P6, PT, R0, R13, PT ;  /* 0x0000000d0000720c */ /* 0x000fe20003fc4070 */
[----:B------:R-:W-:Y:S01]  /*5db0*/  @!P5 IMAD.IADD R2, R2, 0x1, -R0 ;  /* 0x000000010202d824 */ /* 0x000fe200078e0a00 */
[----:B------:R0:W-:Y:S03]  /*5dc0*/  STL [R1+0x213c], R7 ;  /* 0x00213c0701007387 */ /* 0x0001e60000100800 */
[----:B0-----:R-:W-:-:S08]  /*5dd0*/  IMAD.MOV.U32 R7, RZ, RZ, R2 ;  /* 0x000000ffff077224 */ /* 0x001fd000078e0002 */
[----:B------:R-:W-:Y:S02]  /*5de0*/  @!P6 IMAD.IADD R13, R13, 0x1, -R0 ;  /* 0x000000010d0de824 */ /* 0x000fe400078e0a00 */
[----:B------:R-:W-:Y:S01]  /*5df0*/  @!P1 IMAD.MOV R7, RZ, RZ, -R7 ;  /* 0x000000ffff079224 */ /* 0x000fe200078e0a07 */
[----:B--2---:R-:W-:Y:S02]  /*5e00*/  IABS R4, R9 ;  /* 0x0000000900047213 */ /* 0x004fe40000000000 */
[----:B----4-:R-:W-:Y:S02]  /*5e10*/  IABS R9, R15 ;  /* 0x0000000f00097213 */ /* 0x010fe40000000000 */
[----:B---3--:R-:W-:Y:S02]  /*5e20*/  ISETP.GE.AND P5, PT, R8, RZ, PT ;  /* 0x000000ff0800720c */ /* 0x008fe40003fa6270 */
[----:B------:R-:W-:Y:S01]  /*5e30*/  IABS R8, R16 ;  /* 0x0000001000087213 */ /* 0x000fe20000000000 */
[----:B------:R0:W-:Y:S04]  /*5e40*/  STL [R1+0x2138], R16 ;  /* 0x0021381001007387 */ /* 0x0001e80000100800 */
[----:B0-----:R-:W2:Y:S04]  /*5e50*/  LDL.LU R16, [R1+0x274] ;  /* 0x0002740001107983 */ /* 0x001ea80000300800 */
[----:B------:R-:W3:Y:S04]  /*5e60*/  LDL.LU R15, [R1+0x280] ;  /* 0x00028000010f7983 */ /* 0x000ee80000300800 */
[----:B------:R0:W-:Y:S02]  /*5e70*/  STL [R1+0x438], R7 ;  /* 0x0004380701007387 */ /* 0x0001e40000100800 */
[----:B0-----:R-:W-:-:S02]  /*5e80*/  IMAD.MOV.U32 R7, RZ, RZ, R13 ;  /* 0x000000ffff077224 */ /* 0x001fc400078e000d */
[----:B------:R-:W4:Y:S02]  /*5e90*/  LDL.LU R13, [R1+0x26c] ;  /* 0x00026c00010d7983 */ /* 0x000f240000300800 */
[----:B------:R-:W-:-:S05]  /*5ea0*/  @!P0 IMAD.MOV R7, RZ, RZ, -R7 ;  /* 0x000000ffff078224 */ /* 0x000fca00078e0a07 */
[----:B------:R0:W-:Y:S04]  /*5eb0*/  STL [R1+0x434], R7 ;  /* 0x0004340701007387 */ /* 0x0001e80000100800 */
[----:B0-----:R-:W2:Y:S01]  /*5ec0*/  LDL.LU R7, [R1+0x213c] ;  /* 0x00213c0001077983 */ /* 0x001ea20000300800 */
[C---:B------:R-:W-:Y:S02]  /*5ed0*/  ISETP.GT.U32.AND P2, PT, R0.reuse, R12, PT ;  /* 0x0000000c0000720c */ /* 0x040fe40003f44070 */
[C---:B------:R-:W-:Y:S02]  /*5ee0*/  ISETP.GT.U32.AND P3, PT, R0.reuse, R5, PT ;  /* 0x000000050000720c */ /* 0x040fe40003f64070 */
[----:B------:R-:W-:-:S09]  /*5ef0*/  ISETP.GT.U32.AND P6, PT, R0, R6, PT ;  /* 0x000000060000720c */ /* 0x000fd20003fc4070 */
[--C-:B------:R-:W-:Y:S01]  /*5f00*/  @!P2 IMAD.IADD R12, R12, 0x1, -R0.reuse ;  /* 0x000000010c0ca824 */ /* 0x100fe200078e0a00 */
[----:B------:R-:W-:Y:S02]  /*5f10*/  ISETP.GE.AND P2, PT, R11, RZ, PT ;  /* 0x000000ff0b00720c */ /* 0x000fe40003f46270 */
[----:B------:R-:W-:Y:S01]  /*5f20*/  IABS R11, R14 ;  /* 0x0000000e000b7213 */ /* 0x000fe20000000000 */
[----:B------:R-:W-:Y:S01]  /*5f30*/  @!P3 IMAD.IADD R5, R5, 0x1, -R0 ;  /* 0x000000010505b824 */ /* 0x000fe200078e0a00 */
[----:B------:R-:W-:-:S03]  /*5f40*/  ISETP.GT.U32.AND P3, PT, R0, R12, PT ;  /* 0x0000000c0000720c */ /* 0x000fc60003f64070 */
[----:B------:R-:W-:-:S04]  /*5f50*/  IMAD.HI.U32 R2, R10, R11, RZ ;  /* 0x0000000b0a027227 */ /* 0x000fc800078e00ff */
[----:B------:R-:W-:Y:S02]  /*5f60*/  IMAD.MOV R2, RZ, RZ, -R2 ;  /* 0x000000ffff027224 */ /* 0x000fe400078e0a02 */
[----:B------:R-:W-:Y:S01]  /*5f70*/  @!P6 IMAD.IADD R6, R6, 0x1, -R0 ;  /* 0x000000010606e824 */ /* 0x000fe200078e0a00 */
[C---:B------:R-:W-:Y:S01]  /*5f80*/  ISETP.GT.U32.AND P6, PT, R0.reuse, R5, PT ;  /* 0x000000050000720c */ /* 0x040fe20003fc4070 */
[----:B------:R-:W-:Y:S02]  /*5f90*/  IMAD R2, R0, R2, R11 ;  /* 0x0000000200027224 */ /* 0x000fe400078e020b */
[----:B------:R-:W-:Y:S01]  /*5fa0*/  IMAD.HI.U32 R11, R10, R8, RZ ;  /* 0x000000080a0b7227 */ /* 0x000fe200078e00ff */
[----:B------:R-:W-:-:S03]  /*5fb0*/  ISETP.GT.U32.AND P1, PT, R0, R6, PT ;  /* 0x000000060000720c */ /* 0x000fc60003f24070 */
[----:B------:R-:W-:Y:S02]  /*5fc0*/  IMAD.MOV R11, RZ, RZ, -R11 ;  /* 0x000000ffff0b7224 */ /* 0x000fe400078e0a0b */
[----:B------:R-:W-:Y:S02]  /*5fd0*/  @!P3 IMAD.IADD R12, R12, 0x1, -R0 ;  /* 0x000000010c0cb824 */ /* 0x000fe400078e0a00 */
[----:B------:R-:W-:Y:S02]  /*5fe0*/  IMAD R8, R0, R11, R8 ;  /* 0x0000000b00087224 */ /* 0x000fe400078e0208 */
[----:B------:R-:W-:Y:S02]  /*5ff0*/  IMAD.MOV.U32 R11, RZ, RZ, R12 ;  /* 0x000000ffff0b7224 */ /* 0x000fe400078e000c */
[----:B------:R-:W-:Y:S02]  /*6000*/  @!P6 IMAD.IADD R5, R5, 0x1, -R0 ;  /* 0x000000010505e824 */ /* 0x000fe400078e0a00 */
[----:B------:R-:W-:-:S02]  /*6010*/  @!P4 IMAD.MOV R11, RZ, RZ, -R11 ;  /* 0x000000ffff0bc224 */ /* 0x000fc400078e0a0b */
[----:B------:R-:W-:Y:S02]  /*6020*/  @!P5 IMAD.MOV R5, RZ, RZ, -R5 ;  /* 0x000000ffff05d224 */ /* 0x000fe400078e0a05 */
[----:B------:R-:W-:Y:S01]  /*6030*/  @!P1 IMAD.IADD R6, R6, 0x1, -R0 ;  /* 0x0000000106069824 */ /* 0x000fe200078e0a00 */
[----:B----4-:R-:W-:Y:S01]  /*6040*/  ISETP.GE.AND P3, PT, R13, RZ, PT ;  /* 0x000000ff0d00720c */ /* 0x010fe20003f66270 */
[----:B------:R-:W-:-:S04]  /*6050*/  IMAD.HI.U32 R13, R10, R4, RZ ;  /* 0x000000040a0d7227 */ /* 0x000fc800078e00ff */
[----:B------:R-:W-:Y:S01]  /*6060*/  IMAD.MOV R13, RZ, RZ, -R13 ;  /* 0x000000ffff0d7224 */ /* 0x000fe200078e0a0d */
[----:B--2---:R-:W-:-:S03]  /*6070*/  ISETP.GT.U32.AND P0, PT, R0, R7, PT ;  /* 0x000000070000720c */ /* 0x004fc60003f04070 */
[----:B------:R-:W-:-:S10]  /*6080*/  IMAD R4, R0, R13, R4 ;  /* 0x0000000d00047224 */ /* 0x000fd400078e0204 */
[----:B------:R-:W-:Y:S01]  /*6090*/  @!P0 IMAD.IADD R7, R7, 0x1, -R0 ;  /* 0x0000000107078824 */ /* 0x000fe200078e0a00 */
[----:B------:R-:W-:Y:S02]  /*60a0*/  ISETP.GE.AND P0, PT, R16, RZ, PT ;  /* 0x000000ff1000720c */ /* 0x000fe40003f06270 */
[----:B------:R-:W2:Y:S04]  /*60b0*/  LDL.LU R16, [R1+0x2138] ;  /* 0x0021380001107983 */ /* 0x000ea80000300800 */
[----:B------:R-:W4:Y:S04]  /*60c0*/  LDL R13, [R1+0x288] ;  /* 0x00028800010d7983 */ /* 0x000f280000100800 */
[----:B------:R-:W4:Y:S04]  /*60d0*/  LDL R12, [R1+0x284] ;  /* 0x00028400010c7983 */ /* 0x000f280000100800 */
[----:B------:R0:W-:Y:S04]  /*60e0*/  STL [R1+0x430], R11 ;  /* 0x0004300b01007387 */ /* 0x0001e80000100800 */
[----:B------:R-:W-:Y:S04]  /*60f0*/  STL [R1+0x42c], R5 ;  /* 0x00042c0501007387 */ /* 0x000fe80000100800 */
[----:B---3--:R1:W-:Y:S01]  /*6100*/  STL [R1+0x2130], R15 ;  /* 0x0021300f01007387 */ /* 0x0083e20000100800 */
[----:B0-----:R-:W-:Y:S01]  /*6110*/  IMAD.MOV.U32 R11, RZ, RZ, R6 ;  /* 0x000000ffff0b7224 */ /* 0x001fe200078e0006 */
[----:B------:R-:W-:-:S02]  /*6120*/  IABS R6, R15 ;  /* 0x0000000f00067213 */ /* 0x000fc40000000000 */
[----:B-1----:R-:W3:Y:S01]  /*6130*/  LDL.LU R15, [R1+0x27c] ;  /* 0x00027c00010f7983 */ /* 0x002ee20000300800 */
[C---:B------:R-:W-:Y:S02]  /*6140*/  ISETP.GT.U32.AND P6, PT, R0.reuse, R2, PT ;  /* 0x000000020000720c */ /* 0x040fe40003fc4070 */
[----:B------:R-:W-:Y:S01]  /*6150*/  ISETP.GT.U32.AND P4, PT, R0, R7, PT ;  /* 0x000000070000720c */ /* 0x000fe20003f84070 */
[----:B------:R-:W-:Y:S01]  /*6160*/  @!P2 IMAD.MOV R11, RZ, RZ, -R11 ;  /* 0x000000ffff0ba224 */ /* 0x000fe200078e0a0b */
[----:B------:R-:W-:-:S09]  /*6170*/  ISETP.GE.AND P1, PT, R14, RZ, PT ;  /* 0x000000ff0e00720c */ /* 0x000fd20003f26270 */
[----:B------:R-:W-:-:S05]  /*6180*/  @!P6 IMAD.IADD R2, R2, 0x1, -R0 ;  /* 0x000000010202e824 */ /* 0x000fca00078e0a00 */
[----:B------:R-:W-:Y:S01]  /*6190*/  ISETP.GT.U32.AND P5, PT, R0, R2, PT ;  /* 0x000000020000720c */ /* 0x000fe20003fa4070 */
[----:B------:R-:W-:Y:S01]  /*61a0*/  IMAD.HI.U32 R14, R10, R9, RZ ;  /* 0x000000090a0e7227 */ /* 0x000fe200078e00ff */
[----:B------:R-:W-:Y:S03]  /*61b0*/  STL [R1+0x428], R11 ;  /* 0x0004280b01007387 */ /* 0x000fe60000100800 */
[----:B------:R-:W-:Y:S02]  /*61c0*/  @!P4 IMAD.IADD R7, R7, 0x1, -R0 ;  /* 0x000000010707c824 */ /* 0x000fe400078e0a00 */
[----:B------:R-:W-:-:S04]  /*61d0*/  IMAD.MOV R14, RZ, RZ, -R14 ;  /* 0x000000ffff0e7224 */ /* 0x000fc800078e0a0e */
[----:B------:R-:W-:Y:S02]  /*61e0*/  IMAD R9, R0, R14, R9 ;  /* 0x0000000e00097224 */ /* 0x000fe400078e0209 */
[----:B------:R-:W-:Y:S01]  /*61f0*/  @!P5 IMAD.IADD R2, R2, 0x1, -R0 ;  /* 0x000000010202d824 */ /* 0x000fe200078e0a00 */
[----:B--2---:R-:W-:Y:S01]  /*6200*/  ISETP.GE.AND P5, PT, R16, RZ, PT ;  /* 0x000000ff1000720c */ /* 0x004fe20003fa6270 */
[----:B---3--:R0:W-:Y:S04]  /*6210*/  STL [R1+0x2134], R15 ;  /* 0x0021340f01007387 */ /* 0x0081e80000100800 */
[----:B------:R-:W2:Y:S04]  /*6220*/  LDL R14, [R1+0x290] ;  /* 0x00029000010e7983 */ /* 0x000ea80000100800 */
[----:B------:R-:W3:Y:S01]  /*6230*/  LDL.LU R16, [R1+0x294] ;  /* 0x0002940001107983 */ /* 0x000ee20000300800 */
[----:B0-----:R-:W-:-:S03]  /*6240*/  IMAD.MOV.U32 R15, RZ, RZ, R7 ;  /* 0x000000ffff0f7224 */ /* 0x001fc600078e0007 */
[----:B------:R-:W3:Y:S01]  /*6250*/  LDL R7, [R1+0x28c] ;  /* 0x00028c0001077983 */ /* 0x000ee20000100800 */
[----:B------:R-:W-:-:S05]  /*6260*/  @!P3 IMAD.MOV R15, RZ, RZ, -R15 ;  /* 0x000000ffff0fb224 */ /* 0x000fca00078e0a0f */
[----:B------:R0:W-:Y:S04]  /*6270*/  STL [R1+0x424], R15 ;  /* 0x0004240f01007387 */ /* 0x0001e80000100800 */
[----:B0-----:R-:W3:Y:S01]  /*6280*/  LDL.LU R15, [R1+0x2134] ;  /* 0x00213400010f7983 */ /* 0x001ee20000300800 */
[----:B------:R-:W-:Y:S02]  /*6290*/  ISETP.GT.U32.AND P4, PT, R0, R9, PT ;  /* 0x000000090000720c */ /* 0x000fe40003f84070 */
[----:B----4-:R-:W-:-:S05]  /*62a0*/  IABS R5, R12 ;  /* 0x0000000c00057213 */ /* 0x010fca0000000000 */
[----:B------:R-:W-:-:S04]  /*62b0*/  IMAD.HI.U32 R11, R10, R5, RZ ;  /* 0x000000050a0b7227 */ /* 0x000fc800078e00ff */
[----:B------:R-:W-:Y:S02]  /*62c0*/  IMAD.MOV R11, RZ, RZ, -R11 ;  /* 0x000000ffff0b7224 */ /* 0x000fe400078e0a0b */
[----:B------:R-:W-:Y:S02]  /*62d0*/  @!P4 IMAD.IADD R9, R9, 0x1, -R0 ;  /* 0x000000010909c824 */ /* 0x000fe400078e0a00 */
[C---:B------:R-:W-:Y:S01]  /*62e0*/  IMAD R5, R0.reuse, R11, R5 ;  /* 0x0000000b00057224 */ /* 0x040fe200078e0205 */
[----:B------:R-:W-:Y:S02]  /*62f0*/  ISETP.GT.U32.AND P2, PT, R0, R8, PT ;  /* 0x000000080000720c */ /* 0x000fe40003f44070 */
[----:B--2---:R-:W-:Y:S02]  /*6300*/  IABS R11, R14 ;  /* 0x0000000e000b7213 */ /* 0x004fe40000000000 */
[----:B---3--:R-:W-:Y:S02]  /*6310*/  IABS R14, R16 ;  /* 0x00000010000e7213 */ /* 0x008fe40000000000 */
[----:B------:R-:W-:-:S02]  /*6320*/  ISETP.GE.AND P4, PT, R15, RZ, PT ;  /* 0x000000ff0f00720c */ /* 0x000fc40003f86270 */
[----:B------:R-:W2:Y:S04]  /*6330*/  LDL.LU R15, [R1+0x2130] ;  /* 0x00213000010f7983 */ /* 0x000ea80000300800 */
[----:B------:R0:W-:Y:S04]  /*6340*/  STL [R1+0x2128], R16 ;  /* 0x0021281001007387 */ /* 0x0001e80000100800 */
[----:B0-----:R-:W3:Y:S01]  /*6350*/  LDL.LU R16, [R1+0x284] ;  /* 0x0002840001107983 */ /* 0x001ee20000300800 */
[----:B------:R-:W-:-:S05]  /*6360*/  @!P2 IMAD.IADD R8, R8, 0x1, -R0 ;  /* 0x000000010808a824 */ /* 0x000fca00078e0a00 */
[----:B------:R-:W-:-:S13]  /*6370*/  ISETP.GT.U32.AND P2, PT, R0, R8, PT ;  /* 0x000000080000720c */ /* 0x000fda0003f44070 */
[----:B------:R-:W-:Y:S01]  /*6380*/  @!P2 IMAD.IADD R8, R8, 0x1, -R0 ;  /* 0x000000010808a824 */ /* 0x000fe200078e0a00 */
[----:B------:R-:W-:Y:S01]  /*6390*/  ISETP.GT.U32.AND P2, PT, R0, R5, PT ;  /* 0x000000050000720c */ /* 0x000fe20003f44070 */
[----:B------:R0:W-:-:S12]  /*63a0*/  STL [R1+0x212c], R17 ;  /* 0x00212c1101007387 */ /* 0x0001d80000100800 */
[--C-:B------:R-:W-:Y:S01]  /*63b0*/  @!P2 IMAD.IADD R5, R5, 0x1, -R0.reuse ;  /* 0x000000010505a824 */ /* 0x100fe200078e0a00 */
[C---:B------:R-:W-:Y:S02]  /*63c0*/  ISETP.GT.U32.AND P6, PT, R0.reuse, R4, PT ;  /* 0x000000040000720c */ /* 0x040fe40003fc4070 */
[----:B------:R-:W-:Y:S02]  /*63d0*/  ISETP.GT.U32.AND P3, PT, R0, R9, PT ;  /* 0x000000090000720c */ /* 0x000fe40003f64070 */
[----:B---3--:R-:W-:Y:S02]  /*63e0*/  ISETP.GE.AND P2, PT, R16, RZ, PT ;  /* 0x000000ff1000720c */ /* 0x008fe40003f46270 */
[----:B------:R-:W3:Y:S07]  /*63f0*/  LDL.LU R16, [R1+0x288] ;  /* 0x0002880001107983 */ /* 0x000eee0000300800 */
[----:B------:R-:W-:-:S05]  /*6400*/  @!P6 IMAD.IADD R4, R4, 0x1, -R0 ;  /* 0x000000010404e824 */ /* 0x000fca00078e0a00 */
[----:B------:R-:W-:Y:S02]  /*6410*/  ISETP.GT.U32.AND P6, PT, R0, R4, PT ;  /* 0x000000040000720c */ /* 0x000fe40003fc4070 */
[----:B------:R-:W-:Y:S01]  /*6420*/  IABS R7, R7 ;  /* 0x0000000700077213 */ /* 0x000fe20000000000 */
[----:B------:R-:W-:Y:S01]  /*6430*/  @!P3 IMAD.IADD R9, R9, 0x1, -R0 ;  /* 0x000000010909b824 */ /* 0x000fe200078e0a00 */
[----:B--2---:R-:W-:-:S03]  /*6440*/  ISETP.GE.AND P3, PT, R15, RZ, PT ;  /* 0x000000ff0f00720c */ /* 0x004fc60003f66270 */
[----:B------:R-:W-:-:S04]  /*6450*/  IMAD.HI.U32 R15, R10, R7, RZ ;  /* 0x000000070a0f7227 */ /* 0x000fc800078e00ff */
[----:B0-----:R-:W-:Y:S02]  /*6460*/  IMAD.MOV.U32 R17, RZ, RZ, R2 ;  /* 0x000000ffff117224 */ /* 0x001fe400078e0002 */
[----:B------:R-:W-:Y:S02]  /*6470*/  @!P6 IMAD.IADD R4, R4, 0x1, -R0 ;  /* 0x000000010404e824 */ /* 0x000fe400078e0a00 */
[----:B------:R-:W-:Y:S02]  /*6480*/  IMAD.MOV R15, RZ, RZ, -R15 ;  /* 0x000000ffff0f7224 */ /* 0x000fe400078e0a0f */
[----:B------:R-:W-:Y:S02]  /*6490*/  @!P0 IMAD.MOV R4, RZ, RZ, -R4 ;  /* 0x000000ffff048224 */ /* 0x000fe400078e0a04 */
[----:B------:R-:W-:Y:S02]  /*64a0*/  @!P1 IMAD.MOV R17, RZ, RZ, -R17 ;  /* 0x000000ffff119224 */ /* 0x000fe400078e0a11 */
[----:B------:R-:W-:-:S02]  /*64b0*/  IMAD R7, R0, R15, R7 ;  /* 0x0000000f00077224 */ /* 0x000fc400078e0207 */
[----:B------:R-:W2:Y:S04]  /*64c0*/  LDL.LU R15, [R1+0x298] ;  /* 0x00029800010f7983 */ /* 0x000ea80000300800 */
[----:B------:R0:W-:Y:S01]  /*64d0*/  STL [R1+0x41c], R4 ;  /* 0x00041c0401007387 */ /* 0x0001e20000100800 */
[----:B------:R-:W-:-:S03]  /*64e0*/  @!P5 IMAD.MOV R8, RZ, RZ, -R8 ;  /* 0x000000ffff08d224 */ /* 0x000fc600078e0a08 */
[----:B------:R1:W-:Y:S04]  /*64f0*/  STL [R1+0x420], R17 ;  /* 0x0004201101007387 */ /* 0x0003e80000100800 */
[----:B0-----:R-:W4:Y:S01]  /*6500*/  LDL.LU R4, [R1+0x28c] ;  /* 0x00028c0001047983 */ /* 0x001f220000300800 */
[----:B-1----:R-:W-:-:S03]  /*6510*/  IMAD.MOV.U32 R17, RZ, RZ, R9 ;  /* 0x000000ffff117224 */ /* 0x002fc600078e0009 */
[----:B------:R-:W4:Y:S01]  /*6520*/  LDL.LU R9, [R1+0x2a0] ;  /* 0x0002a00001097983 */ /* 0x000f220000300800 */
[----:B------:R-:W-:-:S03]  /*6530*/  @!P4 IMAD.MOV R17, RZ, RZ, -R17 ;  /* 0x000000ffff11c224 */ /* 0x000fc600078e0a11 */
[----:B------:R0:W-:Y:S04]  /*6540*/  STL [R1+0x418], R8 ;  /* 0x0004180801007387 */ /* 0x0001e80000100800 */
[----:B0-----:R-:W4:Y:S04]  /*6550*/  LDL.LU R8, [R1+0x290] ;  /* 0x0002900001087983 */ /* 0x001f280000300800 */
[----:B------:R0:W-:Y:S04]  /*6560*/  STL [R1+0x414], R17 ;  /* 0x0004141101007387 */ /* 0x0001e80000100800 */
[----:B0-----:R-:W4:Y:S01]  /*6570*/  LDL.LU R17, [R1+0x212c] ;  /* 0x00212c0001117983 */ /* 0x001f220000300800 */
[----:B------:R-:W-:-:S04]  /*6580*/  IMAD.HI.U32 R2, R10, R14, RZ ;  /* 0x0000000e0a027227 */ /* 0x000fc800078e00ff */
[----:B------:R-:W-:-:S04]  /*6590*/  IMAD.MOV R2, RZ, RZ, -R2 ;  /* 0x000000ffff027224 */ /* 0x000fc800078e0a02 */
[----:B------:R-:W-:Y:S01]  /*65a0*/  IMAD R2, R0, R2, R14 ;  /* 0x0000000200027224 */ /* 0x000fe200078e020e */
[----:B---3--:R-:W-:Y:S02]  /*65b0*/  ISETP.GE.AND P4, PT, R16, RZ, PT ;  /* 0x000000ff1000720c */ /* 0x008fe40003f86270 */
[----:B------:R-:W3:Y:S04]  /*65c0*/  LDL.LU R16, [R1+0x2128] ;  /* 0x0021280001107983 */ /* 0x000ee80000300800 */
[----:B------:R-:W3:Y:S01]  /*65d0*/  LDL.LU R14, [R1+0x29c] ;  /* 0x00029c00010e7983 */ /* 0x000ee20000300800 */
[----:B------:R-:W-:Y:S01]  /*65e0*/  IABS R12, R13 ;  /* 0x0000000d000c7213 */ /* 0x000fe20000000000 */
[----:B------:R-:W-:-:S04]  /*65f0*/  IMAD.HI.U32 R13, R10, R6, RZ ;  /* 0x000000060a0d7227 */ /* 0x000fc800078e00ff */
[----:B------:R-:W-:-:S04]  /*6600*/  IMAD.MOV R13, RZ, RZ, -R13 ;  /* 0x000000ffff0d7224 */ /* 0x000fc800078e0a0d */
[----:B------:R-:W-:-:S05]  /*6610*/  IMAD R6, R0, R13, R6 ;  /* 0x0000000d00067224 */ /* 0x000fca00078e0206 */
[----:B------:R-:W-:Y:S01]  /*6620*/  ISETP.GT.U32.AND P6, PT, R0, R6, PT ;  /* 0x000000060000720c */ /* 0x000fe20003fc4070 */
[----:B------:R-:W-:-:S04]  /*6630*/  IMAD.HI.U32 R13, R10, R12, RZ ;  /* 0x0000000c0a0d7227 */ /* 0x000fc800078e00ff */
[----:B------:R-:W-:-:S04]  /*6640*/  IMAD.MOV R13, RZ, RZ, -R13 ;  /* 0x000000ffff0d7224 */ /* 0x000fc800078e0a0d */
[----:B------:R-:W-:-:S04]  /*6650*/  IMAD R12, R0, R13, R12 ;  /* 0x0000000d000c7224 */ /* 0x000fc800078e020c */
[----:B------:R-:W-:Y:S01]  /*6660*/  @!P6 IMAD.IADD R6, R6, 0x1, -R0 ;  /* 0x000000010606e824 */ /* 0x000fe200078e0a00 */
[----:B------:R-:W-:-:S04]  /*6670*/  ISETP.GT.U32.AND P6, PT, R0, R12, PT ;  /* 0x0000000c0000720c */ /* 0x000fc80003fc4070 */
[----:B------:R-:W-:Y:S01]  /*6680*/  ISETP.GT.U32.AND P1, PT, R0, R6, PT ;  /* 0x000000060000720c */ /* 0x000fe20003f24070 */
[----:B------:R-:W-:Y:S01]  /*6690*/  IMAD.HI.U32 R13, R10, R11, RZ ;  /* 0x0000000b0a0d7227 */ /* 0x000fe200078e00ff */
[----:B------:R-:W-:-:S03]  /*66a0*/  ISETP.GT.U32.AND P0, PT, R0, R5, PT ;  /* 0x000000050000720c */ /* 0x000fc60003f04070 */
[----:B------:R-:W-:-:S04]  /*66b0*/  IMAD.MOV R13, RZ, RZ, -R13 ;  /* 0x000000ffff0d7224 */ /* 0x000fc800078e0a0d */
[----:B------:R-:W-:Y:S02]  /*66c0*/  IMAD R11, R0, R13, R11 ;  /* 0x0000000d000b7224 */ /* 0x000fe400078e020b */
[--C-:B------:R-:W-:Y:S02]  /*66d0*/  @!P6 IMAD.IADD R12, R12, 0x1, -R0.reuse ;  /* 0x000000010c0ce824 */ /* 0x100fe400078e0a00 */
[----:B------:R-:W-:Y:S01]  /*66e0*/  @!P1 IMAD.IADD R6, R6, 0x1, -R0 ;  /* 0x0000000106069824 */ /* 0x000fe200078e0a00 */
[C---:B------:R-:W-:Y:S02]  /*66f0*/  ISETP.GT.U32.AND P1, PT, R0.reuse, R11, PT ;  /* 0x0000000b0000720c */ /* 0x040fe40003f24070 */
[----:B------:R-:W-:Y:S01]  /*6700*/  ISETP.GT.U32.AND P6, PT, R0, R12, PT ;  /* 0x0000000c0000720c */ /* 0x000fe20003fc4070 */
[----:B------:R-:W-:Y:S02]  /*6710*/  @!P3 IMAD.MOV R6, RZ, RZ, -R6 ;  /* 0x000000ffff06b224 */ /* 0x000fe400078e0a06 */
[----:B------:R-:W-:-:S03]  /*6720*/  @!P0 IMAD.IADD R5, R5, 0x1, -R0 ;  /* 0x0000000105058824 */ /* 0x000fc600078e0a00 */
[----:B------:R-:W-:Y:S01]  /*6730*/  STL [R1+0x410], R6 ;  /* 0x0004100601007387 */ /* 0x000fe20000100800 */
[----:B------:R-:W-:Y:S02]  /*6740*/  ISETP.GT.U32.AND P5, PT, R0, R7, PT ;  /* 0x000000070000720c */ /* 0x000fe40003fa4070 */
[----:B--2---:R-:W-:Y:S02]  /*6750*/  IABS R13, R15 ;  /* 0x0000000f000d7213 */ /* 0x004fe40000000000 */
[--C-:B------:R-:W-:Y:S01]  /*6760*/  @!P1 IMAD.IADD R11, R11, 0x1, -R0.reuse ;  /* 0x000000010b0b9824 */ /* 0x100fe200078e0a00 */
[----:B----4-:R-:W-:Y:S01]  /*6770*/  ISETP.GE.AND P0, PT, R4, RZ, PT ;  /* 0x000000ff0400720c */ /* 0x010fe20003f06270 */
[----:B------:R-:W-:Y:S01]  /*6780*/  @!P6 IMAD.IADD R12, R12, 0x1, -R0 ;  /* 0x000000010c0ce824 */ /* 0x000fe200078e0a00 */
[----:B------:R0:W-:Y:S01]  /*6790*/  STL [R1+0x2124], R17 ;  /* 0x0021241101007387 */ /* 0x0001e20000100800 */
[----:B------:R-:W-:-:S04]  /*67a0*/  IMAD.HI.U32 R4, R10, R13, RZ ;  /* 0x0000000d0a047227 */ /* 0x000fc800078e00ff */
[----:B0-----:R-:W-:-:S04]  /*67b0*/  IMAD.MOV.U32 R17, RZ, RZ, R5 ;  /* 0x000000ffff117224 */ /* 0x001fc800078e0005 */
[----:B------:R-:W-:Y:S02]  /*67c0*/  @!P2 IMAD.MOV R17, RZ, RZ, -R17 ;  /* 0x000000ffff11a224 */ /* 0x000fe400078e0a11 */
[----:B------:R-:W-:Y:S02]  /*67d0*/  IMAD.MOV R4, RZ, RZ, -R4 ;  /* 0x000000ffff047224 */ /* 0x000fe400078e0a04 */
[----:B------:R-:W-:Y:S01]  /*67e0*/  @!P5 IMAD.IADD R7, R7, 0x1, -R0 ;  /* 0x000000010707d824 */ /* 0x000fe200078e0a00 */
[----:B------:R-:W-:Y:S01]  /*67f0*/  ISETP.GE.AND P5, PT, R8, RZ, PT ;  /* 0x000000ff0800720c */ /* 0x000fe20003fa6270 */
[C---:B------:R-:W-:Y:S01]  /*6800*/  IMAD R4, R0.reuse, R4, R13 ;  /* 0x0000000400047224 */ /* 0x040fe200078e020d */
[----:B------:R-:W-:Y:S01]  /*6810*/  IABS R8, R9 ;  /* 0x0000000900087213 */ /* 0x000fe20000000000 */
[----:B------:R-:W-:Y:S01]  /*6820*/  IMAD.MOV.U32 R13, RZ, RZ, R9 ;  /* 0x000000ffff0d7224 */ /* 0x000fe200078e0009 */
[----:B------:R-:W-:-:S13]  /*6830*/  ISETP.GT.U32.AND P3, PT, R0, R7, PT ;  /* 0x000000070000720c */ /* 0x000fda0003f64070 */
[----:B------:R-:W-:Y:S01]  /*6840*/  @!P3 IMAD.IADD R7, R7, 0x1, -R0 ;  /* 0x000000010707b824 */ /* 0x000fe200078e0a00 */
[----:B---3--:R-:W-:Y:S02]  /*6850*/  ISETP.GE.AND P1, PT, R16, RZ, PT ;  /* 0x000000ff1000720c */ /* 0x008fe40003f26270 */
[----:B------:R-:W2:Y:S04]  /*6860*/  LDL.LU R16, [R1+0x2a8] ;  /* 0x0002a80001107983 */ /* 0x000ea80000300800 */
[----:B------:R0:W-:Y:S04]  /*6870*/  STL [R1+0x40c], R17 ;  /* 0x00040c1101007387 */ /* 0x0001e80000100800 */
[----:B------:R-:W3:Y:S01]  /*6880*/  LDL.LU R9, [R1+0x2a4] ;  /* 0x0002a40001097983 */ /* 0x000ee20000300800 */
[----:B0-----:R-:W-:-:S04]  /*6890*/  IMAD.MOV.U32 R17, RZ, RZ, R12 ;  /* 0x000000ffff117224 */ /* 0x001fc800078e000c */
[----:B------:R-:W-:Y:S01]  /*68a0*/  @!P4 IMAD.MOV R17, RZ, RZ, -R17 ;  /* 0x000000ffff11c224 */ /* 0x000fe200078e0a11 */
[----:B------:R-:W-:-:S04]  /*68b0*/  ISETP.GE.AND P4, PT, R15, RZ, PT ;  /* 0x000000ff0f00720c */ /* 0x000fc80003f86270 */
[----:B------:R0:W-:Y:S04]  /*68c0*/  STL [R1+0x408], R17 ;  /* 0x0004081101007387 */ /* 0x0001e80000100800 */
[----:B0-----:R-:W4:Y:S04]  /*68d0*/  LDL.LU R17, [R1+0x2124] ;  /* 0x0021240001117983 */ /* 0x001f280000300800 */
[----:B------:R-:W4:Y:S01]  /*68e0*/  LDL R15, [R1+0x2b0] ;  /* 0x0002b000010f7983 */ /* 0x000f220000100800 */
[----:B------:R-:W-:Y:S01]  /*68f0*/  IMAD.MOV.U32 R12, RZ, RZ, R7 ;  /* 0x000000ffff0c7224 */ /* 0x000fe200078e0007 */
[----:B------:R-:W-:-:S03]  /*6900*/  IABS R6, R14 ;  /* 0x0000000e00067213 */ /* 0x000fc60000000000 */
[----:B------:R-:W-:Y:S01]  /*6910*/  @!P0 IMAD.MOV R12, RZ, RZ, -R12 ;  /* 0x000000ffff0c8224 */ /* 0x000fe200078e0a0c */
[----:B------:R-:W-:Y:S02]  /*6920*/  ISETP.GE.AND P0, PT, R14, RZ, PT ;  /* 0x000000ff0e00720c */ /* 0x000fe40003f06270 */
[----:B------:R-:W4:Y:S01]  /*6930*/  LDL.LU R14, [R1+0x2b4] ;  /* 0x0002b400010e7983 */ /* 0x000f220000300800 */
[C---:B------:R-:W-:Y:S02]  /*6940*/  ISETP.GT.U32.AND P6, PT, R0.reuse, R2, PT ;  /* 0x000000020000720c */ /* 0x040fe40003fc4070 */
[C---:B------:R-:W-:Y:S02]  /*6950*/  ISETP.GT.U32.AND P2, PT, R0.reuse, R11, PT ;  /* 0x0000000b0000720c */ /* 0x040fe40003f44070 */
[----:B------:R-:W-:-:S09]  /*6960*/  ISETP.GT.U32.AND P3, PT, R0, R4, PT ;  /* 0x000000040000720c */ /* 0x000fd20003f64070 */
[--C-:B------:R-:W-:Y:S02]  /*6970*/  @!P6 IMAD.IADD R2, R2, 0x1, -R0.reuse ;  /* 0x000000010202e824 */ /* 0x100fe400078e0a00 */
[----:B------:R-:W-:-:S03]  /*6980*/  @!P2 IMAD.IADD R11, R11, 0x1, -R0 ;  /* 0x000000010b0ba824 */ /* 0x000fc600078e0a00 */
[----:B------:R-:W-:Y:S01]  /*6990*/  ISETP.GT.U32.AND P6, PT, R0, R2, PT ;  /* 0x000000020000720c */ /* 0x000fe20003fc4070 */
[----:B------:R-:W-:Y:S01]  /*69a0*/  IMAD.HI.U32 R5, R10, R6, RZ ;  /* 0x000000060a057227 */ /* 0x000fe200078e00ff */
[----:B------:R4:W-:Y:S03]  /*69b0*/  STL [R1+0x404], R12 ;  /* 0x0004040c01007387 */ /* 0x0009e60000100800 */
[----:B------:R-:W-:Y:S02]  /*69c0*/  IMAD.MOV R5, RZ, RZ, -R5 ;  /* 0x000000ffff057224 */ /* 0x000fe400078e0a05 */
[----:B------:R-:W-:Y:S02]  /*69d0*/  @!P3 IMAD.IADD R4, R4, 0x1, -R0 ;  /* 0x000000010404b824 */ /* 0x000fe400078e0a00 */
[----:B------:R-:W-:-:S04]  /*69e0*/  IMAD R5, R0, R5, R6 ;  /* 0x0000000500057224 */ /* 0x000fc800078e0206 */
[----:B------:R-:W-:Y:S01]  /*69f0*/  @!P6 IMAD.IADD R2, R2, 0x1, -R0 ;  /* 0x000000010202e824 */ /* 0x000fe200078e0a00 */
[----:B---3--:R-:W-:Y:S02]  /*6a00*/  ISETP.GE.AND P3, PT, R9, RZ, PT ;  /* 0x000000ff0900720c */ /* 0x008fe40003f66270 */
[----:B------:R-:W-:Y:S02]  /*6a10*/  IABS R6, R9 ;  /* 0x0000000900067213 */ /* 0x000fe40000000000 */
[----:B--2---:R-:W-:Y:S02]  /*6a20*/  IABS R9, R16 ;  /* 0x0000001000097213 */ /* 0x004fe40000000000 */
[----:B----4-:R-:W-:Y:S01]  /*6a30*/  IABS R12, R15 ;  /* 0x0000000f000c7213 */ /* 0x010fe20000000000 */
[----:B------:R-:W-:-:S04]  /*6a40*/  IMAD.MOV.U32 R15, RZ, RZ, R11 ;  /* 0x000000ffff0f7224 */ /* 0x000fc800078e000b */
[----:B------:R-:W-:Y:S02]  /*6a50*/  @!P5 IMAD.MOV R15, RZ, RZ, -R15 ;  /* 0x000000ffff0fd224 */ /* 0x000fe400078e0a0f */
[----:B------:R-:W-:-:S03]  /*6a60*/  IMAD.HI.U32 R11, R10, R9, RZ ;  /* 0x000000090a0b7227 */ /* 0x000fc600078e00ff */
[----:B------:R0:W-:Y:S01]  /*6a70*/  STL [R1+0x400], R15 ;  /* 0x0004000f01007387 */ /* 0x0001e20000100800 */
[----:B------:R-:W-:Y:S02]  /*6a80*/  IMAD.MOV R11, RZ, RZ, -R11 ;  /* 0x000000ffff0b7224 */ /* 0x000fe400078e0a0b */
[----:B0-----:R-:W-:-:S04]  /*6a90*/  IMAD.MOV.U32 R15, RZ, RZ, R2 ;  /* 0x000000ffff0f7224 */ /* 0x001fc800078e0002 */
[----:B------:R-:W-:Y:S02]  /*6aa0*/  @!P1 IMAD.MOV R15, RZ, RZ, -R15 ;  /* 0x000000ffff0f9224 */ /* 0x000fe400078e0a0f */
[----:B------:R-:W-:Y:S01]  /*6ab0*/  IMAD R9, R0, R11, R9 ;  /* 0x0000000b00097224 */ /* 0x000fe200078e0209 */
[----:B------:R-:W-:Y:S02]  /*6ac0*/  IABS R11, R14 ;  /* 0x0000000e000b7213 */ /* 0x000fe40000000000 */
[----:B------:R0:W-:Y:S04]  /*6ad0*/  STL [R1+0x3fc], R15 ;  /* 0x0003fc0f01007387 */ /* 0x0001e80000100800 */
[----:B0-----:R-:W2:Y:S04]  /*6ae0*/  LDL.LU R15, [R1+0x2bc] ;  /* 0x0002bc00010f7983 */ /* 0x001ea80000300800 */
[----:B------:R0:W-:Y:S04]  /*6af0*/  STL [R1+0x211c], R14 ;  /* 0x00211c0e01007387 */ /* 0x0001e80000100800 */
[----:B0-----:R-:W3:Y:S01]  /*6b00*/  LDL R14, [R1+0x2b8] ;  /* 0x0002b800010e7983 */ /* 0x001ee20000100800 */
[----:B------:R-:W-:-:S04]  /*6b10*/  IMAD.HI.U32 R7, R10, R8, RZ ;  /* 0x000000080a077227 */ /* 0x000fc800078e00ff */
[----:B------:R-:W-:Y:S01]  /*6b20*/  IMAD.MOV R7, RZ, RZ, -R7 ;  /* 0x000000ffff077224 */ /* 0x000fe200078e0a07 */
[----:B------:R-:W-:Y:S01]  /*6b30*/  ISETP.GE.AND P2, PT, R13, RZ, PT ;  /* 0x000000ff0d00720c */ /* 0x000fe20003f46270 */
[----:B------:R-:W-:-:S04]  /*6b40*/  IMAD.HI.U32 R13, R10, R6, RZ ;  /* 0x000000060a0d7227 */ /* 0x000fc800078e00ff */
[----:B------:R-:W-:Y:S01]  /*6b50*/  IMAD R8, R0, R7, R8 ;  /* 0x0000000700087224 */ /* 0x000fe200078e0208 */
[----:B------:R-:W-:Y:S01]  /*6b60*/  IABS R7, R17 ;  /* 0x0000001100077213 */ /* 0x000fe20000000000 */
[----:B------:R-:W-:-:S03]  /*6b70*/  IMAD.MOV R2, RZ, RZ, -R13 ;  /* 0x000000ffff027224 */ /* 0x000fc600078e0a0d */
[C---:B------:R-:W-:Y:S01]  /*6b80*/  ISETP.GT.U32.AND P1, PT, R0.reuse, R8, PT ;  /* 0x000000080000720c */ /* 0x040fe20003f24070 */
[----:B------:R-:W-:Y:S02]  /*6b90*/  IMAD R2, R0, R2, R6 ;  /* 0x0000000200027224 */ /* 0x000fe400078e0206 */
[----:B------:R-:W-:-:S04]  /*6ba0*/  IMAD.HI.U32 R6, R10, R7, RZ ;  /* 0x000000070a067227 */ /* 0x000fc800078e00ff */
[----:B------:R-:W-:-:S04]  /*6bb0*/  IMAD.MOV R6, RZ, RZ, -R6 ;  /* 0x000000ffff067224 */ /* 0x000fc800078e0a06 */
[----:B------:R-:W-:Y:S02]  /*6bc0*/  IMAD R6, R0, R6, R7 ;  /* 0x0000000600067224 */ /* 0x000fe400078e0207 */
[----:B------:R-:W-:Y:S01]  /*6bd0*/  @!P1 IMAD.IADD R8, R8, 0x1, -R0 ;  /* 0x0000000108089824 */ /* 0x000fe200078e0a00 */
[----:B------:R-:W-:Y:S02]  /*6be0*/  ISETP.GE.AND P1, PT, R16, RZ, PT ;  /* 0x000000ff1000720c */ /* 0x000fe40003f26270 */
[----:B------:R-:W4:Y:S01]  /*6bf0*/  LDL.LU R16, [R1+0x2c0] ;  /* 0x0002c00001107983 */ /* 0x000f220000300800 */
[C---:B------:R-:W-:Y:S02]  /*6c00*/  ISETP.GT.U32.AND P6, PT, R0.reuse, R5, PT ;  /* 0x000000050000720c */ /* 0x040fe40003fc4070 */
[----:B------:R-:W-:-:S11]  /*6c10*/  ISETP.GT.U32.AND P5, PT, R0, R4, PT ;  /* 0x000000040000720c */ /* 0x000fd60003fa4070 */
[--C-:B------:R-:W-:Y:S01]  /*6c20*/  @!P6 IMAD.IADD R5, R5, 0x1, -R0.reuse ;  /* 0x000000010505e824 */ /* 0x100fe200078e0a00 */
[----:B---3--:R-:W-:Y:S02]  /*6c30*/  IABS R7, R14 ;  /* 0x0000000e00077213 */ /* 0x008fe40000000000 */
[----:B------:R-:W3:Y:S02]  /*6c40*/  LDL.LU R14, [R1+0x2b0] ;  /* 0x0002b000010e7983 */ /* 0x000ee40000300800 */
[----:B------:R-:W-:Y:S01]  /*6c50*/  ISETP.GT.U32.AND P6, PT, R0, R5, PT ;  /* 0x000000050000720c */ /* 0x000fe20003fc4070 */
[----:B------:R-:W-:Y:S01]  /*6c60*/  @!P5 IMAD.IADD R4, R4, 0x1, -R0 ;  /* 0x000000010404d824 */ /* 0x000fe200078e0a00 */
[----:B------:R-:W-:-:S11]  /*6c70*/  ISETP.GT.U32.AND P5, PT, R0, R2, PT ;  /* 0x000000020000720c */ /* 0x000fd60003fa4070 */
[----:B------:R-:W-:Y:S01]  /*6c80*/  @!P6 IMAD.IADD R5, R5, 0x1, -R0 ;  /* 0x000000010505e824 */ /* 0x000fe200078e0a00 */
[----:B------:R-:W-:Y:S01]  /*6c90*/  ISETP.GT.U32.AND P6, PT, R0, R9, PT ;  /* 0x000000090000720c */ /* 0x000fe20003fc4070 */
[----:B------:R-:W-:Y:S02]  /*6ca0*/  @!P4 IMAD.MOV R4, RZ, RZ, -R4 ;  /* 0x000000ffff04c224 */ /* 0x000fe400078e0a04 */
[--C-:B------:R-:W-:Y:S01]  /*6cb0*/  @!P5 IMAD.IADD R2, R2, 0x1, -R0.reuse ;  /* 0x000000010202d824 */ /* 0x100fe200078e0a00 */
[----:B------:R-:W-:Y:S02]  /*6cc0*/  ISETP.GT.U32.AND P5, PT, R0, R8, PT ;  /* 0x000000080000720c */ /* 0x000fe40003fa4070 */
[----:B------:R0:W-:Y:S07]  /*6cd0*/  STL [R1+0x2a8], R4 ;  /* 0x0002a80401007387 */ /* 0x0001ee0000100800 */
[----:B------:R-:W-:-:S02]  /*6ce0*/  @!P6 IMAD.IADD R9, R9, 0x1, -R0 ;  /* 0x000000010909e824 */ /* 0x000fc400078e0a00 */
[----:B0-----:R-:W-:Y:S01]  /*6cf0*/  IMAD.MOV.U32 R4, RZ, RZ, R5 ;  /* 0x000000ffff047224 */ /* 0x001fe200078e0005 */
[C---:B------:R-:W-:Y:S02]  /*6d00*/  ISETP.GT.U32.AND P6, PT, R0.reuse, R2, PT ;  /* 0x000000020000720c */ /* 0x040fe40003fc4070 */
[C---:B------:R-:W-:Y:S01]  /*6d10*/  ISETP.GT.U32.AND P4, PT, R0.reuse, R9, PT ;  /* 0x000000090000720c */ /* 0x040fe20003f84070 */
[----:B------:R-:W-:Y:S01]  /*6d20*/  @!P0 IMAD.MOV R4, RZ, RZ, -R4 ;  /* 0x000000ffff048224 */ /* 0x000fe200078e0a04 */
[----:B------:R-:W-:Y:S01]  /*6d30*/  ISETP.GT.U32.AND P0, PT, R0, R6, PT ;  /* 0x000000060000720c */ /* 0x000fe20003f04070 */
[----:B------:R0:W-:Y:S01]  /*6d40*/  STL [R1+0x2120], R29 ;  /* 0x0021201d01007387 */ /* 0x0001e20000100800 */
[----:B------:R-:W-:Y:S02]  /*6d50*/  @!P5 IMAD.IADD R8, R8, 0x1, -R0 ;  /* 0x000000010808d824 */ /* 0x000fe400078e0a00 */
[----:B0-----:R-:W-:-:S05]  /*6d60*/  IMAD.MOV.U32 R29, RZ, RZ, R17 ;  /* 0x000000ffff1d7224 */ /* 0x001fca00078e0011 */
[--C-:B------:R-:W-:Y:S02]  /*6d70*/  @!P6 IMAD.IADD R2, R2, 0x1, -R0.reuse ;  /* 0x000000010202e824 */ /* 0x100fe400078e0a00 */
[--C-:B------:R-:W-:Y:S01]  /*6d80*/  @!P4 IMAD.IADD R9, R9, 0x1, -R0.reuse ;  /* 0x000000010909c824 */ /* 0x100fe200078e0a00 */
[----:B------:R-:W-:Y:S01]  /*6d90*/  ISETP.GE.AND P4, PT, R29, RZ, PT ;  /* 0x000000ff1d00720c */ /* 0x000fe20003f86270 */
[----:B------:R-:W-:Y:S02]  /*6da0*/  @!P0 IMAD.IADD R6, R6, 0x1, -R0 ;  /* 0x0000000106068824 */ /* 0x000fe400078e0a00 */
[----:B------:R-:W-:Y:S01]  /*6db0*/  IMAD.MOV.U32 R29, RZ, RZ, R8 ;  /* 0x000000ffff1d7224 */ /* 0x000fe200078e0008 */
[----:B------:R-:W-:Y:S03]  /*6dc0*/  STL [R1+0x2a4], R4 ;  /* 0x0002a40401007387 */ /* 0x000fe60000100800 */
[----:B------:R-:W-:Y:S01]  /*6dd0*/  @!P2 IMAD.MOV R29, RZ, RZ, -R29 ;  /* 0x000000ffff1da224 */ /* 0x000fe200078e0a1d */
[----:B------:R-:W4:Y:S04]  /*6de0*/  LDL.LU R17, [R1+0x2c8] ;  /* 0x0002c80001117983 */ /* 0x000f280000300800 */
[----:B------:R-:W4:Y:S01]  /*6df0*/  LDL R8, [R1+0x2c4] ;  /* 0x0002c40001087983 */ /* 0x000f220000100800 */
[----:B---3--:R-:W-:Y:S01]  /*6e00*/  ISETP.GE.AND P0, PT, R14, RZ, PT ;  /* 0x000000ff0e00720c */ /* 0x008fe20003f06270 */
[----:B------:R-:W-:-:S02]  /*6e10*/  IMAD.MOV.U32 R14, RZ, RZ, R2 ;  /* 0x000000ffff0e7224 */ /* 0x000fc400078e0002 */
[----:B------:R-:W3:Y:S02]  /*6e20*/  LDL.LU R2, [R1+0x2b8] ;  /* 0x0002b80001027983 */ /* 0x000ee40000300800 */
[----:B------:R-:W-:Y:S02]  /*6e30*/  @!P3 IMAD.MOV R14, RZ, RZ, -R14 ;  /* 0x000000ffff0eb224 */ /* 0x000fe400078e0a0e */
[----:B------:R0:W-:Y:S04]  /*6e40*/  STL [R1+0x29c], R29 ;  /* 0x00029c1d01007387 */ /* 0x0001e80000100800 */
[----:B0-----:R-:W3:Y:S04]  /*6e50*/  LDL.LU R29, [R1+0x2120] ;  /* 0x00212000011d7983 */ /* 0x001ee80000300800 */
[----:B------:R0:W-:Y:S04]  /*6e60*/  STL [R1+0x298], R14 ;  /* 0x0002980e01007387 */ /* 0x0001e80000100800 */
[----:B0-----:R-:W2:Y:S01]  /*6e70*/  LDL.LU R14, [R1+0x211c] ;  /* 0x00211c00010e7983 */ /* 0x001ea20000300800 */
[----:B------:R-:W-:-:S04]  /*6e80*/  IMAD.HI.U32 R13, R10, R12, RZ ;  /* 0x0000000c0a0d7227 */ /* 0x000fc800078e00ff */
[----:B------:R-:W-:-:S04]  /*6e90*/  IMAD.MOV R13, RZ, RZ, -R13 ;  /* 0x000000ffff0d7224 */ /* 0x000fc800078e0a0d */
[----:B------:R-:W-:Y:S02]  /*6ea0*/  IMAD R12, R0, R13, R12 ;  /* 0x0000000d000c7224 */ /* 0x000fe400078e020c */
[----:B------:R-:W-:-:S04]  /*6eb0*/  IMAD.HI.U32 R13, R10, R11, RZ ;  /* 0x0000000b0a0d7227 */ /* 0x000fc800078e00ff */
[----:B------:R-:W-:-:S04]  /*6ec0*/  IMAD.MOV R13, RZ, RZ, -R13 ;  /* 0x000000ffff0d7224 */ /* 0x000fc800078e0a0d */
[C---:B------:R-:W-:Y:S01]  /*6ed0*/  IMAD R11, R0.reuse, R13, R11 ;  /* 0x0000000d000b7224 */ /* 0x040fe200078e020b */
[----:B------:R-:W-:-:S04]  /*6ee0*/  ISETP.GT.U32.AND P5, PT, R0, R12, PT ;  /* 0x0000000c0000720c */ /* 0x000fc80003fa4070 */
[----:B------:R-:W-:Y:S02]  /*6ef0*/  ISETP.GT.U32.AND P6, PT, R0, R11, PT ;  /* 0x0000000b0000720c */ /* 0x000fe40003fc4070 */
[----:B--2---:R-:W-:Y:S02]  /*6f00*/  ISETP.GE.AND P3, PT, R14, RZ, PT ;  /* 0x000000ff0e00720c */ /* 0x004fe40003f66270 */
[----:B------:R-:W2:Y:S01]  /*6f10*/  LDL R14, [R1+0x2cc] ;  /* 0x0002cc00010e7983 */ /* 0x000ea20000100800 */
[----:B------:R-:W-:Y:S01]  /*6f20*/  IMAD.HI.U32 R5, R10, R7, RZ ;  /* 0x000000070a057227 */ /* 0x000fe200078e00ff */
[----:B------:R-:W-:-:S03]  /*6f30*/  IABS R4, R15 ;  /* 0x0000000f00047213 */ /* 0x000fc60000000000 */
[----:B------:R-:W-:Y:S01]  /*6f40*/  @!P5 IMAD.IADD R12, R12, 0x1, -R0 ;  /* 0x000000010c0cd824 */ /* 0x000fe200078e0a00 */
[----:B------:R-:W-:-:S03]  /*6f50*/  ISETP.GT.U32.AND P5, PT, R0, R6, PT ;  /* 0x000000060000720c */ /* 0x000fc60003fa4070 */
[----:B------:R-:W-:Y:S02]  /*6f60*/  @!P6 IMAD.IADD R11, R11, 0x1, -R0 ;  /* 0x000000010b0be824 */ /* 0x000fe400078e0a00 */
[----:B------:R-:W-:Y:S01]  /*6f70*/  IMAD.MOV R5, RZ, RZ, -R5 ;  /* 0x000000ffff057224 */ /* 0x000fe200078e0a05 */
[C---:B------:R-:W-:Y:S02]  /*6f80*/  ISETP.GT.U32.AND P6, PT, R0.reuse, R12, PT ;  /* 0x0000000c0000720c */ /* 0x040fe40003fc4070 */
[C---:B------:R-:W-:Y:S01]  /*6f90*/  ISETP.GT.U32.AND P2, PT, R0.reuse, R11, PT ;  /* 0x0000000b0000720c */ /* 0x040fe20003f44070 */
[----:B------:R-:W-:Y:S02]  /*6fa0*/  IMAD R5, R0, R5, R7 ;  /* 0x0000000500057224 */ /* 0x000fe400078e0207 */
[----:B------:R-:W-:-:S04]  /*6fb0*/  IMAD.HI.U32 R13, R10, R4, RZ ;  /* 0x000000040a0d7227 */ /* 0x000fc800078e00ff */
[----:B------:R-:W-:Y:S01]  /*6fc0*/  @!P1 IMAD.MOV R9, RZ, RZ, -R9 ;  /* 0x000000ffff099224 */ /* 0x000fe200078e0a09 */
[----:B------:R-:W-:Y:S01]  /*6fd0*/  ISETP.GT.U32.AND P1, PT, R0, R5, PT ;  /* 0x000000050000720c */ /* 0x000fe20003f24070 */
[----:B------:R-:W-:Y:S02]  /*6fe0*/  IMAD.MOV R13, RZ, RZ, -R13 ;  /* 0x000000ffff0d7224 */ /* 0x000fe400078e0a0d */
[----:B------:R-:W-:Y:S02]  /*6ff0*/  @!P5 IMAD.IADD R6, R6, 0x1, -R0 ;  /* 0x000000010606d824 */ /* 0x000fe400078e0a00 */
[----:B------:R-:W-:Y:S02]  /*7000*/  IMAD R4, R0, R13, R4 ;  /* 0x0000000d00047224 */ /* 0x000fe400078e0204 */
[--C-:B------:R-:W-:Y:S01]  /*7010*/  @!P2 IMAD.IADD R11, R11, 0x1, -R0.reuse ;  /* 0x000000010b0ba824 */ /* 0x100fe200078e0a00 */
[----:B------:R0:W-:Y:S01]  /*7020*/  STL [R1+0x294], R9 ;  /* 0x0002940901007387 */ /* 0x0001e20000100800 */
[----:B------:R-:W-:-:S03]  /*7030*/  @!P6 IMAD.IADD R12, R12, 0x1, -R0 ;  /* 0x000000010c0ce824 */ /* 0x000fc600078e0a00 */
[----:B----4-:R1:W-:Y:S01]  /*7040*/  STL [R1+0x2118], R17 ;  /* 0x0021181101007387 */ /* 0x0103e20000100800 */
[----:B------:R-:W-:Y:S01]  /*7050*/  @!P0 IMAD.MOV R12, RZ, RZ, -R12 ;  /* 0x000000ffff0c8224 */ /* 0x000fe200078e0a0c */
[----:B------:R-:W-:Y:S01]  /*7060*/  ISETP.GE.AND P2, PT, R15, RZ, PT ;  /* 0x000000ff0f00720c */ /* 0x000fe20003f46270 */
[----:B------:R-:W-:Y:S01]  /*7070*/  @!P1 IMAD.IADD R5, R5, 0x1, -R0 ;  /* 0x0000000105059824 */ /* 0x000fe200078e0a00 */
[----:B0-----:R-:W-:Y:S01]  /*7080*/  IABS R9, R17 ;  /* 0x0000001100097213 */ /* 0x001fe20000000000 */
[----:B------:R-:W4:Y:S01]  /*7090*/  LDL.LU R15, [R1+0x2d8] ;  /* 0x0002d800010f7983 */ /* 0x000f220000300800 */
[----:B-1----:R-:W-:Y:S01]  /*70a0*/  IMAD.MOV.U32 R17, RZ, RZ, R11 ;  /* 0x000000ffff117224 */ /* 0x002fe200078e000b */
[----:B------:R-:W-:Y:S02]  /*70b0*/  IABS R7, R16 ;  /* 0x0000001000077213 */ /* 0x000fe40000000000 */
[----:B------:R-:W-:Y:S01]  /*70c0*/  ISETP.GE.AND P1, PT, R16, RZ, PT ;  /* 0x000000ff1000720c */ /* 0x000fe20003f26270 */
[----:B------:R-:W-:Y:S01]  /*70d0*/  @!P3 IMAD.MOV R17, RZ, RZ, -R17 ;  /* 0x000000ffff11b224 */ /* 0x000fe200078e0a11 */
[----:B------:R-:W4:Y:S01]  /*70e0*/  LDL.LU R16, [R1+0x2dc] ;  /* 0x0002dc0001107983 */ /* 0x000f220000300800 */
[----:B--2---:R-:W-:Y:S01]  /*70f0*/  IABS R13, R14 ;  /* 0x0000000e000d7213 */ /* 0x004fe20000000000 */
[----:B------:R-:W-:-:S04]  /*7100*/  IMAD.MOV.U32 R14, RZ, RZ, R6 ;  /* 0x000000ffff0e7224 */ /* 0x000fc800078e0006 */
[----:B------:R-:W-:-:S05]  /*7110*/  @!P4 IMAD.MOV R14, RZ, RZ, -R14 ;  /* 0x000000ffff0ec224 */ /* 0x000fca00078e0a0e */
[----:B------:R0:W-:Y:S04]  /*7120*/  STL [R1+0x290], R14 ;  /* 0x0002900e01007387 */ /* 0x0001e80000100800 */
[----:B------:R1:W-:Y:S04]  /*7130*/  STL [R1+0x28c], R12 ;  /* 0x00028c0c01007387 */ /* 0x0003e80000100800 */
[----:B0-----:R-:W2:Y:S04]  /*7140*/  LDL R14, [R1+0x2d4] ;  /* 0x0002d400010e7983 */ /* 0x001ea80000100800 */
[----:B-1----:R-:W4:Y:S04]  /*7150*/  LDL R12, [R1+0x2d0] ;  /* 0x0002d000010c7983 */ /* 0x002f280000100800 */
[----:B------:R-:W2:Y:S04]  /*7160*/  LDL.LU R11, [R1+0x2c4] ;  /* 0x0002c400010b7983 */ /* 0x000ea80000300800 */
[----:B------:R0:W-:Y:S04]  /*7170*/  STL [R1+0x288], R17 ;  /* 0x0002881101007387 */ /* 0x0001e80000100800 */
[----:B0-----:R-:W3:Y:S01]  /*7180*/  LDL.LU R17, [R1+0x2118] ;  /* 0x0021180001117983 */ /* 0x001ee20000300800 */
[----:B------:R-:W-:-:S13]  /*7190*/  ISETP.GT.U32.AND P6, PT, R0, R4, PT ;  /* 0x000000040000720c */ /* 0x000fda0003fc4070 */
[----:B------:R-:W-:-:S05]  /*71a0*/  @!P6 IMAD.IADD R4, R4, 0x1, -R0 ;  /* 0x000000010404e824 */ /* 0x000fca00078e0a00 */
[----:B------:R-:W-:-:S13]  /*71b0*/  ISETP.GT.U32.AND P0, PT, R0, R4, PT ;  /* 0x000000040000720c */ /* 0x000fda0003f04070 */
[----:B------:R-:W-:-:S05]  /*71c0*/  @!P0 IMAD.IADD R4, R4, 0x1, -R0 ;  /* 0x0000000104048824 */ /* 0x000fca00078e0a00 */
[----:B------:R0:W-:Y:S01]  /*71d0*/  STL [R1+0x2114], R4 ;  /* 0x0021140401007387 */ /* 0x0001e20000100800 */
[----:B---3--:R-:W-:-:S03]  /*71e0*/  ISETP.GE.AND P0, PT, R17, RZ, PT ;  /* 0x000000ff1100720c */ /* 0x008fc60003f06270 */
[----:B------:R-:W3:Y:S01]  /*71f0*/  LDL.LU R17, [R1+0x2e0] ;  /* 0x0002e00001117983 */ /* 0x000ee20000300800 */
[----:B------:R-:W-:Y:S02]  /*7200*/  ISETP.GT.U32.AND P4, PT, R0, R5, PT ;  /* 0x000000050000720c */ /* 0x000fe40003f84070 */
[----:B------:R-:W-:-:S11]  /*7210*/  ISETP.GE.AND P5, PT, R2, RZ, PT ;  /* 0x000000ff0200720c */ /* 0x000fd60003fa6270 */
[----:B------:R-:W-:-:S04]  /*7220*/  @!P4 IMAD.IADD R5, R5, 0x1, -R0 ;  /* 0x000000010505c824 */ /* 0x000fc800078e0a00 */
[----:B0-----:R-:W-:-:S04]  /*7230*/  IMAD.MOV.U32 R4, RZ, RZ, R5 ;  /* 0x000000ffff047224 */ /* 0x001fc800078e0005 */
[----:B------:R-:W-:Y:S01]  /*7240*/  @!P5 IMAD.MOV R4, RZ, RZ, -R4 ;  /* 0x000000ffff04d224 */ /* 0x000fe200078e0a04 */
[----:B------:R-:W-:Y:S01]  /*7250*/  IABS R2, R8 ;  /* 0x0000000800027213 */ /* 0x000fe20000000000 */
[----:B------:R-:W-:-:S04]  /*7260*/  IMAD.HI.U32 R8, R10, R7, RZ ;  /* 0x000000070a087227 */ /* 0x000fc800078e00ff */
[----:B------:R-:W-:-:S04]  /*7270*/  IMAD.MOV R8, RZ, RZ, -R8 ;  /* 0x000000ffff087224 */ /* 0x000fc800078e0a08 */
[----:B------:R-:W-:Y:S02]  /*7280*/  IMAD R8, R0, R8, R7 ;  /* 0x0000000800087224 */ /* 0x000fe400078e0207 */
[----:B------:R-:W-:Y:S01]  /*7290*/  IMAD.HI.U32 R7, R10, R2, RZ ;  /* 0x000000020a077227 */ /* 0x000fe200078e00ff */
[----:B---3--:R0:W-:Y:S04]  /*72a0*/  STL [R1+0x2110], R17 ;  /* 0x0021101101007387 */ /* 0x0081e80000100800 */
[----:B0-----:R-:W3:Y:S04]  /*72b0*/  LDL.LU R17, [R1+0x2cc] ;  /* 0x0002cc0001117983 */ /* 0x001ee80000300800 */
[----:B------:R0:W-:Y:S04]  /*72c0*/  STL [R1+0x284], R4 ;  /* 0x0002840401007387 */ /* 0x0001e80000100800 */
[----:B0-----:R-:W4:Y:S01]  /*72d0*/  LDL.LU R4, [R1+0x2114] ;  /* 0x0021140001047983 */ /* 0x001f220000300800 */
[----:B------:R-:W-:Y:S01]  /*72e0*/  IMAD.MOV R7, RZ, RZ, -R7 ;  /* 0x000000ffff077224 */ /* 0x000fe200078e0a07 */
[----:B------:R-:W-:-:S03]  /*72f0*/  ISETP.GT.U32.AND P6, PT, R0, R8, PT ;  /* 0x000000080000720c */ /* 0x000fc60003fc4070 */
[----:B------:R-:W-:-:S05]  /*7300*/  IMAD R2, R0, R7, R2 ;  /* 0x0000000700027224 */ /* 0x000fca00078e0202 */
[----:B------:R-:W-:-:S05]  /*7310*/  ISETP.GT.U32.AND P4, PT, R0, R2, PT ;  /* 0x000000020000720c */ /* 0x000fca0003f84070 */
[----:B------:R-:W-:Y:S01]  /*7320*/  @!P6 IMAD.IADD R8, R8, 0x1, -R0 ;  /* 0x000000010808e824 */ /* 0x000fe200078e0a00 */
[----:B--2---:R-:W-:Y:S02]  /*7330*/  ISETP.GE.AND P3, PT, R11, RZ, PT ;  /* 0x000000ff0b00720c */ /* 0x004fe40003f66270 */
[----:B------:R-:W-:-:S05]  /*7340*/  IABS R11, R14 ;  /* 0x0000000e000b7213 */ /* 0x000fca0000000000 */
[----:B------:R-:W-:Y:S01]  /*7350*/  @!P4 IMAD.IADD R2, R2, 0x1, -R0 ;  /* 0x000000010202c824 */ /* 0x000fe200078e0a00 */
[----:B------:R-:W-:Y:S01]  /*7360*/  ISETP.GT.U32.AND P4, PT, R0, R8, PT ;  /* 0x000000080000720c */ /* 0x000fe20003f84070 */
[----:B------:R-:W-:-:S04]  /*7370*/  IMAD.HI.U32 R14, R10, R11, RZ ;  /* 0x0000000b0a0e7227 */ /* 0x000fc800078e00ff */
[----:B------:R-:W-:-:S04]  /*7380*/  IMAD.MOV R14, RZ, RZ, -R14 ;  /* 0x000000ffff0e7224 */ /* 0x000fc800078e0a0e */
[----:B------:R-:W-:-:S04]  /*7390*/  IMAD R11, R0, R14, R11 ;  /* 0x0000000e000b7224 */ /* 0x000fc800078e020b */
[----:B------:R-:W-:Y:S02]  /*73a0*/  @!P4 IMAD.IADD R8, R8, 0x1, -R0 ;  /* 0x000000010808c824 */ /* 0x000fe400078e0a00 */
[----:B------:R-:W-:-:S04]  /*73b0*/  IMAD.HI.U32 R6, R10, R9, RZ ;  /* 0x000000090a067227 */ /* 0x000fc800078e00ff */
[----:B------:R-:W-:Y:S01]  /*73c0*/  IMAD.MOV R6, RZ, RZ, -R6 ;  /* 0x000000ffff067224 */ /* 0x000fe200078e0a06 */
[----:B---3--:R-:W-:Y:S01]  /*73d0*/  ISETP.GE.AND P4, PT, R17, RZ, PT ;  /* 0x000000ff1100720c */ /* 0x008fe20003f86270 */
[----:B------:R-:W-:Y:S02]  /*73e0*/  IMAD.MOV.U32 R17, RZ, RZ, R8 ;  /* 0x000000ffff117224 */ /* 0x000fe400078e0008 */
[----:B----4-:R-:W-:-:S05]  /*73f0*/  @!P2 IMAD.MOV R4, RZ, RZ, -R4 ;  /* 0x000000ffff04a224 */ /* 0x010fca00078e0a04 */
[----:B------:R-:W-:Y:S04]  /*7400*/  STL [R1+0x280], R4 ;  /* 0x0002800401007387 */ /* 0x000fe80000100800 */
[----:B------:R-:W2:Y:S04]  /*7410*/  LDL.LU R14, [R1+0x2d4] ;  /* 0x0002d400010e7983 */ /* 0x000ea80000300800 */
[----:B------:R-:W3:Y:S01]  /*7420*/  LDL.LU R8, [R1+0x2d0] ;  /* 0x0002d00001087983 */ /* 0x000ee20000300800 */
[----:B------:R-:W-:-:S05]  /*7430*/  @!P1 IMAD.MOV R17, RZ, RZ, -R17 ;  /* 0x000000ffff119224 */ /* 0x000fca00078e0a11 */
[----:B------:R0:W-:Y:S04]  /*7440*/  STL [R1+0x27c], R17 ;  /* 0x00027c1101007387 */ /* 0x0001e80000100800 */
[----:B0-----:R-:W4:Y:S01]  /*7450*/  LDL.LU R17, [R1+0x2110] ;  /* 0x0021100001117983 */ /* 0x001f220000300800 */
[----:B------:R-:W-:-:S05]  /*7460*/  IMAD R6, R0, R6, R9 ;  /* 0x0000000600067224 */ /* 0x000fca00078e0209 */
[----:B------:R-:W-:Y:S01]  /*7470*/  ISETP.GT.U32.AND P6, PT, R0, R6, PT ;  /* 0x000000060000720c */ /* 0x000fe20003fc4070 */
[----:B------:R-:W-:Y:S01]  /*7480*/  IMAD.HI.U32 R7, R10, R13, RZ ;  /* 0x0000000d0a077227 */ /* 0x000fe200078e00ff */
[----:B------:R-:W-:-:S03]  /*7490*/  IABS R12, R12 ;  /* 0x0000000c000c7213 */ /* 0x000fc60000000000 */
[----:B------:R-:W-:Y:S02]  /*74a0*/  IMAD.MOV R7, RZ, RZ, -R7 ;  /* 0x000000ffff077224 */ /* 0x000fe400078e0a07 */
[----:B------:R-:W-:-:S06]  /*74b0*/  IMAD.HI.U32 R5, R10, R12, RZ ;  /* 0x0000000c0a057227 */ /* 0x000fcc00078e00ff */
[----:B------:R-:W-:Y:S01]  /*74c0*/  @!P6 IMAD.IADD R6, R6, 0x1, -R0 ;  /* 0x000000010606e824 */ /* 0x000fe200078e0a00 */
[C---:B------:R-:W-:Y:S01]  /*74d0*/  ISETP.GT.U32.AND P6, PT, R0.reuse, R2, PT ;  /* 0x000000020000720c */ /* 0x040fe20003fc4070 */
[C---:B------:R-:W-:Y:S02]  /*74e0*/  IMAD R13, R0.reuse, R7, R13 ;  /* 0x00000007000d7224 */ /* 0x040fe400078e020d */
[----:B------:R-:W-:Y:S01]  /*74f0*/  IMAD.MOV R5, RZ, RZ, -R5 ;  /* 0x000000ffff057224 */ /* 0x000fe200078e0a05 */
[C---:B------:R-:W-:Y:S02]  /*7500*/  ISETP.GT.U32.AND P5, PT, R0.reuse, R6, PT ;  /* 0x000000060000720c */ /* 0x040fe40003fa4070 */
[C---:B------:R-:W-:Y:S01]  /*7510*/  ISETP.GT.U32.AND P2, PT, R0.reuse, R13, PT ;  /* 0x0000000d0000720c */ /* 0x040fe20003f44070 */
[----:B------:R-:W-:Y:S01]  /*7520*/  IMAD R5, R0, R5, R12 ;  /* 0x0000000500057224 */ /* 0x000fe200078e020c */
[----:B------:R-:W-:-:S05]  /*7530*/  IABS R9, R15 ;  /* 0x0000000f00097213 */ /* 0x000fca0000000000 */
[----:B------:R-:W-:Y:S01]  /*7540*/  @!P6 IMAD.IADD R2, R2, 0x1, -R0 ;  /* 0x000000010202e824 */ /* 0x000fe200078e0a00 */
[----:B------:R-:W-:Y:S01]  /*7550*/  ISETP.GT.U32.AND P6, PT, R0, R5, PT ;  /* 0x000000050000720c */ /* 0x000fe20003fc4070 */
[----:B------:R-:W-:-:S04]  /*7560*/  IMAD.HI.U32 R4, R10, R9, RZ ;  /* 0x000000090a047227 */ /* 0x000fc800078e00ff */
[----:B------:R-:W-:Y:S01]  /*7570*/  @!P5 IMAD.IADD R6, R6, 0x1, -R0 ;  /* 0x000000010606d824 */ /* 0x000fe200078e0a00 */
[C---:B------:R-:W-:Y:S01]  /*7580*/  ISETP.GT.U32.AND P5, PT, R0.reuse, R11, PT ;  /* 0x0000000b0000720c */ /* 0x040fe20003fa4070 */
[----:B------:R-:W-:Y:S02]  /*7590*/  IMAD.MOV R4, RZ, RZ, -R4 ;  /* 0x000000ffff047224 */ /* 0x000fe400078e0a04 */
[--C-:B------:R-:W-:Y:S02]  /*75a0*/  @!P2 IMAD.IADD R13, R13, 0x1, -R0.reuse ;  /* 0x000000010d0da824 */ /* 0x100fe400078e0a00 */
[C---:B------:R-:W-:Y:S02]  /*75b0*/  IMAD R4, R0.reuse, R4, R9 ;  /* 0x0000000400047224 */ /* 0x040fe400078e0209 */
[----:B------:R-:W-:Y:S01]  /*75c0*/  @!P6 IMAD.IADD R5, R5, 0x1, -R0 ;  /* 0x000000010505e824 */ /* 0x000fe200078e0a00 */
[----:B------:R-:W-:Y:S01]  /*75d0*/  ISETP.GT.U32.AND P2, PT, R0, R13, PT ;  /* 0x0000000d0000720c */ /* 0x000fe20003f44070 */
[----:B------:R-:W-:-:S04]  /*75e0*/  IMAD.MOV.U32 R9, RZ, RZ, R2 ;  /* 0x000000ffff097224 */ /* 0x000fc800078e0002 */
[----:B------:R-:W-:Y:S01]  /*75f0*/  @!P3 IMAD.MOV R9, RZ, RZ, -R9 ;  /* 0x000000ffff09b224 */ /* 0x000fe200078e0a09 */
[----:B------:R-:W-:Y:S01]  /*7600*/  ISETP.GT.U32.AND P3, PT, R0, R5, PT ;  /* 0x000000050000720c */ /* 0x000fe20003f64070 */
[----:B------:R-:W-:-:S05]  /*7610*/  @!P5 IMAD.IADD R11, R11, 0x1, -R0 ;  /* 0x000000010b0bd824 */ /* 0x000fca00078e0a00 */
[C---:B------:R-:W-:Y:S01]  /*7620*/  ISETP.GT.U32.AND P5, PT, R0.reuse, R11, PT ;  /* 0x0000000b0000720c */ /* 0x040fe20003fa4070 */
[----:B------:R-:W-:Y:S01]  /*7630*/  @!P2 IMAD.IADD R13, R13, 0x1, -R0 ;  /* 0x000000010d0da824 */ /* 0x000fe200078e0a00 */
[----:B------:R-:W-:Y:S01]  /*7640*/  ISETP.GT.U32.AND P2, PT, R0, R4, PT ;  /* 0x000000040000720c */ /* 0x000fe20003f44070 */
[----:B------:R-:W-:Y:S01]  /*7650*/  @!P0 IMAD.MOV R6, RZ, RZ, -R6 ;  /* 0x000000ffff068224 */ /* 0x000fe200078e0a06 */
[----:B------:R-:W-:-:S03]  /*7660*/  ISETP.GE.AND P0, PT, R15, RZ, PT ;  /* 0x000000ff0f00720c */ /* 0x000fc60003f06270 */
[----:B------:R-:W-:-:S04]  /*7670*/  @!P3 IMAD.IADD R5, R5, 0x1, -R0 ;  /* 0x000000010505b824 */ /* 0x000fc800078e0a00 */
[----:B------:R-:W-:Y:S01]  /*7680*/  IMAD.MOV.U32 R15, RZ, RZ, R5 ;  /* 0x000000ffff0f7224 */ /* 0x000fe200078e0005 */
[----:B------:R-:W-:Y:S01]  /*7690*/  IABS R7, R16 ;  /* 0x0000001000077213 */ /* 0x000fe20000000000 */
[--C-:B------:R-:W-:Y:S01]  /*76a0*/  @!P5 IMAD.IADD R11, R11, 0x1, -R0.reuse ;  /* 0x000000010b0bd824 */ /* 0x100fe200078e0a00 */
[----:B------:R-:W-:Y:S01]  /*76b0*/  ISETP.GE.AND P5, PT, R16, RZ, PT ;  /* 0x000000ff1000720c */ /* 0x000fe20003fa6270 */
[----:B------:R-:W-:Y:S02]  /*76c0*/  @!P2 IMAD.IADD R4, R4, 0x1, -R0 ;  /* 0x000000010404a824 */ /* 0x000fe400078e0a00 */
[----:B------:R-:W-:Y:S01]  /*76d0*/  IMAD.MOV.U32 R5, RZ, RZ, R29 ;  /* 0x000000ffff057224 */ /* 0x000fe200078e001d */
[----:B--2---:R-:W-:Y:S02]  /*76e0*/  ISETP.GE.AND P6, PT, R14, RZ, PT ;  /* 0x000000ff0e00720c */ /* 0x004fe40003fc6270 */
[----:B------:R-:W2:Y:S01]  /*76f0*/  LDL.LU R14, [R1+0x2ec] ;  /* 0x0002ec00010e7983 */ /* 0x000ea20000300800 */
[----:B---3--:R-:W-:-:S03]  /*7700*/  ISETP.GE.AND P1, PT, R8, RZ, PT ;  /* 0x000000ff0800720c */ /* 0x008fc60003f26270 */
[----:B------:R0:W-:Y:S02]  /*7710*/  STL [R1+0x278], R9 ;  /* 0x0002780901007387 */ /* 0x0001e40000100800 */
[----:B0-----:R-:W-:Y:S02]  /*7720*/  IMAD.MOV.U32 R9, RZ, RZ, R13 ;  /* 0x000000ffff097224 */ /* 0x001fe400078e000d */
[----:B------:R-:W3:Y:S02]  /*7730*/  LDL.LU R13, [R1+0x2e8] ;  /* 0x0002e800010d7983 */ /* 0x000ee40000300800 */
[----:B------:R-:W-:-:S04]  /*7740*/  @!P4 IMAD.MOV R9, RZ, RZ, -R9 ;  /* 0x000000ffff09c224 */ /* 0x000fc800078e0a09 */
[----:B------:R-:W-:Y:S01]  /*7750*/  @!P1 IMAD.MOV R15, RZ, RZ, -R15 ;  /* 0x000000ffff0f9224 */ /* 0x000fe200078e0a0f */
[----:B------:R0:W-:Y:S01]  /*7760*/  STL [R1+0x274], R6 ;  /* 0x0002740601007387 */ /* 0x0001e20000100800 */
[----:B----4-:R-:W-:Y:S02]  /*7770*/  IABS R8, R17 ;  /* 0x0000001100087213 */ /* 0x010fe40000000000 */
[----:B------:R-:W-:Y:S01]  /*7780*/  ISETP.GE.AND P2, PT, R17, RZ, PT ;  /* 0x000000ff1100720c */ /* 0x000fe20003f46270 */
[----:B------:R-:W-:Y:S04]  /*7790*/  STL [R1+0x270], R9 ;  /* 0x0002700901007387 */ /* 0x000fe80000100800 */
[----:B------:R-:W4:Y:S04]  /*77a0*/  LDL.LU R16, [R1+0x2f0] ;  /* 0x0002f00001107983 */ /* 0x000f280000300800 */
[----:B------:R-:W4:Y:S04]  /*77b0*/  LDL.LU R17, [R1+0x2fc] ;  /* 0x0002fc0001117983 */ /* 0x000f280000300800 */
[----:B------:R1:W-:Y:S01]  /*77c0*/  STL [R1+0x26c], R15 ;  /* 0x00026c0f01007387 */ /* 0x0003e20000100800 */
[----:B0-----:R-:W-:-:S03]  /*77d0*/  IABS R6, R29 ;  /* 0x0000001d00067213 */ /* 0x001fc60000000000 */
[----:B------:R-:W4:Y:S04]  /*77e0*/  LDL R29, [R1+0x2f8] ;  /* 0x0002f800011d7983 */ /* 0x000f280000100800 */
[----:B-1----:R-:W4:Y:S01]  /*77f0*/  LDL R15, [R1+0x2f4] ;  /* 0x0002f400010f7983 */ /* 0x002f220000100800 */
[----:B------:R-:W-:-:S04]  /*7800*/  IMAD.HI.U32 R12, R10, R7, RZ ;  /* 0x000000070a0c7227 */ /* 0x000fc800078e00ff */
[----:B------:R-:W-:Y:S02]  /*7810*/  IMAD.MOV R12, RZ, RZ, -R12 ;  /* 0x000000ffff0c7224 */ /* 0x000fe400078e0a0c */
[----:B------:R-:W-:-:S04]  /*7820*/  IMAD.HI.U32 R2, R10, R8, RZ ;  /* 0x000000080a027227 */ /* 0x000fc800078e00ff */
[----:B------:R-:W-:Y:S02]  /*7830*/  IMAD R7, R0, R12, R7 ;  /* 0x0000000c00077224 */ /* 0x000fe400078e0207 */
[----:B------:R-:W-:-:S03]  /*7840*/  IMAD.MOV R2, RZ, RZ, -R2 ;  /* 0x000000ffff027224 */ /* 0x000fc600078e0a02 */
[C---:B------:R-:W-:Y:S01]  /*7850*/  ISETP.GT.U32.AND P4, PT, R0.reuse, R7, PT ;  /* 0x000000070000720c */ /* 0x040fe20003f84070 */
[----:B------:R-:W-:-:S05]  /*7860*/  IMAD R2, R0, R2, R8 ;  /* 0x0000000200027224 */ /* 0x000fca00078e0208 */
[----:B------:R-:W-:Y:S01]  /*7870*/  ISETP.GT.U32.AND P3, PT, R0, R2, PT ;  /* 0x000000020000720c */ /* 0x000fe20003f64070 */
[----:B------:R-:W-:-:S06]  /*7880*/  IMAD.HI.U32 R12, R10, R6, RZ ;  /* 0x000000060a0c7227 */ /* 0x000fcc00078e00ff */
[----:B------:R-:W-:-:S06]  /*7890*/  @!P4 IMAD.IADD R7, R7, 0x1, -R0 ;  /* 0x000000010707c824 */ /* 0x000fcc00078e0a00 */
[----:B------:R-:W-:Y:S01]  /*78a0*/  @!P3 IMAD.IADD R2, R2, 0x1, -R0 ;  /* 0x000000010202b824 */ /* 0x000fe200078e0a00 */
[----:B------:R-:W-:Y:S01]  /*78b0*/  ISETP.GT.U32.AND P3, PT, R0, R7, PT ;  /* 0x000000070000720c */ /* 0x000fe20003f64070 */
[----:B------:R-:W-:-:S04]  /*78c0*/  IMAD.MOV R12, RZ, RZ, -R12 ;  /* 0x000000ffff0c7224 */ /* 0x000fc800078e0a0c */
[C---:B------:R-:W-:Y:S01]  /*78d0*/  IMAD R6, R0.reuse, R12, R6 ;  /* 0x0000000c00067224 */ /* 0x040fe200078e0206 */
[----:B------:R-:W-:-:S07]  /*78e0*/  ISETP.GT.U32.AND P4, PT, R0, R4, PT ;  /* 0x000000040000720c */ /* 0x000fce0003f84070 */
[--C-:B------:R-:W-:Y:S01]  /*78f0*/  @!P3 IMAD.IADD R7, R7, 0x1, -R0.reuse ;  /* 0x000000010707b824 */ /* 0x100fe200078e0a00 */
[C---:B------:R-:W-:Y:S02]  /*7900*/  ISETP.GT.U32.AND P3, PT, R0.reuse, R6, PT ;  /* 0x000000060000720c */ /* 0x040fe40003f64070 */
[----:B------:R-:W-:Y:S01]  /*7910*/  ISETP.GT.U32.AND P1, PT, R0, R2, PT ;  /* 0x000000020000720c */ /* 0x000fe20003f24070 */
[----:B------:R-:W-:Y:S02]  /*7920*/  @!P6 IMAD.MOV R11, RZ, RZ, -R11 ;  /* 0x000000ffff0be224 */ /* 0x000fe400078e0a0b */
[----:B------:R-:W-:-:S03]  /*7930*/  @!P4 IMAD.IADD R4, R4, 0x1, -R0 ;  /* 0x000000010404c824 */ /* 0x000fc600078e0a00 */
[----:B------:R0:W-:Y:S05]  /*7940*/  STL [R1+0x268], R11 ;  /* 0x0002680b01007387 */ /* 0x0001ea0000100800 */
[----:B------:R-:W-:-:S05]  /*7950*/  @!P3 IMAD.IADD R6, R6, 0x1, -R0 ;  /* 0x000000010606b824 */ /* 0x000fca00078e0a00 */
[----:B------:R-:W-:Y:S01]  /*7960*/  ISETP.GT.U32.AND P3, PT, R0, R6, PT ;  /* 0x000000060000720c */ /* 0x000fe20003f64070 */
[----:B------:R-:W-:Y:S01]  /*7970*/  @!P1 IMAD.IADD R2, R2, 0x1, -R0 ;  /* 0x0000000102029824 */ /* 0x000fe200078e0a00 */
[----:B------:R-:W-:Y:S01]  /*7980*/  ISETP.GE.AND P6, PT, R5, RZ, PT ;  /* 0x000000ff0500720c */ /* 0x000fe20003fc6270 */
[----:B------:R-:W-:Y:S02]  /*7990*/  @!P5 IMAD.MOV R7, RZ, RZ, -R7 ;  /* 0x000000ffff07d224 */ /* 0x000fe400078e0a07 */
[----:B------:R-:W-:-:S08]  /*79a0*/  @!P2 IMAD.MOV R2, RZ, RZ, -R2 ;  /* 0x000000ffff02a224 */ /* 0x000fd000078e0a02 */
[----:B------:R-:W-:Y:S01]  /*79b0*/  @!P3 IMAD.IADD R6, R6, 0x1, -R0 ;  /* 0x000000010606b824 */ /* 0x000fe200078e0a00 */
[----:B--2---:R-:W-:-:S05]  /*79c0*/  IABS R9, R14 ;  /* 0x0000000e00097213 */ /* 0x004fca0000000000 */
[----:B0-----:R-:W-:-:S04]  /*79d0*/  IMAD.HI.U32 R11, R10, R9, RZ ;  /* 0x000000090a0b7227 */ /* 0x001fc800078e00ff */
[----:B------:R-:W-:-:S04]  /*79e0*/  IMAD.MOV R11, RZ, RZ, -R11 ;  /* 0x000000ffff0b7224 */ /* 0x000fc800078e0a0b */
[----:B------:R-:W-:Y:S01]  /*79f0*/  IMAD R9, R0, R11, R9 ;  /* 0x0000000b00097224 */ /* 0x000fe200078e0209 */
[----:B---3--:R-:W-:Y:S02]  /*7a00*/  IABS R8, R13 ;  /* 0x0000000d00087213 */ /* 0x008fe40000000000 */
[----:B------:R-:W-:Y:S02]  /*7a10*/  ISETP.GE.AND P4, PT, R13, RZ, PT ;  /* 0x000000ff0d00720c */ /* 0x000fe40003f86270 */
[----:B------:R-:W-:Y:S02]  /*7a20*/  ISETP.GE.AND P1, PT, R14, RZ, PT ;  /* 0x000000ff0e00720c */ /* 0x000fe40003f26270 */
[----:B----4-:R-:W-:Y:S02]  /*7a30*/  IABS R13, R16 ;  /* 0x00000010000d7213 */ /* 0x010fe40000000000 */
[----:B------:R-:W-:Y:S01]  /*7a40*/  IABS R12, R15 ;  /* 0x0000000f000c7213 */ /* 0x000fe20000000000 */
[----:B------:R-:W-:Y:S01]  /*7a50*/  IMAD.MOV.U32 R15, RZ, RZ, R4 ;  /* 0x000000ffff0f7224 */ /* 0x000fe200078e0004 */
[----:B------:R-:W-:-:S03]  /*7a60*/  IABS R11, R29 ;  /* 0x0000001d000b7213 */ /* 0x000fc60000000000 */
[----:B------:R-:W-:Y:S02]  /*7a70*/  @!P0 IMAD.MOV R15, RZ, RZ, -R15 ;  /* 0x000000ffff0f8224 */ /* 0x000fe400078e0a0f */
[----:B------:R-:W-:Y:S02]  /*7a80*/  IMAD.MOV.U32 R29, RZ, RZ, R28 ;  /* 0x000000ffff1d7224 */ /* 0x000fe400078e001c */
[----:B------:R-:W2:Y:S01]  /*7a90*/  LDL.LU R28, [R1+0x300] ;  /* 0x00030000011c7983 */ /* 0x000ea20000300800 */
[----:B------:R-:W-:-:S03]  /*7aa0*/  IMAD.HI.U32 R4, R10, R13, RZ ;  /* 0x0000000d0a047227 */ /* 0x000fc600078e00ff */
[----:B------:R0:W-:Y:S01]  /*7ab0*/  STL [R1+0x264], R15 ;  /* 0x0002640f01007387 */ /* 0x0001e20000100800 */
[----:B------:R-:W-:-:S03]  /*7ac0*/  IMAD.HI.U32 R14, R10, R12, RZ ;  /* 0x0000000c0a0e7227 */ /* 0x000fc600078e00ff */
[----:B------:R-:W-:Y:S04]  /*7ad0*/  STL [R1+0x25c], R7 ;  /* 0x00025c0701007387 */ /* 0x000fe80000100800 */
[----:B------:R1:W-:Y:S01]  /*7ae0*/  STL [R1+0x258], R2 ;  /* 0x0002580201007387 */ /* 0x0003e20000100800 */
[----:B0-----:R-:W-:Y:S02]  /*7af0*/  IMAD.MOV.U32 R15, RZ, RZ, R6 ;  /* 0x000000ffff0f7224 */ /* 0x001fe400078e0006 */
[----:B------:R-:W-:Y:S02]  /*7b00*/  IMAD.MOV R4, RZ, RZ, -R4 ;  /* 0x000000ffff047224 */ /* 0x000fe400078e0a04 */
[----:B-1----:R-:W-:-:S04]  /*7b10*/  IMAD.HI.U32 R2, R10, R11, RZ ;  /* 0x0000000b0a027227 */ /* 0x002fc800078e00ff */
[----:B------:R-:W-:Y:S02]  /*7b20*/  IMAD.MOV R2, RZ, RZ, -R2 ;  /* 0x000000ffff027224 */ /* 0x000fe400078e0a02 */
[----:B------:R-:W-:Y:S02]  /*7b30*/  IMAD.MOV R14, RZ, RZ, -R14 ;  /* 0x000000ffff0e7224 */ /* 0x000fe400078e0a0e */
[----:B------:R-:W-:Y:S02]  /*7b40*/  @!P6 IMAD.MOV R15, RZ, RZ, -R15 ;  /* 0x000000ffff0fe224 */ /* 0x000fe400078e0a0f */
[C---:B------:R-:W-:Y:S02]  /*7b50*/  IMAD R4, R0.reuse, R4, R13 ;  /* 0x0000000400047224 */ /* 0x040fe400078e020d */
[----:B------:R-:W3:Y:S01]  /*7b60*/  LDL.LU R13, [R1+0x304] ;  /* 0x00030400010d7983 */ /* 0x000ee20000300800 */
[C---:B------:R-:W-:Y:S02]  /*7b70*/  IMAD R2, R0.reuse, R2, R11 ;  /* 0x0000000200027224 */ /* 0x040fe400078e020b */
[----:B------:R-:W-:Y:S01]  /*7b80*/  IMAD R12, R0, R14, R12 ;  /* 0x0000000e000c7224 */ /* 0x000fe200078e020c */
[----:B------:R-:W4:Y:S04]  /*7b90*/  LDL.LU R11, [R1+0x2f4] ;  /* 0x0002f400010b7983 */ /* 0x000f280000300800 */
[----:B------:R0:W-:Y:S04]  /*7ba0*/  STL [R1+0x254], R15 ;  /* 0x0002540f01007387 */ /* 0x0001e80000100800 */
[----:B------:R-:W3:Y:S01]  /*7bb0*/  LDL.LU R14, [R1+0x2f8] ;  /* 0x0002f800010e7983 */ /* 0x000ee20000300800 */
[----:B------:R-:W-:-:S04]  /*7bc0*/  IMAD.HI.U32 R5, R10, R8, RZ ;  /* 0x000000080a057227 */ /* 0x000fc800078e00ff */
[----:B------:R-:W-:Y:S01]  /*7bd0*/  IMAD.MOV R5, RZ, RZ, -R5 ;  /* 0x000000ffff057224 */ /* 0x000fe200078e0a05 */
[C---:B------:R-:W-:Y:S01]  /*7be0*/  ISETP.GT.U32.AND P5, PT, R0.reuse, R9, PT ;  /* 0x000000090000720c */ /* 0x040fe20003fa4070 */
[----:B0-----:R-:W3:Y:S02]  /*7bf0*/  LDL.LU R15, [R1+0x308] ;  /* 0x00030800010f7983 */ /* 0x001ee40000300800 */
[----:B------:R-:W-:-:S05]  /*7c00*/  IMAD R8, R0, R5, R8 ;  /* 0x0000000500087224 */ /* 0x000fca00078e0208 */
[----:B------:R-:W-:Y:S02]  /*7c10*/  ISETP.GT.U32.AND P0, PT, R0, R8, PT ;  /* 0x000000080000720c */ /* 0x000fe40003f04070 */
[----:B------:R-:W-:-:S03]  /*7c20*/  IABS R5, R17 ;  /* 0x0000001100057213 */ /* 0x000fc60000000000 */
[----:B------:R-:W-:-:S08]  /*7c30*/  @!P5 IMAD.IADD R9, R9, 0x1, -R0 ;  /* 0x000000010909d824 */ /* 0x000fd000078e0a00 */
[----:B------:R-:W-:Y:S01]  /*7c40*/  @!P0 IMAD.IADD R8, R8, 0x1, -R0 ;  /* 0x0000000108088824 */ /* 0x000fe200078e0a00 */
[----:B------:R-:W-:Y:S01]  /*7c50*/  ISETP.GT.U32.AND P5, PT, R0, R9, PT ;  /* 0x000000090000720c */ /* 0x000fe20003fa4070 */
[----:B------:R-:W-:-:S03]  /*7c60*/  IMAD.HI.U32 R7, R10, R5, RZ ;  /* 0x000000050a077227 */ /* 0x000fc600078e00ff */
[C---:B------:R-:W-:Y:S02]  /*7c70*/  ISETP.GT.U32.AND P0, PT, R0.reuse, R8, PT ;  /* 0x000000080000720c */ /* 0x040fe40003f04070 */
[C---:B------:R-:W-:Y:S01]  /*7c80*/  ISETP.GT.U32.AND P3, PT, R0.reuse, R4, PT ;  /* 0x000000040000720c */ /* 0x040fe20003f64070 */
[----:B------:R-:W-:Y:S01]  /*7c90*/  IMAD.MOV R7, RZ, RZ, -R7 ;  /* 0x000000ffff077224 */ /* 0x000fe200078e0a07 */
[----:B------:R-:W-:-:S03]  /*7ca0*/  ISETP.GT.U32.AND P6, PT, R0, R12, PT ;  /* 0x0000000c0000720c */ /* 0x000fc60003fc4070 */
[----:B------:R-:W-:Y:S02]  /*7cb0*/  IMAD R5, R0, R7, R5 ;  /* 0x0000000700057224 */ /* 0x000fe400078e0205 */
[----:B------:R-:W-:-:S04]  /*7cc0*/  @!P5 IMAD.IADD R9, R9, 0x1, -R0 ;  /* 0x000000010909d824 */ /* 0x000fc800078e0a00 */
[--C-:B------:R-:W-:Y:S01]  /*7cd0*/  @!P0 IMAD.IADD R8, R8, 0x1, -R0.reuse ;  /* 0x0000000108088824 */ /* 0x100fe200078e0a00 */
[----:B------:R-:W-:Y:S01]  /*7ce0*/  ISETP.GT.U32.AND P0, PT, R0, R2, PT ;  /* 0x000000020000720c */ /* 0x000fe20003f04070 */
[--C-:B------:R-:W-:Y:S01]  /*7cf0*/  @!P3 IMAD.IADD R4, R4, 0x1, -R0.reuse ;  /* 0x000000010404b824 */ /* 0x100fe200078e0a00 */
[----:B------:R-:W-:Y:S01]  /*7d00*/  ISETP.GT.U32.AND P5, PT, R0, R5, PT ;  /* 0x000000050000720c */ /* 0x000fe20003fa4070 */
[----:B------:R-:W-:-:S03]  /*7d10*/  @!P6 IMAD.IADD R12, R12, 0x1, -R0 ;  /* 0x000000010c0ce824 */ /* 0x000fc600078e0a00 */
[C---:B------:R-:W-:Y:S01]  /*7d20*/  ISETP.GT.U32.AND P3, PT, R0.reuse, R4, PT ;  /* 0x000000040000720c */ /* 0x040fe20003f64070 */
[----:B------:R-:W-:Y:S01]  /*7d30*/  @!P4 IMAD.MOV R8, RZ, RZ, -R8 ;  /* 0x000000ffff08c224 */ /* 0x000fe200078e0a08 */
[----:B------:R-:W-:Y:S01]  /*7d40*/  ISETP.GT.U32.AND P4, PT, R0, R12, PT ;  /* 0x0000000c0000720c */ /* 0x000fe20003f84070 */
[----:B------:R-:W-:-:S04]  /*7d50*/  @!P1 IMAD.MOV R9, RZ, RZ, -R9 ;  /* 0x000000ffff099224 */ /* 0x000fc800078e0a09 */
[--C-:B------:R-:W-:Y:S02]  /*7d60*/  @!P0 IMAD.IADD R2, R2, 0x1, -R0.reuse ;  /* 0x0000000102028824 */ /* 0x100fe400078e0a00 */
[--C-:B------:R-:W-:Y:S01]  /*7d70*/  @!P5 IMAD.IADD R5, R5, 0x1, -R0.reuse ;  /* 0x000000010505d824 */ /* 0x100fe200078e0a00 */
[----:B------:R-:W-:Y:S02]  /*7d80*/  ISETP.GE.AND P2, PT, R16, RZ, PT ;  /* 0x000000ff1000720c */ /* 0x000fe40003f46270 */
[----:B------:R-:W-:Y:S01]  /*7d90*/  ISETP.GT.U32.AND P1, PT, R0, R2, PT ;  /* 0x000000020000720c */ /* 0x000fe20003f24070 */
[--C-:B------:R-:W-:Y:S01]  /*7da0*/  @!P3 IMAD.IADD R4, R4, 0x1, -R0.reuse ;  /* 0x000000010404b824 */ /* 0x100fe200078e0a00 */
[----:B------:R-:W-:Y:S01]  /*7db0*/  ISETP.GT.U32.AND P5, PT, R0, R5, PT ;  /* 0x000000050000720c */ /* 0x000fe20003fa4070 */
[----:B------:R-:W3:Y:S01]  /*7dc0*/  LDL.LU R16, [R1+0x30c] ;  /* 0x00030c0001107983 */ /* 0x000ee20000300800 */
[----:B------:R-:W-:Y:S01]  /*7dd0*/  ISETP.GE.AND P0, PT, R17, RZ, PT ;  /* 0x000000ff1100720c */ /* 0x000fe20003f06270 */
[----:B------:R-:W-:-:S02]  /*7de0*/  @!P4 IMAD.IADD R12, R12, 0x1, -R0 ;  /* 0x000000010c0cc824 */ /* 0x000fc400078e0a00 */
[----:B------:R-:W-:Y:S04]  /*7df0*/  STL [R1+0x250], R8 ;  /* 0x0002500801007387 */ /* 0x000fe80000100800 */
[----:B------:R-:W3:Y:S02]  /*7e00*/  LDL.LU R17, [R1+0x310] ;  /* 0x0003100001117983 */ /* 0x000ee40000300800 */
[----:B------:R-:W-:Y:S02]  /*7e10*/  @!P1 IMAD.IADD R2, R2, 0x1, -R0 ;  /* 0x0000000102029824 */ /* 0x000fe400078e0a00 */
[----:B------:R0:W-:Y:S01]  /*7e20*/  STL [R1+0x24c], R9 ;  /* 0x00024c0901007387 */ /* 0x0001e20000100800 */
[----:B------:R-:W-:Y:S02]  /*7e30*/  @!P2 IMAD.MOV R4, RZ, RZ, -R4 ;  /* 0x000000ffff04a224 */ /* 0x000fe400078e0a04 */
[----:B------:R-:W-:-:S02]  /*7e40*/  @!P5 IMAD.IADD R5, R5, 0x1, -R0 ;  /* 0x000000010505d824 */ /* 0x000fc400078e0a00 */
[----:B0-----:R-:W-:Y:S02]  /*7e50*/  IMAD.MOV.U32 R9, RZ, RZ, R12 ;  /* 0x000000ffff097224 */ /* 0x001fe400078e000c */
[----:B------:R-:W-:Y:S01]  /*7e60*/  @!P0 IMAD.MOV R5, RZ, RZ, -R5 ;  /* 0x000000ffff058224 */ /* 0x000fe200078e0a05 */
[----:B--2---:R-:W-:Y:S02]  /*7e70*/  IABS R6, R28 ;  /* 0x0000001c00067213 */ /* 0x004fe40000000000 */
[----:B------:R-:W-:Y:S02]  /*7e80*/  ISETP.GE.AND P2, PT, R28, RZ, PT ;  /* 0x000000ff1c00720c */ /* 0x000fe40003f46270 */
[----:B------:R-:W2:Y:S04]  /*7e90*/  LDL.LU R28, [R1+0x320] ;  /* 0x00032000011c7983 */ /* 0x000ea80000300800 */
[----:B------:R-:W-:Y:S01]  /*7ea0*/  STL [R1+0x248], R4 ;  /* 0x0002480401007387 */ /* 0x000fe20000100800 */
[----:B----4-:R-:W-:-:S02]  /*7eb0*/  ISETP.GE.AND P6, PT, R11, RZ, PT ;  /* 0x000000ff0b00720c */ /* 0x010fc40003fc6270 */
[----:B---3--:R-:W-:-:S11]  /*7ec0*/  ISETP.GE.AND P3, PT, R14, RZ, PT ;  /* 0x000000ff0e00720c */ /* 0x008fd60003f66270 */
[----:B------:R-:W-:Y:S02]  /*7ed0*/  @!P6 IMAD.MOV R9, RZ, RZ, -R9 ;  /* 0x000000ffff09e224 */ /* 0x000fe400078e0a09 */
[----:B------:R-:W-:-:S03]  /*7ee0*/  @!P3 IMAD.MOV R2, RZ, RZ, -R2 ;  /* 0x000000ffff02b224 */ /* 0x000fc600078e0a02 */
[----:B------:R-:W-:Y:S04]  /*7ef0*/  STL [R1+0x240], R9 ;  /* 0x0002400901007387 */ /* 0x000fe80000100800 */
[----:B------:R-:W-:Y:S04]  /*7f00*/  STL [R1+0x23c], R2 ;  /* 0x00023c0201007387 */ /* 0x000fe80000100800 */
[----:B------:R-:W-:Y:S04]  /*7f10*/  STL [R1+0x2108], R25 ;  /* 0x0021081901007387 */ /* 0x000fe80000100800 */
[----:B------:R-:W-:Y:S04]  /*7f20*/  STL [R1+0x238], R5 ;  /* 0x0002380501007387 */ /* 0x000fe80000100800 */
[----:B------:R0:W-:Y:S04]  /*7f30*/  STL [R1+0x210c], R19 ;  /* 0x00210c1301007387 */ /* 0x0001e80000100800 */
[----:B0-----:R-:W3:Y:S01]  /*7f40*/  LDL.LU R19, [R1+0x314] ;  /* 0x0003140001137983 */ /* 0x001ee20000300800 */
[----:B------:R-:W-:Y:S01]  /*7f50*/  IABS R7, R13 ;  /* 0x0000000d00077213 */ /* 0x000fe20000000000 */
[----:B------:R-:W-:-:S04]  /*7f60*/  IMAD.HI.U32 R8, R10, R6, RZ ;  /* 0x000000060a087227 */ /* 0x000fc800078e00ff */
[----:B------:R-:W-:-:S04]  /*7f70*/  IMAD.HI.U32 R11, R10, R7, RZ ;  /* 0x000000070a0b7227 */ /* 0x000fc800078e00ff */
[----:B------:R-:W-:Y:S02]  /*7f80*/  IMAD.MOV R8, RZ, RZ, -R8 ;  /* 0x000000ffff087224 */ /* 0x000fe400078e0a08 */
[----:B------:R-:W-:Y:S02]  /*7f90*/  IMAD.MOV R11, RZ, RZ, -R11 ;  /* 0x000000ffff0b7224 */ /* 0x000fe400078e0a0b */
[C---:B------:R-:W-:Y:S02]  /*7fa0*/  IMAD R6, R0.reuse, R8, R6 ;  /* 0x0000000800067224 */ /* 0x040fe400078e0206 */
[----:B------:R-:W-:-:S03]  /*7fb0*/  IMAD R7, R0, R11, R7 ;  /* 0x0000000b00077224 */ /* 0x000fc600078e0207 */
[C---:B------:R-:W-:Y:S02]  /*7fc0*/  ISETP.GT.U32.AND P4, PT, R0.reuse, R6, PT ;  /* 0x000000060000720c */ /* 0x040fe40003f84070 */
[----:B------:R-:W-:Y:S02]  /*7fd0*/  ISETP.GT.U32.AND P6, PT, R0, R7, PT ;  /* 0x000000070000720c */ /* 0x000fe40003fc4070 */
[----:B------:R-:W-:-:S09]  /*7fe0*/  IABS R8, R15 ;  /* 0x0000000f00087213 */ /* 0x000fd20000000000 */
[--C-:B------:R-:W-:Y:S02]  /*7ff0*/  @!P4 IMAD.IADD R6, R6, 0x1, -R0.reuse ;  /* 0x000000010606c824 */ /* 0x100fe400078e0a00 */
[----:B------:R-:W-:Y:S02]  /*8000*/  @!P6 IMAD.IADD R7, R7, 0x1, -R0 ;  /* 0x000000010707e824 */ /* 0x000fe400078e0a00 */
[----:B------:R-:W-:Y:S01]  /*8010*/  IMAD.HI.U32 R12, R10, R8, RZ ;  /* 0x000000080a0c7227 */ /* 0x000fe200078e00ff */
[C---:B------:R-:W-:Y:S02]  /*8020*/  ISETP.GT.U32.AND P6, PT, R0.reuse, R6, PT ;  /* 0x000000060000720c */ /* 0x040fe40003fc4070 */
[----:B------:R-:W-:Y:S01]  /*8030*/  ISETP.GT.U32.AND P3, PT, R0, R7, PT ;  /* 0x000000070000720c */ /* 0x000fe20003f64070 */
[----:B------:R-:W-:Y:S01]  /*8040*/  IMAD.MOV R12, RZ, RZ, -R12 ;  /* 0x000000ffff0c7224 */ /* 0x000fe200078e0a0c */
[----:B------:R-:W-:-:S03]  /*8050*/  IABS R4, R16 ;  /* 0x0000001000047213 */ /* 0x000fc60000000000 */
[----:B------:R-:W-:Y:S01]  /*8060*/  IMAD R8, R0, R12, R8 ;  /* 0x0000000c00087224 */ /* 0x000fe200078e0208 */
[----:B------:R-:W-:Y:S01]  /*8070*/  ISETP.GE.AND P1, PT, R13, RZ, PT ;  /* 0x000000ff0d00720c */ /* 0x000fe20003f26270 */
[----:B------:R-:W-:Y:S01]  /*8080*/  IMAD.HI.U32 R11, R10, R4, RZ ;  /* 0x000000040a0b7227 */ /* 0x000fe200078e00ff */
[----:B------:R-:W-:-:S03]  /*8090*/  ISETP.GE.AND P4, PT, R16, RZ, PT ;  /* 0x000000ff1000720c */ /* 0x000fc60003f86270 */
[--C-:B------:R-:W-:Y:S02]  /*80a0*/  @!P6 IMAD.IADD R6, R6, 0x1, -R0.reuse ;  /* 0x000000010606e824 */ /* 0x100fe400078e0a00 */
[----:B------:R-:W-:Y:S02]  /*80b0*/  IMAD.MOV R11, RZ, RZ, -R11 ;  /* 0x000000ffff0b7224 */ /* 0x000fe400078e0a0b */
[----:B------:R-:W-:Y:S02]  /*80c0*/  @!P3 IMAD.IADD R7, R7, 0x1, -R0 ;  /* 0x000000010707b824 */ /* 0x000fe400078e0a00 */
[----:B------:R-:W-:Y:S02]  /*80d0*/  IMAD.MOV.U32 R25, RZ, RZ, R6 ;  /* 0x000000ffff197224 */ /* 0x000fe400078e0006 */
[----:B------:R-:W-:Y:S01]  /*80e0*/  IMAD R4, R0, R11, R4 ;  /* 0x0000000b00047224 */ /* 0x000fe200078e0204 */
[----:B------:R-:W-:Y:S02]  /*80f0*/  IABS R11, R29 ;  /* 0x0000001d000b7213 */ /* 0x000fe40000000000 */
[----:B------:R-:W-:-:S02]  /*8100*/  IABS R9, R17 ;  /* 0x0000001100097213 */ /* 0x000fc40000000000 */
[----:B------:R-:W-:Y:S01]  /*8110*/  ISETP.GE.AND P0, PT, R17, RZ, PT ;  /* 0x000000ff1100720c */ /* 0x000fe20003f06270 */
[----:B------:R-:W-:Y:S01]  /*8120*/  @!P2 IMAD.MOV R25, RZ, RZ, -R25 ;  /* 0x000000ffff19a224 */ /* 0x000fe200078e0a19 */
[----:B------:R-:W4:Y:S01]  /*8130*/  LDL.LU R17, [R1+0x324] ;  /* 0x0003240001117983 */ /* 0x000f220000300800 */
[----:B------:R-:W-:Y:S01]  /*8140*/  ISETP.GT.U32.AND P6, PT, R0, R8, PT ;  /* 0x000000080000720c */ /* 0x000fe20003fc4070 */
[----:B------:R-:W-:-:S12]  /*8150*/  IMAD.HI.U32 R14, R10, R11, RZ ;  /* 0x0000000b0a0e7227 */ /* 0x000fd800078e00ff */
[----:B------:R-:W-:-:S05]  /*8160*/  @!P6 IMAD.IADD R8, R8, 0x1, -R0 ;  /* 0x000000010808e824 */ /* 0x000fca00078e0a00 */
[----:B------:R-:W-:Y:S01]  /*8170*/  ISETP.GT.U32.AND P2, PT, R0, R8, PT ;  /* 0x000000080000720c */ /* 0x000fe20003f44070 */
[----:B------:R-:W-:Y:S01]  /*8180*/  IMAD.MOV.U32 R2, RZ, RZ, R9 ;  /* 0x000000ffff027224 */ /* 0x000fe200078e0009 */
[----:B------:R-:W-:Y:S02]  /*8190*/  ISETP.GE.AND P5, PT, R15, RZ, PT ;  /* 0x000000ff0f00720c */ /* 0x000fe40003fa6270 */
[----:B------:R-:W-:Y:S01]  /*81a0*/  IABS R9, R3 ;  /* 0x0000000300097213 */ /* 0x000fe20000000000 */
[----:B------:R-:W-:-:S04]  /*81b0*/  IMAD.MOV R14, RZ, RZ, -R14 ;  /* 0x000000ffff0e7224 */ /* 0x000fc800078e0a0e */
[----:B------:R-:W-:-:S04]  /*81c0*/  IMAD.HI.U32 R15, R10, R9, RZ ;  /* 0x000000090a0f7227 */ /* 0x000fc800078e00ff */
[----:B------:R-:W-:Y:S02]  /*81d0*/  @!P2 IMAD.IADD R8, R8, 0x1, -R0 ;  /* 0x000000010808a824 */ /* 0x000fe400078e0a00 */
[----:B------:R-:W-:Y:S02]  /*81e0*/  IMAD R11, R0, R14, R11 ;  /* 0x0000000e000b7224 */ /* 0x000fe400078e020b */
[----:B------:R-:W-:Y:S02]  /*81f0*/  IMAD.MOV.U32 R14, RZ, RZ, R3 ;  /* 0x000000ffff0e7224 */ /* 0x000fe400078e0003 */
[----:B------:R-:W-:Y:S02]  /*8200*/  IMAD.MOV.U32 R3, RZ, RZ, R8 ;  /* 0x000000ffff037224 */ /* 0x000fe400078e0008 */
[----:B------:R-:W-:Y:S02]  /*8210*/  IMAD.MOV R15, RZ, RZ, -R15 ;  /* 0x000000ffff0f7224 */ /* 0x000fe400078e0a0f */
[----:B------:R-:W-:-:S02]  /*8220*/  @!P5 IMAD.MOV R3, RZ, RZ, -R3 ;  /* 0x000000ffff03d224 */ /* 0x000fc400078e0a03 */
[----:B------:R-:W-:Y:S01]  /*8230*/  IMAD R9, R0, R15, R9 ;  /* 0x0000000f00097224 */ /* 0x000fe200078e0209 */
[----:B---3--:R-:W-:-:S05]  /*8240*/  IABS R12, R19 ;  /* 0x00000013000c7213 */ /* 0x008fca0000000000 */
[----:B------:R-:W-:-:S04]  /*8250*/  IMAD.HI.U32 R16, R10, R12, RZ ;  /* 0x0000000c0a107227 */ /* 0x000fc800078e00ff */
[----:B------:R-:W-:Y:S02]  /*8260*/  IMAD.MOV R6, RZ, RZ, -R16 ;  /* 0x000000ffff067224 */ /* 0x000fe400078e0a10 */
[----:B------:R-:W-:Y:S02]  /*8270*/  IMAD.MOV.U32 R16, RZ, RZ, R29 ;  /* 0x000000ffff107224 */ /* 0x000fe400078e001d */
[----:B------:R-:W-:Y:S02]  /*8280*/  IMAD.MOV.U32 R29, RZ, RZ, R7 ;  /* 0x000000ffff1d7224 */ /* 0x000fe400078e0007 */
[----:B------:R-:W-:Y:S02]  /*8290*/  IMAD.MOV.U32 R7, RZ, RZ, R19 ;  /* 0x000000ffff077224 */ /* 0x000fe400078e0013 */
[----:B------:R-:W-:Y:S01]  /*82a0*/  @!P1 IMAD.MOV R29, RZ, RZ, -R29 ;  /* 0x000000ffff1d9224 */ /* 0x000fe200078e0a1d */
[----:B------:R-:W3:Y:S04]  /*82b0*/  LDL.LU R19, [R1+0x210c] ;  /* 0x00210c0001137983 */ /* 0x000ee80000300800 */
[----:B------:R0:W-:Y:S04]  /*82c0*/  STL [R1+0x234], R25 ;  /* 0x0002341901007387 */ /* 0x0001e80000100800 */
[----:B0-----:R-:W3:Y:S04]  /*82d0*/  LDL.LU R25, [R1+0x2108] ;  /* 0x0021080001197983 */ /* 0x001ee80000300800 */
[----:B------:R0:W-:Y:S04]  /*82e0*/  STL [R1+0x84], R29 ;  /* 0x0000841d01007387 */ /* 0x0001e80000100800 */
[----:B0-----:R-:W3:Y:S01]  /*82f0*/  LDL.LU R29, [R1+0x328] ;  /* 0x00032800011d7983 */ /* 0x001ee20000300800 */
[----:B------:R-:W-:-:S02]  /*8300*/  IMAD R6, R0, R6, R12 ;  /* 0x0000000600067224 */ /* 0x000fc400078e020c */
[----:B------:R-:W-:Y:S01]  /*8310*/  IMAD.MOV.U32 R12, RZ, RZ, R16 ;  /* 0x000000ffff0c7224 */ /* 0x000fe200078e0010 */
[----:B------:R-:W3:Y:S04]  /*8320*/  LDL.LU R15, [R1+0x32c] ;  /* 0x00032c00010f7983 */ /* 0x000ee80000300800 */
[----:B------:R-:W3:Y:S04]  /*8330*/  LDL.LU R16, [R1+0x330] ;  /* 0x0003300001107983 */ /* 0x000ee80000300800 */
[----:B------:R0:W-:Y:S04]  /*8340*/  STL [R1+0x60], R3 ;  /* 0x0000600301007387 */ /* 0x0001e80000100800 */
[----:B0-----:R-:W3:Y:S01]  /*8350*/  LDL.LU R3, [R1+0x334] ;  /* 0x0003340001037983 */ /* 0x001ee20000300800 */
[----:B------:R-:W-:-:S04]  /*8360*/  IMAD.HI.U32 R13, R10, R2, RZ ;  /* 0x000000020a0d7227 */ /* 0x000fc800078e00ff */
[----:B------:R-:W-:Y:S01]  /*8370*/  IMAD.MOV R13, RZ, RZ, -R13 ;  /* 0x000000ffff0d7224 */ /* 0x000fe200078e0a0d */
[----:B------:R-:W-:-:S03]  /*8380*/  ISETP.GT.U32.AND P3, PT, R0, R4, PT ;  /* 0x000000040000720c */ /* 0x000fc60003f64070 */
[----:B------:R-:W-:-:S05]  /*8390*/  IMAD R2, R0, R13, R2 ;  /* 0x0000000d00027224 */ /* 0x000fca00078e0202 */
[----:B------:R-:W-:Y:S02]  /*83a0*/  ISETP.GT.U32.AND P6, PT, R0, R2, PT ;  /* 0x000000020000720c */ /* 0x000fe40003fc4070 */
[----:B--2---:R-:W-:-:S03]  /*83b0*/  IABS R5, R28 ;  /* 0x0000001c00057213 */ /* 0x004fc60000000000 */
[----:B------:R-:W-:Y:S02]  /*83c0*/  @!P3 IMAD.IADD R4, R4, 0x1, -R0 ;  /* 0x000000010404b824 */ /* 0x000fe400078e0a00 */
[----:B------:R-:W-:-:S03]  /*83d0*/  IMAD.HI.U32 R13, R10, R5, RZ ;  /* 0x000000050a0d7227 */ /* 0x000fc600078e00ff */
[----:B------:R-:W-:-:S03]  /*83e0*/  ISETP.GT.U32.AND P3, PT, R0, R4, PT ;  /* 0x000000040000720c */ /* 0x000fc60003f64070 */
[----:B------:R-:W-:-:S05]  /*83f0*/  @!P6 IMAD.IADD R2, R2, 0x1, -R0 ;  /* 0x000000010202e824 */ /* 0x000fca00078e0a00 */
[C---:B------:R-:W-:Y:S01]  /*8400*/  ISETP.GT.U32.AND P6, PT, R0.reuse, R2, PT ;  /* 0x000000020000720c */ /* 0x040fe20003fc4070 */
[----:B------:R-:W-:Y:S01]  /*8410*/  IMAD.MOV R13, RZ, RZ, -R13 ;  /* 0x000000ffff0d7224 */ /* 0x000fe200078e0a0d */
[----:B------:R-:W-:-:S03]  /*8420*/  ISETP.GT.U32.AND P5, PT, R0, R11, PT ;  /* 0x0000000b0000720c */ /* 0x000fc60003fa4070 */
[----:B------:R-:W-:Y:S02]  /*8430*/  IMAD R5, R0, R13, R5 ;  /* 0x0000000d00057224 */ /* 0x000fe400078e0205 */
[----:B------:R-:W-:Y:S01]  /*8440*/  @!P3 IMAD.IADD R4, R4, 0x1, -R0 ;  /* 0x000000010404b824 */ /* 0x000fe200078e0a00 */
[----:B------:R-:W-:Y:S02]  /*8450*/  ISETP.GT.U32.AND P3, PT, R0, R9, PT ;  /* 0x000000090000720c */ /* 0x000fe40003f64070 */
[----:B------:R-:W-:-:S03]  /*8460*/  ISETP.GE.AND P1, PT, R7, RZ, PT ;  /* 0x000000ff0700720c */ /* 0x000fc60003f26270 */
[----:B------:R-:W-:Y:S01]  /*8470*/  @!P6 IMAD.IADD R2, R2, 0x1, -R0 ;  /* 0x000000010202e824 */ /* 0x000fe200078e0a00 */
[C---:B------:R-:W-:Y:S02]  /*8480*/  ISETP.GT.U32.AND P6, PT, R0.reuse, R5, PT ;  /* 0x000000050000720c */ /* 0x040fe40003fc4070 */
[----:B----4-:R-:W-:Y:S01]  /*8490*/  IABS R7, R17 ;  /* 0x0000001100077213 */ /* 0x010fe20000000000 */
[----:B------:R-:W-:Y:S01]  /*84a0*/  IMAD.MOV.U32 R13, RZ, RZ, R4 ;  /* 0x000000ffff0d7224 */ /* 0x000fe200078e0004 */
[----:B------:R-:W-:-:S03]  /*84b0*/  ISETP.GT.U32.AND P2, PT, R0, R6, PT ;  /* 0x000000060000720c */ /* 0x000fc60003f44070 */
[----:B------:R-:W-:-:S04]  /*84c0*/  IMAD.HI.U32 R8, R10, R7, RZ ;  /* 0x000000070a087227 */ /* 0x000fc800078e00ff */
[----:B------:R-:W-:Y:S02]  /*84d0*/  @!P5 IMAD.IADD R11, R11, 0x1, -R0 ;  /* 0x000000010b0bd824 */ /* 0x000fe400078e0a00 */
[----:B------:R-:W-:Y:S02]  /*84e0*/  IMAD.MOV R8, RZ, RZ, -R8 ;  /* 0x000000ffff087224 */ /* 0x000fe400078e0a08 */
[--C-:B------:R-:W-:Y:S02]  /*84f0*/  @!P3 IMAD.IADD R9, R9, 0x1, -R0.reuse ;  /* 0x000000010909b824 */ /* 0x100fe400078e0a00 */
[--C-:B------:R-:W-:Y:S01]  /*8500*/  @!P6 IMAD.IADD R5, R5, 0x1, -R0.reuse ;  /* 0x000000010505e824 */ /* 0x100fe200078e0a00 */
[C---:B------:R-:W-:Y:S01]  /*8510*/  ISETP.GT.U32.AND P6, PT, R0.reuse, R11, PT ;  /* 0x0000000b0000720c */ /* 0x040fe20003fc4070 */
[C---:B------:R-:W-:Y:S01]  /*8520*/  IMAD R7, R0.reuse, R8, R7 ;  /* 0x0000000800077224 */ /* 0x040fe200078e0207 */
[----:B------:R-:W-:Y:S01]  /*8530*/  ISETP.GT.U32.AND P5, PT, R0, R9, PT ;  /* 0x000000090000720c */ /* 0x000fe20003fa4070 */
[----:B------:R-:W-:-:S05]  /*8540*/  @!P2 IMAD.IADD R6, R6, 0x1, -R0 ;  /* 0x000000010606a824 */ /* 0x000fca00078e0a00 */
[----:B------:R-:W-:-:S05]  /*8550*/  ISETP.GT.U32.AND P3, PT, R0, R6, PT ;  /* 0x000000060000720c */ /* 0x000fca0003f64070 */
[--C-:B------:R-:W-:Y:S02]  /*8560*/  @!P6 IMAD.IADD R11, R11, 0x1, -R0.reuse ;  /* 0x000000010b0be824 */ /* 0x100fe400078e0a00 */
[----:B------:R-:W-:Y:S01]  /*8570*/  @!P5 IMAD.IADD R9, R9, 0x1, -R0 ;  /* 0x000000010909d824 */ /* 0x000fe200078e0a00 */
[C---:B------:R-:W-:Y:S01]  /*8580*/  ISETP.GT.U32.AND P5, PT, R0.reuse, R7, PT ;  /* 0x000000070000720c */ /* 0x040fe20003fa4070 */
[----:B------:R-:W-:Y:S01]  /*8590*/  @!P0 IMAD.MOV R2, RZ, RZ, -R2 ;  /* 0x000000ffff028224 */ /* 0x000fe200078e0a02 */
[----:B------:R-:W-:Y:S01]  /*85a0*/  ISETP.GT.U32.AND P0, PT, R0, R5, PT ;  /* 0x000000050000720c */ /* 0x000fe20003f04070 */
[----:B------:R-:W-:Y:S02]  /*85b0*/  @!P4 IMAD.MOV R13, RZ, RZ, -R13 ;  /* 0x000000ffff0dc224 */ /* 0x000fe400078e0a0d */
[----:B------:R-:W-:Y:S01]  /*85c0*/  @!P3 IMAD.IADD R6, R6, 0x1, -R0 ;  /* 0x000000010606b824 */ /* 0x000fe200078e0a00 */
[----:B------:R-:W-:-:S03]  /*85d0*/  ISETP.GE.AND P4, PT, R14, RZ, PT ;  /* 0x000000ff0e00720c */ /* 0x000fc60003f86270 */
[----:B------:R-:W-:-:S04]  /*85e0*/  IMAD.MOV.U32 R14, RZ, RZ, R6 ;  /* 0x000000ffff0e7224 */ /* 0x000fc800078e0006 */
[----:B------:R-:W-:Y:S02]  /*85f0*/  @!P5 IMAD.IADD R7, R7, 0x1, -R0 ;  /* 0x000000010707d824 */ /* 0x000fe400078e0a00 */
[----:B------:R-:W-:-:S03]  /*8600*/  @!P1 IMAD.MOV R14, RZ, RZ, -R14 ;  /* 0x000000ffff0e9224 */ /* 0x000fc600078e0a0e */
[----:B------:R-:W-:Y:S01]  /*8610*/  ISETP.GT.U32.AND P1, PT, R0, R7, PT ;  /* 0x000000070000720c */ /* 0x000fe20003f24070 */
[--C-:B------:R-:W-:Y:S01]  /*8620*/  @!P0 IMAD.IADD R5, R5, 0x1, -R0.reuse ;  /* 0x0000000105058824 */ /* 0x100fe200078e0a00 */
[----:B------:R-:W-:Y:S02]  /*8630*/  ISETP.GE.AND P2, PT, R12, RZ, PT ;  /* 0x000000ff0c00720c */ /* 0x000fe40003f46270 */
[----:B------:R-:W-:Y:S02]  /*8640*/  ISETP.GE.AND P3, PT, R28, RZ, PT ;  /* 0x000000ff1c00720c */ /* 0x000fe40003f66270 */
[----:B------:R-:W-:Y:S01]  /*8650*/  ISETP.GE.AND P0, PT, R17, RZ, PT ;  /* 0x000000ff1100720c */ /* 0x000fe20003f06270 */
[----:B------:R-:W-:Y:S04]  /*8660*/  STL [R1+0x230], R13 ;  /* 0x0002300d01007387 */ /* 0x000fe80000100800 */
[----:B------:R0:W-:Y:S02]  /*8670*/  STL [R1+0x58], R2 ;  /* 0x0000580201007387 */ /* 0x0001e40000100800 */
[----:B------:R-:W-:-:S02]  /*8680*/  @!P1 IMAD.IADD R7, R7, 0x1, -R0 ;  /* 0x0000000107079824 */ /* 0x000fc400078e0a00 */
[----:B------:R-:W-:Y:S02]  /*8690*/  @!P4 IMAD.MOV R9, RZ, RZ, -R9 ;  /* 0x000000ffff09c224 */ /* 0x000fe400078e0a09 */
[----:B------:R-:W-:Y:S02]  /*86a0*/  @!P2 IMAD.MOV R11, RZ, RZ, -R11 ;  /* 0x000000ffff0ba224 */ /* 0x000fe400078e0a0b */
[----:B------:R-:W-:Y:S02]  /*86b0*/  @!P3 IMAD.MOV R5, RZ, RZ, -R5 ;  /* 0x000000ffff05b224 */ /* 0x000fe400078e0a05 */
[----:B------:R-:W-:Y:S01]  /*86c0*/  @!P0 IMAD.MOV R7, RZ, RZ, -R7 ;  /* 0x000000ffff078224 */ /* 0x000fe200078e0a07 */
[----:B------:R-:W-:Y:S02]  /*86d0*/  ISETP.GE.AND P0, PT, R21, RZ, PT ;  /* 0x000000ff1500720c */ /* 0x000fe40003f06270 */
[----:B---3--:R-:W-:-:S05]  /*86e0*/  IABS R4, R29 ;  /* 0x0000001d00047213 */ /* 0x008fca0000000000 */
[----:B------:R-:W-:-:S04]  /*86f0*/  IMAD.HI.U32 R8, R10, R4, RZ ;  /* 0x000000040a087227 */ /* 0x000fc800078e00ff */
[----:B------:R-:W-:-:S04]  /*8700*/  IMAD.MOV R8, RZ, RZ, -R8 ;  /* 0x000000ffff087224 */ /* 0x000fc800078e0a08 */
[----:B------:R-:W-:-:S05]  /*8710*/  IMAD R4, R0, R8, R4 ;  /* 0x0000000800047224 */ /* 0x000fca00078e0204 */
[----:B------:R-:W-:-:S13]  /*8720*/  ISETP.GT.U32.AND P6, PT, R0, R4, PT ;  /* 0x000000040000720c */ /* 0x000fda0003fc4070 */
[----:B------:R-:W-:-:S05]  /*8730*/  @!P6 IMAD.IADD R4, R4, 0x1, -R0 ;  /* 0x000000010404e824 */ /* 0x000fca00078e0a00 */
[----:B------:R-:W-:Y:S02]  /*8740*/  ISETP.GT.U32.AND P6, PT, R0, R4, PT ;  /* 0x000000040000720c */ /* 0x000fe40003fc4070 */
[----:B------:R-:W-:Y:S02]  /*8750*/  ISETP.GE.AND P5, PT, R29, RZ, PT ;  /* 0x000000ff1d00720c */ /* 0x000fe40003fa6270 */
[----:B------:R-:W2:Y:S01]  /*8760*/  LDL.LU R29, [R1+0x340] ;  /* 0x00034000011d7983 */ /* 0x000ea20000300800 */
[----:B------:R-:W-:Y:S02]  /*8770*/  IABS R28, R3 ;  /* 0x00000003001c7213 */ /* 0x000fe40000000000 */
[----:B------:R-:W-:-:S06]  /*8780*/  ISETP.GE.AND P1, PT, R3, RZ, PT ;  /* 0x000000ff0300720c */ /* 0x000fcc0003f26270 */
[----:B------:R-:W-:Y:S01]  /*8790*/  @!P6 IMAD.IADD R4, R4, 0x1, -R0 ;  /* 0x000000010404e824 */ /* 0x000fe200078e0a00 */
[----:B------:R-:W-:Y:S03]  /*87a0*/  STL [R1+0x34], R14 ;  /* 0x0000340e01007387 */ /* 0x000fe60000100800 */
[----:B------:R-:W-:Y:S01]  /*87b0*/  IMAD.MOV.U32 R3, RZ, RZ, R4 ;  /* 0x000000ffff037224 */ /* 0x000fe200078e0004 */
[----:B------:R-:W3:Y:S03]  /*87c0*/  LDL.LU R17, [R1+0x344] ;  /* 0x0003440001117983 */ /* 0x000ee60000300800 */
[----:B------:R-:W-:Y:S01]  /*87d0*/  @!P5 IMAD.MOV R3, RZ, RZ, -R3 ;  /* 0x000000ffff03d224 */ /* 0x000fe200078e0a03 */
[----:B------:R-:W-:Y:S01]  /*87e0*/  STL [R1+0x24], R9 ;  /* 0x0000240901007387 */ /* 0x000fe20000100800 */
[----:B0-----:R-:W-:-:S03]  /*87f0*/  IABS R2, R15 ;  /* 0x0000000f00027213 */ /* 0x001fc60000000000 */
[----:B------:R0:W-:Y:S01]  /*8800*/  STL [R1+0x20], R11 ;  /* 0x0000200b01007387 */ /* 0x0001e20000100800 */
[----:B------:R-:W-:-:S03]  /*8810*/  ISETP.GE.AND P2, PT, R15, RZ, PT ;  /* 0x000000ff0f00720c */ /* 0x000fc60003f46270 */
[----:B------:R-:W-:Y:S01]  /*8820*/  STL [R1+0x22c], R5 ;  /* 0x00022c0501007387 */ /* 0x000fe20000100800 */
[----:B------:R-:W-:-:S03]  /*8830*/  ISETP.GE.AND P5, PT, R22, RZ, PT ;  /* 0x000000ff1600720c */ /* 0x000fc60003fa6270 */
[----:B------:R-:W-:Y:S01]  /*8840*/  STL [R1+0x14], R7 ;  /* 0x0000140701007387 */ /* 0x000fe20000100800 */
[----:B------:R-:W-:Y:S02]  /*8850*/  IABS R15, R22 ;  /* 0x00000016000f7213 */ /* 0x000fe40000000000 */
[----:B0-----:R-:W-:Y:S01]  /*8860*/  IABS R11, R21 ;  /* 0x00000015000b7213 */ /* 0x001fe20000000000 */
[----:B------:R0:W-:Y:S04]  /*8870*/  STL [R1+0x10], R3 ;  /* 0x0000100301007387 */ /* 0x0001e80000100800 */
[----:B------:R-:W4:Y:S04]  /*8880*/  LDL.LU R21, [R1+0x34c] ;  /* 0x00034c0001157983 */ /* 0x000f280000300800 */
[----:B------:R-:W3:Y:S04]  /*8890*/  LDL.LU R22, [R1+0x350] ;  /* 0x0003500001167983 */ /* 0x000ee80000300800 */
[----:B0-----:R-:W4:Y:S01]  /*88a0*/  LDL R3, [R1+0x354] ;  /* 0x0003540001037983 */ /* 0x001f220000100800 */
[----:B------:R-:W-:-:S03]  /*88b0*/  IABS R9, R20 ;  /* 0x0000001400097213 */ /* 0x000fc60000000000 */
[----:B------:R-:W4:Y:S01]  /*88c0*/  LDL R20, [R1+0x358] ;  /* 0x0003580001147983 */ /* 0x000f220000100800 */
        /* <DEDUP_REMOVED lines=8> */
[----:B------:R-:W-:Y:S01]  /*8950*/  ISETP.GT.U32.AND P6, PT, R0, R5, PT ;  /* 0x000000050000720c */ /* 0x000fe20003fc4070 */
[----:B------:R-:W-:-:S10]  /*8960*/  IMAD.HI.U32 R6, R10, R28, RZ ;  /* 0x0000001c0a067227 */ /* 0x000fd400078e00ff */
[--C-:B------:R-:W-:Y:S02]  /*8970*/  @!P4 IMAD.IADD R2, R2, 0x1, -R0.reuse ;  /* 0x000000010202c824 */ /* 0x100fe400078e0a00 */
[----:B------:R-:W-:-:S03]  /*8980*/  @!P6 IMAD.IADD R5, R5, 0x1, -R0 ;  /* 0x000000010505e824 */ /* 0x000fc600078e0a00 */
[----:B------:R-:W-:Y:S01]  /*8990*/  ISETP.GT.U32.AND P4, PT, R0, R2, PT ;  /* 0x000000020000720c */ /* 0x000fe20003f84070 */
[----:B------:R-:W-:Y:S01]  /*89a0*/  IMAD.HI.U32 R4, R10, R11, RZ ;  /* 0x0000000b0a047227 */ /* 0x000fe200078e00ff */
[----:B------:R-:W-:-:S03]  /*89b0*/  ISETP.GT.U32.AND P6, PT, R0, R5, PT ;  /* 0x000000050000720c */ /* 0x000fc60003fc4070 */
[----:B------:R-:W-:Y:S02]  /*89c0*/  IMAD.MOV R6, RZ, RZ, -R6 ;  /* 0x000000ffff067224 */ /* 0x000fe400078e0a06 */
[----:B------:R-:W-:Y:S02]  /*89d0*/  IMAD.MOV R4, RZ, RZ, -R4 ;  /* 0x000000ffff047224 */ /* 0x000fe400078e0a04 */
[C---:B------:R-:W-:Y:S02]  /*89e0*/  IMAD R28, R0.reuse, R6, R28 ;  /* 0x00000006001c7224 */ /* 0x040fe400078e021c */
[----:B------:R-:W-:Y:S02]  /*89f0*/  IMAD R11, R0, R4, R11 ;  /* 0x00000004000b7224 */ /* 0x000fe400078e020b */
[--C-:B------:R-:W-:Y:S01]  /*8a00*/  @!P4 IMAD.IADD R2, R2, 0x1, -R0.reuse ;  /* 0x000000010202c824 */ /* 0x100fe200078e0a00 */
[C---:B------:R-:W-:Y:S01]  /*8a10*/  ISETP.GT.U32.AND P4, PT, R0.reuse, R28, PT ;  /* 0x0000001c0000720c */ /* 0x040fe20003f84070 */
[----:B------:R-:W-:Y:S01]  /*8a20*/  @!P6 IMAD.IADD R5, R5, 0x1, -R0 ;  /* 0x000000010505e824 */ /* 0x000fe200078e0a00 */
[----:B------:R-:W-:Y:S01]  /*8a30*/  ISETP.GT.U32.AND P6, PT, R0, R11, PT ;  /* 0x0000000b0000720c */ /* 0x000fe20003fc4070 */
[----:B------:R-:W-:Y:S01]  /*8a40*/  IMAD.HI.U32 R4, R10, R9, RZ ;  /* 0x000000090a047227 */ /* 0x000fe200078e00ff */
[----:B------:R-:W-:-:S03]  /*8a50*/  ISETP.GE.AND P3, PT, R16, RZ, PT ;  /* 0x000000ff1000720c */ /* 0x000fc60003f66270 */
[----:B------:R-:W-:-:S04]  /*8a60*/  IMAD.MOV R4, RZ, RZ, -R4 ;  /* 0x000000ffff047224 */ /* 0x000fc800078e0a04 */
[----:B------:R-:W-:Y:S02]  /*8a70*/  IMAD R9, R0, R4, R9 ;  /* 0x0000000400097224 */ /* 0x000fe400078e0209 */
[--C-:B------:R-:W-:Y:S02]  /*8a80*/  @!P4 IMAD.IADD R28, R28, 0x1, -R0.reuse ;  /* 0x000000011c1cc824 */ /* 0x100fe400078e0a00 */
[----:B------:R-:W-:Y:S02]  /*8a90*/  @!P6 IMAD.IADD R11, R11, 0x1, -R0 ;  /* 0x000000010b0be824 */ /* 0x000fe400078e0a00 */
[----:B------:R-:W-:Y:S01]  /*8aa0*/  @!P2 IMAD.MOV R2, RZ, RZ, -R2 ;  /* 0x000000ffff02a224 */ /* 0x000fe200078e0a02 */
[C---:B------:R-:W-:Y:S02]  /*8ab0*/  ISETP.GT.U32.AND P6, PT, R0.reuse, R28, PT ;  /* 0x0000001c0000720c */ /* 0x040fe40003fc4070 */
[----:B------:R-:W-:Y:S02]  /*8ac0*/  ISETP.GT.U32.AND P2, PT, R0, R11, PT ;  /* 0x0000000b0000720c */ /* 0x000fe40003f44070 */
[----:B------:R0:W-:Y:S09]  /*8ad0*/  STL [R1+0xc], R2 ;  /* 0x00000c0201007387 */ /* 0x0001f20000100800 */
[----:B------:R-:W-:-:S02]  /*8ae0*/  @!P6 IMAD.IADD R28, R28, 0x1, -R0 ;  /* 0x000000011c1ce824 */ /* 0x000fc400078e0a00 */
[----:B------:R-:W-:Y:S02]  /*8af0*/  @!P2 IMAD.IADD R11, R11, 0x1, -R0 ;  /* 0x000000010b0ba824 */ /* 0x000fe400078e0a00 */
[----:B------:R-:W-:Y:S02]  /*8b00*/  @!P1 IMAD.MOV R28, RZ, RZ, -R28 ;  /* 0x000000ffff1c9224 */ /* 0x000fe400078e0a1c */
[----:B------:R-:W-:Y:S01]  /*8b10*/  @!P0 IMAD.MOV R11, RZ, RZ, -R11 ;  /* 0x000000ffff0b8224 */ /* 0x000fe200078e0a0b */
[----:B--2---:R-:W-:-:S05]  /*8b20*/  IABS R14, R29 ;  /* 0x0000001d000e7213 */ /* 0x004fca0000000000 */
[----:B------:R-:W-:-:S04]  /*8b30*/  IMAD.HI.U32 R7, R10, R14, RZ ;  /* 0x0000000e0a077227 */ /* 0x000fc800078e00ff */
[----:B------:R-:W-:-:S04]  /*8b40*/  IMAD.MOV R7, RZ, RZ, -R7 ;  /* 0x000000ffff077224 */ /* 0x000fc800078e0a07 */
[----:B------:R-:W-:Y:S01]  /*8b50*/  IMAD R14, R0, R7, R14 ;  /* 0x00000007000e7224 */ /* 0x000fe200078e020e */
[----:B------:R-:W-:Y:S02]  /*8b60*/  ISETP.GE.AND P4, PT, R29, RZ, PT ;  /* 0x000000ff1d00720c */ /* 0x000fe40003f86270 */
[----:B---3--:R-:W-:Y:S02]  /*8b70*/  IABS R7, R22 ;  /* 0x0000001600077213 */ /* 0x008fe40000000000 */
[----:B----4-:R-:W-:Y:S01]  /*8b80*/  IABS R4, R3 ;  /* 0x0000000300047213 */ /* 0x010fe20000000000 */
[----:B------:R-:W-:Y:S02]  /*8b90*/  IMAD.MOV.U32 R3, RZ, RZ, R5 ;  /* 0x000000ffff037224 */ /* 0x000fe400078e0005 */
[----:B------:R-:W-:-:S04]  /*8ba0*/  IMAD.HI.U32 R13, R10, R7, RZ ;  /* 0x000000070a0d7227 */ /* 0x000fc800078e00ff */
[----:B------:R-:W-:Y:S02]  /*8bb0*/  @!P3 IMAD.MOV R3, RZ, RZ, -R3 ;  /* 0x000000ffff03b224 */ /* 0x000fe400078e0a03 */
[----:B------:R-:W-:Y:S01]  /*8bc0*/  IMAD.MOV R13, RZ, RZ, -R13 ;  /* 0x000000ffff0d7224 */ /* 0x000fe200078e0a0d */
[----:B0-----:R-:W-:Y:S02]  /*8bd0*/  IABS R2, R20 ;  /* 0x0000001400027213 */ /* 0x001fe40000000000 */
[----:B------:R0:W-:Y:S01]  /*8be0*/  STL [R1+0x8], R3 ;  /* 0x0000080301007387 */ /* 0x0001e20000100800 */
[----:B------:R-:W-:-:S03]  /*8bf0*/  IMAD R7, R0, R13, R7 ;  /* 0x0000000d00077224 */ /* 0x000fc600078e0207 */
[----:B------:R-:W2:Y:S04]  /*8c00*/  LDL.LU R29, [R1+0x35c] ;  /* 0x00035c00011d7983 */ /* 0x000ea80000300800 */
[----:B0-----:R-:W3:Y:S04]  /*8c10*/  LDL.LU R3, [R1+0x360] ;  /* 0x0003600001037983 */ /* 0x001ee80000300800 */
[----:B------:R-:W4:Y:S04]  /*8c20*/  LDL.LU R20, [R1+0x364] ;  /* 0x0003640001147983 */ /* 0x000f280000300800 */
[----:B------:R-:W2:Y:S04]  /*8c30*/  LDL.LU R13, [R1+0x348] ;  /* 0x00034800010d7983 */ /* 0x000ea80000300800 */
[----:B------:R-:W-:Y:S04]  /*8c40*/  STL [R1+0x20f4], R28 ;  /* 0x0020f41c01007387 */ /* 0x000fe80000100800 */
[----:B------:R0:W-:Y:S04]  /*8c50*/  STL [R1+0x20f8], R11 ;  /* 0x0020f80b01007387 */ /* 0x0001e80000100800 */
[----:B0-----:R-:W3:Y:S04]  /*8c60*/  LDL.LU R11, [R1+0x354] ;  /* 0x00035400010b7983 */ /* 0x001ee80000300800 */
[----:B------:R-:W4:Y:S01]  /*8c70*/  LDL.LU R28, [R1+0x358] ;  /* 0x00035800011c7983 */ /* 0x000f220000300800 */
        /* <DEDUP_REMOVED lines=8> */
[C---:B------:R-:W-:Y:S02]  /*8d00*/  ISETP.GT.U32.AND P2, PT, R0.reuse, R12, PT ;  /* 0x0000000c0000720c */ /* 0x040fe40003f44070 */
[----:B------:R-:W-:-:S09]  /*8d10*/  ISETP.GT.U32.AND P6, PT, R0, R14, PT ;  /* 0x0000000e0000720c */ /* 0x000fd20003fc4070 */
[--C-:B------:R-:W-:Y:S02]  /*8d20*/  @!P3 IMAD.IADD R15, R15, 0x1, -R0.reuse ;  /* 0x000000010f0fb824 */ /* 0x100fe400078e0a00 */
[----:B------:R-:W-:-:S03]  /*8d30*/  @!P2 IMAD.IADD R12, R12, 0x1, -R0 ;  /* 0x000000010c0ca824 */ /* 0x000fc600078e0a00 */
[----:B------:R-:W-:Y:S01]  /*8d40*/  ISETP.GT.U32.AND P2, PT, R0, R15, PT ;  /* 0x0000000f0000720c */ /* 0x000fe20003f44070 */
[----:B------:R-:W-:Y:S02]  /*8d50*/  @!P6 IMAD.IADD R14, R14, 0x1, -R0 ;  /* 0x000000010e0ee824 */ /* 0x000fe400078e0a00 */
[----:B------:R-:W-:-:S03]  /*8d60*/  IMAD.MOV.U32 R5, RZ, RZ, R4 ;  /* 0x000000ffff057224 */ /* 0x000fc600078e0004 */
[----:B------:R-:W-:Y:S01]  /*8d70*/  ISETP.GT.U32.AND P1, PT, R0, R14, PT ;  /* 0x0000000e0000720c */ /* 0x000fe20003f24070 */
[----:B------:R-:W-:-:S04]  /*8d80*/  IMAD.HI.U32 R6, R10, R5, RZ ;  /* 0x000000050a067227 */ /* 0x000fc800078e00ff */
[----:B------:R-:W-:Y:S02]  /*8d90*/  IMAD.MOV R6, RZ, RZ, -R6 ;  /* 0x000000ffff067224 */ /* 0x000fe400078e0a06 */
[----:B------:R-:W-:Y:S01]  /*8da0*/  @!P2 IMAD.IADD R15, R15, 0x1, -R0 ;  /* 0x000000010f0fa824 */ /* 0x000fe200078e0a00 */
[C---:B------:R-:W-:Y:S01]  /*8db0*/  ISETP.GT.U32.AND P2, PT, R0.reuse, R7, PT ;  /* 0x000000070000720c */ /* 0x040fe20003f44070 */
[----:B------:R-:W-:Y:S01]  /*8dc0*/  IMAD R5, R0, R6, R5 ;  /* 0x0000000600057224 */ /* 0x000fe200078e0205 */
[----:B------:R-:W-:-:S03]  /*8dd0*/  IABS R8, R21 ;  /* 0x0000001500087213 */ /* 0x000fc60000000000 */
[----:B------:R-:W-:Y:S01]  /*8de0*/  @!P1 IMAD.IADD R14, R14, 0x1, -R0 ;  /* 0x000000010e0e9824 */ /* 0x000fe200078e0a00 */
[----:B------:R-:W-:Y:S01]  /*8df0*/  ISETP.GT.U32.AND P1, PT, R0, R5, PT ;  /* 0x000000050000720c */ /* 0x000fe20003f24070 */
[----:B------:R-:W-:-:S06]  /*8e00*/  IMAD.HI.U32 R4, R10, R8, RZ ;  /* 0x000000080a047227 */ /* 0x000fcc00078e00ff */
[----:B------:R-:W-:Y:S01]  /*8e10*/  @!P2 IMAD.IADD R7, R7, 0x1, -R0 ;  /* 0x000000010707a824 */ /* 0x000fe200078e0a00 */
[----:B------:R-:W-:Y:S01]  /*8e20*/  ISETP.GE.AND P2, PT, R21, RZ, PT ;  /* 0x000000ff1500720c */ /* 0x000fe20003f46270 */
[----:B------:R-:W-:Y:S02]  /*8e30*/  IMAD.MOV.U32 R21, RZ, RZ, R14 ;  /* 0x000000ffff157224 */ /* 0x000fe400078e000e */
[----:B------:R-:W-:Y:S02]  /*8e40*/  IMAD.MOV R4, RZ, RZ, -R4 ;  /* 0x000000ffff047224 */ /* 0x000fe400078e0a04 */
[----:B------:R-:W-:Y:S02]  /*8e50*/  @!P5 IMAD.MOV R15, RZ, RZ, -R15 ;  /* 0x000000ffff0fd224 */ /* 0x000fe400078e0a0f */
[----:B------:R-:W-:Y:S01]  /*8e60*/  @!P4 IMAD.MOV R21, RZ, RZ, -R21 ;  /* 0x000000ffff15c224 */ /* 0x000fe200078e0a15 */
[C---:B------:R-:W-:Y:S01]  /*8e70*/  ISETP.GT.U32.AND P3, PT, R0.reuse, R9, PT ;  /* 0x000000090000720c */ /* 0x040fe20003f64070 */
[----:B------:R-:W-:Y:S01]  /*8e80*/  IMAD R8, R0, R4, R8 ;  /* 0x0000000400087224 */ /* 0x000fe200078e0208 */
[----:B------:R-:W-:Y:S01]  /*8e90*/  STL [R1+0x1c8], R15 ;  /* 0x0001c80f01007387 */ /* 0x000fe20000100800 */
[----:B------:R-:W-:Y:S01]  /*8ea0*/  @!P1 IMAD.IADD R5, R5, 0x1, -R0 ;  /* 0x0000000105059824 */ /* 0x000fe200078e0a00 */
[----:B------:R-:W-:-:S02]  /*8eb0*/  ISETP.GE.AND P1, PT, R22, RZ, PT ;  /* 0x000000ff1600720c */ /* 0x000fc40003f26270 */
[----:B------:R-:W3:Y:S01]  /*8ec0*/  LDL.LU R22, [R1+0x36c] ;  /* 0x00036c0001167983 */ /* 0x000ee20000300800 */
[----:B------:R-:W-:-:S03]  /*8ed0*/  ISETP.GT.U32.AND P6, PT, R0, R8, PT ;  /* 0x000000080000720c */ /* 0x000fc60003fc4070 */
[----:B------:R0:W-:Y:S02]  /*8ee0*/  STL [R1+0x1cc], R21 ;  /* 0x0001cc1501007387 */ /* 0x0001e40000100800 */
[----:B0-----:R-:W-:Y:S02]  /*8ef0*/  IMAD.MOV.U32 R21, RZ, RZ, R23 ;  /* 0x000000ffff157224 */ /* 0x001fe400078e0017 */
[----:B------:R-:W3:Y:S01]  /*8f00*/  LDL.LU R23, [R1+0x370] ;  /* 0x0003700001177983 */ /* 0x000ee20000300800 */
[----:B------:R-:W-:-:S05]  /*8f10*/  @!P3 IMAD.IADD R9, R9, 0x1, -R0 ;  /* 0x000000010909b824 */ /* 0x000fca00078e0a00 */
[----:B------:R-:W-:Y:S02]  /*8f20*/  @!P6 IMAD.IADD R8, R8, 0x1, -R0 ;  /* 0x000000010808e824 */ /* 0x000fe400078e0a00 */
[----:B------:R-:W-:Y:S01]  /*8f30*/  IMAD.HI.U32 R4, R10, R2, RZ ;  /* 0x000000020a047227 */ /* 0x000fe200078e00ff */
[----:B------:R-:W-:-:S03]  /*8f40*/  ISETP.GT.U32.AND P6, PT, R0, R9, PT ;  /* 0x000000090000720c */ /* 0x000fc60003fc4070 */
[----:B------:R-:W-:Y:S01]  /*8f50*/  IMAD.MOV R4, RZ, RZ, -R4 ;  /* 0x000000ffff047224 */ /* 0x000fe200078e0a04 */
[C---:B------:R-:W-:Y:S02]  /*8f60*/  ISETP.GT.U32.AND P3, PT, R0.reuse, R12, PT ;  /* 0x0000000c0000720c */ /* 0x040fe40003f64070 */
[C---:B------:R-:W-:Y:S01]  /*8f70*/  ISETP.GT.U32.AND P0, PT, R0.reuse, R8, PT ;  /* 0x000000080000720c */ /* 0x040fe20003f04070 */
[----:B------:R-:W-:-:S06]  /*8f80*/  IMAD R2, R0, R4, R2 ;  /* 0x0000000400027224 */ /* 0x000fcc00078e0202 */
[----:B------:R-:W-:Y:S01]  /*8f90*/  @!P6 IMAD.IADD R9, R9, 0x1, -R0 ;  /* 0x000000010909e824 */ /* 0x000fe200078e0a00 */
[----:B------:R-:W-:-:S03]  /*8fa0*/  ISETP.GT.U32.AND P6, PT, R0, R2, PT ;  /* 0x000000020000720c */ /* 0x000fc60003fc4070 */
[--C-:B------:R-:W-:Y:S01]  /*8fb0*/  @!P3 IMAD.IADD R12, R12, 0x1, -R0.reuse ;  /* 0x000000010c0cb824 */ /* 0x100fe200078e0a00 */
[----:B------:R-:W-:Y:S01]  /*8fc0*/  ISETP.GE.AND P3, PT, R17, RZ, PT ;  /* 0x000000ff1100720c */ /* 0x000fe20003f66270 */
[----:B------:R-:W-:Y:S02]  /*8fd0*/  @!P0 IMAD.IADD R8, R8, 0x1, -R0 ;  /* 0x0000000108088824 */ /* 0x000fe400078e0a00 */
[----:B------:R-:W-:-:S06]  /*8fe0*/  IMAD.MOV.U32 R14, RZ, RZ, R12 ;  /* 0x000000ffff0e7224 */ /* 0x000fcc00078e000c */
[----:B------:R-:W-:Y:S01]  /*8ff0*/  @!P6 IMAD.IADD R2, R2, 0x1, -R0 ;  /* 0x000000010202e824 */ /* 0x000fe200078e0a00 */
[----:B------:R-:W-:Y:S01]  /*9000*/  ISETP.GT.U32.AND P6, PT, R0, R7, PT ;  /* 0x000000070000720c */ /* 0x000fe20003fc4070 */
[----:B------:R-:W-:Y:S02]  /*9010*/  IMAD.MOV.U32 R12, RZ, RZ, R9 ;  /* 0x000000ffff0c7224 */ /* 0x000fe400078e0009 */
[----:B------:R-:W-:Y:S02]  /*9020*/  IMAD.MOV.U32 R9, RZ, RZ, R8 ;  /* 0x000000ffff097224 */ /* 0x000fe400078e0008 */
[----:B------:R-:W-:Y:S02]  /*9030*/  @!P3 IMAD.MOV R14, RZ, RZ, -R14 ;  /* 0x000000ffff0eb224 */ /* 0x000fe400078e0a0e */
[----:B------:R-:W-:-:S03]  /*9040*/  @!P2 IMAD.MOV R9, RZ, RZ, -R9 ;  /* 0x000000ffff09a224 */ /* 0x000fc600078e0a09 */
[----:B------:R-:W-:Y:S03]  /*9050*/  STL [R1+0x1f4], R14 ;  /* 0x0001f40e01007387 */ /* 0x000fe60000100800 */
[----:B------:R-:W-:Y:S01]  /*9060*/  @!P6 IMAD.IADD R7, R7, 0x1, -R0 ;  /* 0x000000010707e824 */ /* 0x000fe200078e0a00 */
[----:B--2---:R-:W-:-:S13]  /*9070*/  ISETP.GE.AND P0, PT, R13, RZ, PT ;  /* 0x000000ff0d00720c */ /* 0x004fda0003f06270 */
[----:B------:R-:W-:-:S05]  /*9080*/  @!P0 IMAD.MOV R12, RZ, RZ, -R12 ;  /* 0x000000ffff0c8224 */ /* 0x000fca00078e0a0c */
[----:B------:R-:W-:Y:S01]  /*9090*/  STL [R1+0x214], R12 ;  /* 0x0002140c01007387 */ /* 0x000fe20000100800 */
[----:B----4-:R-:W-:-:S03]  /*90a0*/  ISETP.GE.AND P6, PT, R28, RZ, PT ;  /* 0x000000ff1c00720c */ /* 0x010fc60003fc6270 */
[----:B------:R-:W-:Y:S04]  /*90b0*/  STL [R1+0x218], R9 ;  /* 0x0002180901007387 */ /* 0x000fe80000100800 */
[----:B------:R-:W2:Y:S01]  /*90c0*/  LDL.LU R28, [R1+0x374] ;  /* 0x00037400011c7983 */ /* 0x000ea20000300800 */
[----:B------:R-:W-:-:S05]  /*90d0*/  IABS R6, R29 ;  /* 0x0000001d00067213 */ /* 0x000fca0000000000 */
[----:B------:R-:W-:Y:S01]  /*90e0*/  IMAD.HI.U32 R17, R10, R6, RZ ;  /* 0x000000060a117227 */ /* 0x000fe200078e00ff */
[----:B------:R-:W-:-:S03]  /*90f0*/  ISETP.GT.U32.AND P4, PT, R0, R5, PT ;  /* 0x000000050000720c */ /* 0x000fc60003f84070 */
[----:B------:R-:W-:Y:S01]  /*9100*/  IMAD.MOV R17, RZ, RZ, -R17 ;  /* 0x000000ffff117224 */ /* 0x000fe200078e0a11 */
[----:B------:R-:W-:-:S03]  /*9110*/  ISETP.GT.U32.AND P3, PT, R0, R2, PT ;  /* 0x000000020000720c */ /* 0x000fc60003f64070 */
[----:B------:R-:W-:Y:S01]  /*9120*/  IMAD R6, R0, R17, R6 ;  /* 0x0000001100067224 */ /* 0x000fe200078e0206 */
[----:B---3--:R-:W-:-:S04]  /*9130*/  ISETP.GE.AND P0, PT, R11, RZ, PT ;  /* 0x000000ff0b00720c */ /* 0x008fc80003f06270 */
[----:B------:R-:W-:Y:S02]  /*9140*/  ISETP.GT.U32.AND P5, PT, R0, R6, PT ;  /* 0x000000060000720c */ /* 0x000fe40003fa4070 */
[----:B------:R-:W-:Y:S01]  /*9150*/  IABS R4, R3 ;  /* 0x0000000300047213 */ /* 0x000fe20000000000 */
[--C-:B------:R-:W-:Y:S02]  /*9160*/  @!P4 IMAD.IADD R5, R5, 0x1, -R0.reuse ;  /* 0x000000010505c824 */ /* 0x100fe400078e0a00 */
[----:B------:R-:W-:Y:S01]  /*9170*/  @!P3 IMAD.IADD R2, R2, 0x1, -R0 ;  /* 0x000000010202b824 */ /* 0x000fe200078e0a00 */
[----:B------:R-:W-:Y:S01]  /*9180*/  ISETP.GE.AND P3, PT, R3, RZ, PT ;  /* 0x000000ff0300720c */ /* 0x000fe20003f66270 */
[----:B------:R-:W-:-:S04]  /*9190*/  IMAD.HI.U32 R16, R10, R4, RZ ;  /* 0x000000040a107227 */ /* 0x000fc800078e00ff */
[----:B------:R-:W-:Y:S02]  /*91a0*/  IMAD.MOV.U32 R3, RZ, RZ, R5 ;  /* 0x000000ffff037224 */ /* 0x000fe400078e0005 */
[----:B------:R-:W-:Y:S02]  /*91b0*/  @!P1 IMAD.MOV R7, RZ, RZ, -R7 ;  /* 0x000000ffff079224 */ /* 0x000fe400078e0a07 */
[----:B------:R-:W-:Y:S02]  /*91c0*/  IMAD.MOV R16, RZ, RZ, -R16 ;  /* 0x000000ffff107224 */ /* 0x000fe400078e0a10 */
[----:B------:R-:W-:Y:S02]  /*91d0*/  @!P5 IMAD.IADD R6, R6, 0x1, -R0 ;  /* 0x000000010606d824 */ /* 0x000fe400078e0a00 */
[----:B------:R-:W-:Y:S02]  /*91e0*/  @!P0 IMAD.MOV R3, RZ, RZ, -R3 ;  /* 0x000000ffff038224 */ /* 0x000fe400078e0a03 */
[----:B------:R-:W-:Y:S01]  /*91f0*/  @!P6 IMAD.MOV R2, RZ, RZ, -R2 ;  /* 0x000000ffff02e224 */ /* 0x000fe200078e0a02 */
[----:B------:R-:W-:Y:S01]  /*9200*/  ISETP.GE.AND P4, PT, R29, RZ, PT ;  /* 0x000000ff1d00720c */ /* 0x000fe20003f86270 */
[C---:B------:R-:W-:Y:S01]  /*9210*/  IMAD R4, R0.reuse, R16, R4 ;  /* 0x0000001000047224 */ /* 0x040fe200078e0204 */
[----:B------:R-:W-:Y:S01]  /*9220*/  STL [R1+0x21c], R7 ;  /* 0x00021c0701007387 */ /* 0x000fe20000100800 */
[----:B------:R-:W-:-:S03]  /*9230*/  ISETP.GT.U32.AND P1, PT, R0, R6, PT ;  /* 0x000000060000720c */ /* 0x000fc60003f24070 */
[----:B------:R-:W3:Y:S01]  /*9240*/  LDL.LU R29, [R1+0x378] ;  /* 0x00037800011d7983 */ /* 0x000ee20000300800 */
[----:B------:R-:W-:-:S03]  /*9250*/  ISETP.GT.U32.AND P2, PT, R0, R4, PT ;  /* 0x000000040000720c */ /* 0x000fc60003f44070 */
[----:B------:R0:W-:Y:S04]  /*9260*/  STL [R1+0x220], R3 ;  /* 0x0002200301007387 */ /* 0x0001e80000100800 */
[----:B------:R-:W-:Y:S01]  /*9270*/  STL [R1+0x228], R2 ;  /* 0x0002280201007387 */ /* 0x000fe20000100800 */
[----:B------:R-:W-:-:S03]  /*9280*/  IABS R13, R20 ;  /* 0x00000014000d7213 */ /* 0x000fc60000000000 */
[----:B0-----:R-:W4:Y:S01]  /*9290*/  LDL.LU R3, [R1+0x37c] ;  /* 0x00037c0001037983 */ /* 0x001f220000300800 */
[----:B------:R-:W-:-:S03]  /*92a0*/  ISETP.GE.AND P5, PT, R20, RZ, PT ;  /* 0x000000ff1400720c */ /* 0x000fc60003fa6270 */
[----:B------:R-:W4:Y:S01]  /*92b0*/  LDL.LU R20, [R1+0x380] ;  /* 0x0003800001147983 */ /* 0x000f220000300800 */
[----:B------:R-:W-:Y:S02]  /*92c0*/  @!P1 IMAD.IADD R6, R6, 0x1, -R0 ;  /* 0x0000000106069824 */ /* 0x000fe400078e0a00 */
[----:B------:R-:W-:-:S04]  /*92d0*/  IMAD.HI.U32 R8, R10, R13, RZ ;  /* 0x0000000d0a087227 */ /* 0x000fc800078e00ff */
[----:B------:R-:W-:Y:S02]  /*92e0*/  @!P2 IMAD.IADD R4, R4, 0x1, -R0 ;  /* 0x000000010404a824 */ /* 0x000fe400078e0a00 */
[----:B------:R-:W-:Y:S02]  /*92f0*/  IMAD.MOV.U32 R15, RZ, RZ, R6 ;  /* 0x000000ffff0f7224 */ /* 0x000fe400078e0006 */
[----:B------:R-:W-:Y:S01]  /*9300*/  IMAD.MOV R8, RZ, RZ, -R8 ;  /* 0x000000ffff087224 */ /* 0x000fe200078e0a08 */
[C---:B------:R-:W-:Y:S01]  /*9310*/  ISETP.GT.U32.AND P0, PT, R0.reuse, R4, PT ;  /* 0x000000040000720c */ /* 0x040fe20003f04070 */
[----:B------:R-:W-:Y:S02]  /*9320*/  @!P4 IMAD.MOV R15, RZ, RZ, -R15 ;  /* 0x000000ffff0fc224 */ /* 0x000fe400078e0a0f */
[C---:B------:R-:W-:Y:S01]  /*9330*/  IMAD R13, R0.reuse, R8, R13 ;  /* 0x00000008000d7224 */ /* 0x040fe200078e020d */
[----:B------:R-:W-:Y:S02]  /*9340*/  ISETP.GE.AND P2, PT, R21, RZ, PT ;  /* 0x000000ff1500720c */ /* 0x000fe40003f46270 */
[----:B------:R-:W-:Y:S01]  /*9350*/  IABS R9, R21 ;  /* 0x0000001500097213 */ /* 0x000fe20000000000 */
[----:B------:R-:W-:Y:S01]  /*9360*/  STL [R1+0x20c], R15 ;  /* 0x00020c0f01007387 */ /* 0x000fe20000100800 */
[----:B------:R-:W-:-:S03]  /*9370*/  ISETP.GT.U32.AND P6, PT, R0, R13, PT ;  /* 0x0000000d0000720c */ /* 0x000fc60003fc4070 */
[----:B------:R-:W4:Y:S02]  /*9380*/  LDL.LU R21, [R1+0x384] ;  /* 0x0003840001157983 */ /* 0x000f240000300800 */
[--C-:B------:R-:W-:Y:S01]  /*9390*/  @!P0 IMAD.IADD R4, R4, 0x1, -R0.reuse ;  /* 0x0000000104048824 */ /* 0x100fe200078e0a00 */
[----:B------:R-:W-:Y:S02]  /*93a0*/  IABS R8, R23 ;  /* 0x0000001700087213 */ /* 0x000fe40000000000 */
[----:B------:R-:W-:Y:S02]  /*93b0*/  ISETP.GE.AND P0, PT, R23, RZ, PT ;  /* 0x000000ff1700720c */ /* 0x000fe40003f06270 */
[----:B------:R-:W4:Y:S01]  /*93c0*/  LDL.LU R23, [R1+0x388] ;  /* 0x0003880001177983 */ /* 0x000f220000300800 */
[----:B------:R-:W-:Y:S02]  /*93d0*/  IABS R7, R22 ;  /* 0x0000001600077213 */ /* 0x000fe40000000000 */
[----:B------:R-:W-:Y:S01]  /*93e0*/  ISETP.GE.AND P1, PT, R22, RZ, PT ;  /* 0x000000ff1600720c */ /* 0x000fe20003f26270 */
[----:B------:R-:W-:Y:S01]  /*93f0*/  @!P6 IMAD.IADD R13, R13, 0x1, -R0 ;  /* 0x000000010d0de824 */ /* 0x000fe200078e0a00 */
[----:B------:R-:W4:Y:S01]  /*9400*/  LDL.LU R22, [R1+0x38c] ;  /* 0x00038c0001167983 */ /* 0x000f220000300800 */
[----:B------:R-:W-:-:S03]  /*9410*/  IMAD.HI.U32 R5, R10, R8, RZ ;  /* 0x000000080a057227 */ /* 0x000fc600078e00ff */
[----:B------:R-:W-:Y:S01]  /*9420*/  ISETP.GT.U32.AND P6, PT, R0, R13, PT ;  /* 0x0000000d0000720c */ /* 0x000fe20003fc4070 */
[----:B------:R-:W-:-:S04]  /*9430*/  IMAD.MOV R5, RZ, RZ, -R5 ;  /* 0x000000ffff057224 */ /* 0x000fc800078e0a05 */
[----:B------:R-:W-:-:S08]  /*9440*/  IMAD R8, R0, R5, R8 ;  /* 0x0000000500087224 */ /* 0x000fd000078e0208 */
[----:B------:R-:W-:Y:S01]  /*9450*/  @!P6 IMAD.IADD R13, R13, 0x1, -R0 ;  /* 0x000000010d0de824 */ /* 0x000fe200078e0a00 */
[----:B------:R-:W-:Y:S01]  /*9460*/  ISETP.GT.U32.AND P6, PT, R0, R8, PT ;  /* 0x000000080000720c */ /* 0x000fe20003fc4070 */
[----:B------:R-:W-:-:S04]  /*9470*/  IMAD.MOV.U32 R11, RZ, RZ, R4 ;  /* 0x000000ffff0b7224 */ /* 0x000fc800078e0004 */
[----:B------:R-:W-:-:S08]  /*9480*/  @!P3 IMAD.MOV R11, RZ, RZ, -R11 ;  /* 0x000000ffff0bb224 */ /* 0x000fd000078e0a0b */
[----:B------:R-:W-:Y:S01]  /*9490*/  @!P6 IMAD.IADD R8, R8, 0x1, -R0 ;  /* 0x000000010808e824 */ /* 0x000fe200078e0a00 */
[----:B------:R0:W-:Y:S04]  /*94a0*/  STL [R1+0x210], R11 ;  /* 0x0002100b01007387 */ /* 0x0001e80000100800 */
[----:B------:R-:W-:Y:S01]  /*94b0*/  ISETP.GT.U32.AND P6, PT, R0, R8, PT ;  /* 0x000000080000720c */ /* 0x000fe20003fc4070 */
[----:B0-----:R-:W-:-:S04]  /*94c0*/  IMAD.MOV.U32 R11, RZ, RZ, R13 ;  /* 0x000000ffff0b7224 */ /* 0x001fc800078e000d */
[----:B------:R-:W-:-:S08]  /*94d0*/  @!P5 IMAD.MOV R11, RZ, RZ, -R11 ;  /* 0x000000ffff0bd224 */ /* 0x000fd000078e0a0b */
[----:B------:R-:W-:Y:S01]  /*94e0*/  @!P6 IMAD.IADD R8, R8, 0x1, -R0 ;  /* 0x000000010808e824 */ /* 0x000fe200078e0a00 */
[----:B------:R0:W-:Y:S01]  /*94f0*/  STL [R1+0x208], R11 ;  /* 0x0002080b01007387 */ /* 0x0001e20000100800 */
[----:B--2---:R-:W-:Y:S02]  /*9500*/  IABS R2, R28 ;  /* 0x0000001c00027213 */ /* 0x004fe40000000000 */
[----:B------:R-:W-:Y:S02]  /*9510*/  ISETP.GE.AND P6, PT, R28, RZ, PT ;  /* 0x000000ff1c00720c */ /* 0x000fe40003fc6270 */
[----:B------:R-:W2:Y:S01]  /*9520*/  LDL.LU R28, [R1+0x390] ;  /* 0x00039000011c7983 */ /* 0x000ea20000300800 */
[----:B------:R-:W-:-:S04]  /*9530*/  IMAD.HI.U32 R14, R10, R9, RZ ;  /* 0x000000090a0e7227 */ /* 0x000fc800078e00ff */
[----:B------:R-:W-:Y:S02]  /*9540*/  IMAD.MOV R14, RZ, RZ, -R14 ;  /* 0x000000ffff0e7224 */ /* 0x000fe400078e0a0e */
[----:B------:R-:W-:-:S04]  /*9550*/  IMAD.HI.U32 R12, R10, R7, RZ ;  /* 0x000000070a0c7227 */ /* 0x000fc800078e00ff */
[----:B------:R-:W-:Y:S02]  /*9560*/  IMAD R9, R0, R14, R9 ;  /* 0x0000000e00097224 */ /* 0x000fe400078e0209 */
[----:B------:R-:W-:Y:S02]  /*9570*/  IMAD.MOV R12, RZ, RZ, -R12 ;  /* 0x000000ffff0c7224 */ /* 0x000fe400078e0a0c */
[----:B------:R-:W-:Y:S01]  /*9580*/  IMAD.HI.U32 R6, R10, R2, RZ ;  /* 0x000000020a067227 */ /* 0x000fe200078e00ff */
[----:B------:R-:W-:-:S03]  /*9590*/  ISETP.GT.U32.AND P4, PT, R0, R9, PT ;  /* 0x000000090000720c */ /* 0x000fc60003f84070 */
[----:B------:R-:W-:Y:S02]  /*95a0*/  IMAD R7, R0, R12, R7 ;  /* 0x0000000c00077224 */ /* 0x000fe400078e0207 */
[----:B------:R-:W-:-:S03]  /*95b0*/  IMAD.MOV R4, RZ, RZ, -R6 ;  /* 0x000000ffff047224 */ /* 0x000fc600078e0a06 */
[C---:B------:R-:W-:Y:S01]  /*95c0*/  ISETP.GT.U32.AND P3, PT, R0.reuse, R7, PT ;  /* 0x000000070000720c */ /* 0x040fe20003f64070 */
[----:B------:R-:W-:-:S04]  /*95d0*/  IMAD R2, R0, R4, R2 ;  /* 0x0000000400027224 */ /* 0x000fc800078e0202 */
[----:B------:R-:W-:Y:S01]  /*95e0*/  @!P4 IMAD.IADD R9, R9, 0x1, -R0 ;  /* 0x000000010909c824 */ /* 0x000fe200078e0a00 */
[----:B------:R-:W-:-:S07]  /*95f0*/  ISETP.GT.U32.AND P4, PT, R0, R2, PT ;  /* 0x000000020000720c */ /* 0x000fce0003f84070 */
[----:B------:R-:W-:Y:S01]  /*9600*/  @!P3 IMAD.IADD R7, R7, 0x1, -R0 ;  /* 0x000000010707b824 */ /* 0x000fe200078e0a00 */
[----:B---3--:R-:W-:Y:S02]  /*9610*/  IABS R5, R29 ;  /* 0x0000001d00057213 */ /* 0x008fe40000000000 */
[----:B------:R-:W-:-:S03]  /*9620*/  ISETP.GT.U32.AND P3, PT, R0, R9, PT ;  /* 0x000000090000720c */ /* 0x000fc60003f64070 */
[----:B------:R-:W-:Y:S01]  /*9630*/  IMAD.HI.U32 R12, R10, R5, RZ ;  /* 0x000000050a0c7227 */ /* 0x000fe200078e00ff */
[----:B------:R-:W-:-:S03]  /*9640*/  ISETP.GT.U32.AND P5, PT, R0, R7, PT ;  /* 0x000000070000720c */ /* 0x000fc60003fa4070 */
[----:B------:R-:W-:Y:S01]  /*9650*/  @!P4 IMAD.IADD R2, R2, 0x1, -R0 ;  /* 0x000000010202c824 */ /* 0x000fe200078e0a00 */
[----:B----4-:R-:W-:Y:S01]  /*9660*/  IABS R14, R3 ;  /* 0x00000003000e7213 */ /* 0x010fe20000000000 */
[----:B------:R-:W-:Y:S01]  /*9670*/  IMAD.MOV R12, RZ, RZ, -R12 ;  /* 0x000000ffff0c7224 */ /* 0x000fe200078e0a0c */
[----:B------:R-:W-:-:S03]  /*9680*/  IABS R6, R20 ;  /* 0x0000001400067213 */ /* 0x000fc60000000000 */
[----:B------:R-:W-:Y:S01]  /*9690*/  IMAD.HI.U32 R4, R10, R14, RZ ;  /* 0x0000000e0a047227 */ /* 0x000fe200078e00ff */
[----:B------:R-:W-:-:S03]  /*96a0*/  ISETP.GT.U32.AND P4, PT, R0, R2, PT ;  /* 0x000000020000720c */ /* 0x000fc60003f84070 */
[----:B------:R-:W-:Y:S02]  /*96b0*/  IMAD.MOV R4, RZ, RZ, -R4 ;  /* 0x000000ffff047224 */ /* 0x000fe400078e0a04 */
[----:B------:R-:W-:Y:S02]  /*96c0*/  IMAD R5, R0, R12, R5 ;  /* 0x0000000c00057224 */ /* 0x000fe400078e0205 */
[----:B------:R-:W-:-:S04]  /*96d0*/  IMAD.HI.U32 R12, R10, R6, RZ ;  /* 0x000000060a0c7227 */ /* 0x000fc800078e00ff */
[C---:B------:R-:W-:Y:S02]  /*96e0*/  IMAD R14, R0.reuse, R4, R14 ;  /* 0x00000004000e7224 */ /* 0x040fe400078e020e */
[----:B------:R-:W-:Y:S02]  /*96f0*/  IMAD.MOV R12, RZ, RZ, -R12 ;  /* 0x000000ffff0c7224 */ /* 0x000fe400078e0a0c */
[--C-:B------:R-:W-:Y:S01]  /*9700*/  @!P3 IMAD.IADD R9, R9, 0x1, -R0.reuse ;  /* 0x000000010909b824 */ /* 0x100fe200078e0a00 */
[C---:B------:R-:W-:Y:S01]  /*9710*/  ISETP.GT.U32.AND P3, PT, R0.reuse, R5, PT ;  /* 0x000000050000720c */ /* 0x040fe20003f64070 */
[----:B------:R-:W-:Y:S01]  /*9720*/  @!P5 IMAD.IADD R7, R7, 0x1, -R0 ;  /* 0x000000010707d824 */ /* 0x000fe200078e0a00 */
[C---:B------:R-:W-:Y:S01]  /*9730*/  ISETP.GT.U32.AND P5, PT, R0.reuse, R14, PT ;  /* 0x0000000e0000720c */ /* 0x040fe20003fa4070 */
[----:B------:R-:W-:Y:S02]  /*9740*/  IMAD R6, R0, R12, R6 ;  /* 0x0000000c00067224 */ /* 0x000fe400078e0206 */
[----:B------:R-:W-:Y:S01]  /*9750*/  @!P4 IMAD.IADD R2, R2, 0x1, -R0 ;  /* 0x000000010202c824 */ /* 0x000fe200078e0a00 */
[----:B------:R-:W-:Y:S01]  /*9760*/  IABS R4, R21 ;  /* 0x0000001500047213 */ /* 0x000fe20000000000 */
[----:B0-----:R-:W-:Y:S01]  /*9770*/  IMAD.MOV.U32 R11, RZ, RZ, R9 ;  /* 0x000000ffff0b7224 */ /* 0x001fe200078e0009 */
[----:B------:R-:W-:Y:S01]  /*9780*/  ISETP.GT.U32.AND P4, PT, R0, R6, PT ;  /* 0x000000060000720c */ /* 0x000fe20003f84070 */
[----:B------:R-:W-:-:S02]  /*9790*/  @!P1 IMAD.MOV R7, RZ, RZ, -R7 ;  /* 0x000000ffff079224 */ /* 0x000fc400078e0a07 */
[----:B------:R-:W-:-:S04]  /*97a0*/  IMAD.HI.U32 R15, R10, R4, RZ ;  /* 0x000000040a0f7227 */ /* 0x000fc800078e00ff */
[----:B------:R-:W-:Y:S02]  /*97b0*/  @!P2 IMAD.MOV R11, RZ, RZ, -R11 ;  /* 0x000000ffff0ba224 */ /* 0x000fe400078e0a0b */
[--C-:B------:R-:W-:Y:S01]  /*97c0*/  @!P3 IMAD.IADD R5, R5, 0x1, -R0.reuse ;  /* 0x000000010505b824 */ /* 0x100fe200078e0a00 */
[----:B------:R-:W-:Y:S01]  /*97d0*/  ISETP.GE.AND P3, PT, R29, RZ, PT ;  /* 0x000000ff1d00720c */ /* 0x000fe20003f66270 */
[--C-:B------:R-:W-:Y:S01]  /*97e0*/  @!P5 IMAD.IADD R14, R14, 0x1, -R0.reuse ;  /* 0x000000010e0ed824 */ /* 0x100fe200078e0a00 */
[----:B------:R-:W3:Y:S01]  /*97f0*/  LDL.LU R29, [R1+0x394] ;  /* 0x00039400011d7983 */ /* 0x000ee20000300800 */
[----:B------:R-:W-:Y:S01]  /*9800*/  ISETP.GE.AND P5, PT, R3, RZ, PT ;  /* 0x000000ff0300720c */ /* 0x000fe20003fa6270 */
[----:B------:R-:W-:Y:S01]  /*9810*/  IMAD.MOV R15, RZ, RZ, -R15 ;  /* 0x000000ffff0f7224 */ /* 0x000fe200078e0a0f */
[----:B------:R-:W-:Y:S01]  /*9820*/  IABS R12, R23 ;  /* 0x00000017000c7213 */ /* 0x000fe20000000000 */
[----:B------:R-:W4:Y:S01]  /*9830*/  LDL.LU R3, [R1+0x398] ;  /* 0x0003980001037983 */ /* 0x000f220000300800 */
[----:B------:R-:W-:-:S03]  /*9840*/  @!P4 IMAD.IADD R6, R6, 0x1, -R0 ;  /* 0x000000010606c824 */ /* 0x000fc600078e0a00 */
[----:B------:R-:W-:Y:S01]  /*9850*/  STL [R1+0x204], R11 ;  /* 0x0002040b01007387 */ /* 0x000fe20000100800 */
[----:B------:R-:W-:-:S03]  /*9860*/  IMAD R4, R0, R15, R4 ;  /* 0x0000000f00047224 */ /* 0x000fc600078e0204 */
[----:B------:R0:W-:Y:S01]  /*9870*/  STL [R1+0x200], R7 ;  /* 0x0002000701007387 */ /* 0x0001e20000100800 */
[----:B------:R-:W-:Y:S01]  /*9880*/  IABS R13, R22 ;  /* 0x00000016000d7213 */ /* 0x000fe20000000000 */
[----:B------:R-:W-:Y:S01]  /*9890*/  IMAD.HI.U32 R15, R10, R12, RZ ;  /* 0x0000000c0a0f7227 */ /* 0x000fe200078e00ff */
[----:B------:R-:W-:-:S03]  /*98a0*/  ISETP.GT.U32.AND P4, PT, R0, R14, PT ;  /* 0x0000000e0000720c */ /* 0x000fc60003f84070 */
[----:B0-----:R-:W-:Y:S01]  /*98b0*/  IMAD.MOV.U32 R7, RZ, RZ, R8 ;  /* 0x000000ffff077224 */ /* 0x001fe200078e0008 */
[C---:B------:R-:W-:Y:S01]  /*98c0*/  ISETP.GT.U32.AND P2, PT, R0.reuse, R5, PT ;  /* 0x000000050000720c */ /* 0x040fe20003f44070 */
[----:B------:R-:W-:Y:S02]  /*98d0*/  @!P6 IMAD.MOV R2, RZ, RZ, -R2 ;  /* 0x000000ffff02e224 */ /* 0x000fe400078e0a02 */
[----:B------:R-:W-:Y:S01]  /*98e0*/  @!P0 IMAD.MOV R7, RZ, RZ, -R7 ;  /* 0x000000ffff078224 */ /* 0x000fe200078e0a07 */
[----:B------:R-:W-:Y:S01]  /*98f0*/  ISETP.GT.U32.AND P6, PT, R0, R4, PT ;  /* 0x000000040000720c */ /* 0x000fe20003fc4070 */
[----:B------:R-:W-:-:S04]  /*9900*/  IMAD.HI.U32 R9, R10, R13, RZ ;  /* 0x0000000d0a097227 */ /* 0x000fc800078e00ff */
[----:B------:R-:W-:Y:S01]  /*9910*/  IMAD.MOV R15, RZ, RZ, -R15 ;  /* 0x000000ffff0f7224 */ /* 0x000fe200078e0a0f */
[----:B------:R-:W-:Y:S01]  /*9920*/  STL [R1+0x1fc], R7 ;  /* 0x0001fc0701007387 */ /* 0x000fe20000100800 */
[----:B------:R-:W-:-:S03]  /*9930*/  IMAD.MOV R9, RZ, RZ, -R9 ;  /* 0x000000ffff097224 */ /* 0x000fc600078e0a09 */
[----:B------:R0:W-:Y:S01]  /*9940*/  STL [R1+0x1f8], R2 ;  /* 0x0001f80201007387 */ /* 0x0001e20000100800 */
[C---:B------:R-:W-:Y:S01]  /*9950*/  ISETP.GT.U32.AND P1, PT, R0.reuse, R6, PT ;  /* 0x000000060000720c */ /* 0x040fe20003f24070 */
[----:B------:R-:W-:Y:S02]  /*9960*/  IMAD R13, R0, R9, R13 ;  /* 0x00000009000d7224 */ /* 0x000fe400078e020d */
[----:B------:R-:W-:Y:S02]  /*9970*/  @!P4 IMAD.IADD R14, R14, 0x1, -R0 ;  /* 0x000000010e0ec824 */ /* 0x000fe400078e0a00 */
[----:B0-----:R-:W-:Y:S02]  /*9980*/  IMAD R2, R0, R15, R12 ;  /* 0x0000000f00027224 */ /* 0x001fe400078e020c */
[----:B------:R-:W-:-:S03]  /*9990*/  @!P2 IMAD.IADD R5, R5, 0x1, -R0 ;  /* 0x000000010505a824 */ /* 0x000fc600078e0a00 */
[----:B------:R-:W-:Y:S01]  /*99a0*/  ISETP.GT.U32.AND P4, PT, R0, R2, PT ;  /* 0x000000020000720c */ /* 0x000fe20003f84070 */
[--C-:B------:R-:W-:Y:S01]  /*99b0*/  @!P6 IMAD.IADD R4, R4, 0x1, -R0.reuse ;  /* 0x000000010404e824 */ /* 0x100fe200078e0a00 */
[----:B------:R-:W-:Y:S01]  /*99c0*/  ISETP.GT.U32.AND P6, PT, R0, R13, PT ;  /* 0x0000000d0000720c */ /* 0x000fe20003fc4070 */
[----:B------:R-:W-:Y:S02]  /*99d0*/  IMAD.MOV.U32 R11, RZ, RZ, R5 ;  /* 0x000000ffff0b7224 */ /* 0x000fe400078e0005 */
[----:B------:R-:W-:Y:S02]  /*99e0*/  @!P1 IMAD.IADD R6, R6, 0x1, -R0 ;  /* 0x0000000106069824 */ /* 0x000fe400078e0a00 */
[----:B------:R-:W-:Y:S01]  /*99f0*/  @!P3 IMAD.MOV R11, RZ, RZ, -R11 ;  /* 0x000000ffff0bb224 */ /* 0x000fe200078e0a0b */
[----:B------:R-:W-:Y:S02]  /*9a00*/  ISETP.GT.U32.AND P3, PT, R0, R4, PT ;  /* 0x000000040000720c */ /* 0x000fe40003f64070 */
[----:B------:R-:W-:-:S02]  /*9a10*/  ISETP.GE.AND P1, PT, R23, RZ, PT ;  /* 0x000000ff1700720c */ /* 0x000fc40003f26270 */
[----:B------:R-:W-:Y:S01]  /*9a20*/  ISETP.GE.AND P2, PT, R21, RZ, PT ;  /* 0x000000ff1500720c */ /* 0x000fe20003f46270 */
[--C-:B------:R-:W-:Y:S01]  /*9a30*/  @!P4 IMAD.IADD R2, R2, 0x1, -R0.reuse ;  /* 0x000000010202c824 */ /* 0x100fe200078e0a00 */
[----:B------:R-:W4:Y:S01]  /*9a40*/  LDL.LU R23, [R1+0x39c] ;  /* 0x00039c0001177983 */ /* 0x000f220000300800 */
[----:B------:R-:W-:-:S03]  /*9a50*/  @!P6 IMAD.IADD R13, R13, 0x1, -R0 ;  /* 0x000000010d0de824 */ /* 0x000fc600078e0a00 */
[----:B------:R-:W4:Y:S01]  /*9a60*/  LDL.LU R21, [R1+0x3a0] ;  /* 0x0003a00001157983 */ /* 0x000f220000300800 */
[----:B------:R-:W-:-:S03]  /*9a70*/  ISETP.GT.U32.AND P6, PT, R0, R2, PT ;  /* 0x000000020000720c */ /* 0x000fc60003fc4070 */
[----:B------:R0:W-:Y:S01]  /*9a80*/  STL [R1+0x1e0], R11 ;  /* 0x0001e00b01007387 */ /* 0x0001e20000100800 */
[----:B------:R-:W-:Y:S01]  /*9a90*/  ISETP.GE.AND P0, PT, R20, RZ, PT ;  /* 0x000000ff1400720c */ /* 0x000fe20003f06270 */
[----:B------:R-:W-:Y:S02]  /*9aa0*/  @!P3 IMAD.IADD R4, R4, 0x1, -R0 ;  /* 0x000000010404b824 */ /* 0x000fe400078e0a00 */
[----:B0-----:R-:W-:-:S04]  /*9ab0*/  IMAD.MOV.U32 R11, RZ, RZ, R14 ;  /* 0x000000ffff0b7224 */ /* 0x001fc800078e000e */
[----:B------:R-:W-:Y:S01]  /*9ac0*/  @!P5 IMAD.MOV R11, RZ, RZ, -R11 ;  /* 0x000000ffff0bd224 */ /* 0x000fe200078e0a0b */
[----:B------:R-:W-:-:S04]  /*9ad0*/  ISETP.GE.AND P4, PT, R22, RZ, PT ;  /* 0x000000ff1600720c */ /* 0x000fc80003f86270 */
[----:B------:R0:W-:Y:S04]  /*9ae0*/  STL [R1+0x1e4], R11 ;  /* 0x0001e40b01007387 */ /* 0x0001e80000100800 */
[----:B------:R-:W4:Y:S01]  /*9af0*/  LDL R20, [R1+0x3a8] ;  /* 0x0003a80001147983 */ /* 0x000f220000100800 */
[----:B------:R-:W-:-:S03]  /*9b00*/  @!P6 IMAD.IADD R2, R2, 0x1, -R0 ;  /* 0x000000010202e824 */ /* 0x000fc600078e0a00 */
[----:B------:R-:W4:Y:S01]  /*9b10*/  LDL R22, [R1+0x3a4] ;  /* 0x0003a40001167983 */ /* 0x000f220000100800 */
[----:B0-----:R-:W-:Y:S02]  /*9b20*/  IMAD.MOV.U32 R11, RZ, RZ, R4 ;  /* 0x000000ffff0b7224 */ /* 0x001fe400078e0004 */
[----:B------:R-:W-:Y:S02]  /*9b30*/  @!P0 IMAD.MOV R6, RZ, RZ, -R6 ;  /* 0x000000ffff068224 */ /* 0x000fe400078e0a06 */
[----:B------:R-:W-:Y:S02]  /*9b40*/  @!P2 IMAD.MOV R11, RZ, RZ, -R11 ;  /* 0x000000ffff0ba224 */ /* 0x000fe400078e0a0b */
[----:B------:R-:W-:Y:S01]  /*9b50*/  @!P1 IMAD.MOV R2, RZ, RZ, -R2 ;  /* 0x000000ffff029224 */ /* 0x000fe200078e0a02 */
[----:B------:R-:W-:Y:S04]  /*9b60*/  STL [R1+0x1e8], R6 ;  /* 0x0001e80601007387 */ /* 0x000fe80000100800 */
[----:B------:R0:W-:Y:S02]  /*9b70*/  STL [R1+0x1ec], R11 ;  /* 0x0001ec0b01007387 */ /* 0x0001e40000100800 */
[----:B0-----:R-:W-:Y:S01]  /*9b80*/  IMAD.MOV.U32 R11, RZ, RZ, R24 ;  /* 0x000000ffff0b7224 */ /* 0x001fe200078e0018 */
[----:B--2---:R-:W-:-:S02]  /*9b90*/  IABS R12, R28 ;  /* 0x0000001c000c7213 */ /* 0x004fc40000000000 */
[----:B------:R-:W-:Y:S02]  /*9ba0*/  ISETP.GE.AND P0, PT, R28, RZ, PT ;  /* 0x000000ff1c00720c */ /* 0x000fe40003f06270 */
[----:B------:R-:W2:Y:S04]  /*9bb0*/  LDL.LU R28, [R1+0x3b8] ;  /* 0x0003b800011c7983 */ /* 0x000ea80000300800 */
[----:B------:R0:W-:Y:S04]  /*9bc0*/  STL [R1+0x1f0], R2 ;  /* 0x0001f00201007387 */ /* 0x0001e80000100800 */
[----:B------:R-:W2:Y:S01]  /*9bd0*/  LDL R24, [R1+0x3b0] ;  /* 0x0003b00001187983 */ /* 0x000ea20000100800 */
[----:B------:R-:W-:-:S04]  /*9be0*/  IMAD.HI.U32 R5, R10, R12, RZ ;  /* 0x0000000c0a057227 */ /* 0x000fc800078e00ff */
[----:B------:R-:W-:-:S04]  /*9bf0*/  IMAD.MOV R5, RZ, RZ, -R5 ;  /* 0x000000ffff057224 */ /* 0x000fc800078e0a05 */
[----:B------:R-:W-:-:S05]  /*9c00*/  IMAD R12, R0, R5, R12 ;  /* 0x00000005000c7224 */ /* 0x000fca00078e020c */
[----:B------:R-:W-:-:S13]  /*9c10*/  ISETP.GT.U32.AND P3, PT, R0, R12, PT ;  /* 0x0000000c0000720c */ /* 0x000fda0003f64070 */
[----:B------:R-:W-:-:S05]  /*9c20*/  @!P3 IMAD.IADD R12, R12, 0x1, -R0 ;  /* 0x000000010c0cb824 */ /* 0x000fca00078e0a00 */
[----:B------:R-:W-:Y:S02]  /*9c30*/  ISETP.GT.U32.AND P3, PT, R0, R12, PT ;  /* 0x0000000c0000720c */ /* 0x000fe40003f64070 */
[----:B---3--:R-:W-:-:S05]  /*9c40*/  IABS R9, R29 ;  /* 0x0000001d00097213 */ /* 0x008fca0000000000 */
[----:B------:R-:W-:Y:S01]  /*9c50*/  IMAD.HI.U32 R7, R10, R9, RZ ;  /* 0x000000090a077227 */ /* 0x000fe200078e00ff */
[----:B----4-:R-:W-:-:S03]  /*9c60*/  IABS R8, R3 ;  /* 0x0000000300087213 */ /* 0x010fc60000000000 */
[----:B------:R-:W-:-:S04]  /*9c70*/  IMAD.MOV R7, RZ, RZ, -R7 ;  /* 0x000000ffff077224 */ /* 0x000fc800078e0a07 */
[----:B------:R-:W-:Y:S02]  /*9c80*/  IMAD R9, R0, R7, R9 ;  /* 0x0000000700097224 */ /* 0x000fe400078e0209 */
[----:B------:R-:W-:-:S04]  /*9c90*/  IMAD.HI.U32 R5, R10, R8, RZ ;  /* 0x000000080a057227 */ /* 0x000fc800078e00ff */
[----:B------:R-:W-:-:S04]  /*9ca0*/  IMAD.MOV R5, RZ, RZ, -R5 ;  /* 0x000000ffff057224 */ /* 0x000fc800078e0a05 */
[----:B------:R-:W-:Y:S01]  /*9cb0*/  IMAD R8, R0, R5, R8 ;  /* 0x0000000500087224 */ /* 0x000fe200078e0208 */
[----:B------:R-:W-:Y:S01]  /*9cc0*/  ISETP.GE.AND P2, PT, R29, RZ, PT ;  /* 0x000000ff1d00720c */ /* 0x000fe20003f46270 */
[----:B------:R-:W-:Y:S01]  /*9cd0*/  @!P3 IMAD.IADD R12, R12, 0x1, -R0 ;  /* 0x000000010c0cb824 */ /* 0x000fe200078e0a00 */
[----:B------:R-:W-:Y:S02]  /*9ce0*/  ISETP.GE.AND P1, PT, R3, RZ, PT ;  /* 0x000000ff0300720c */ /* 0x000fe40003f26270 */
[----:B------:R-:W-:-:S05]  /*9cf0*/  IABS R7, R23 ;  /* 0x0000001700077213 */ /* 0x000fca0000000000 */
[----:B------:R-:W-:-:S04]  /*9d00*/  IMAD.HI.U32 R14, R10, R7, RZ ;  /* 0x000000070a0e7227 */ /* 0x000fc800078e00ff */
[----:B------:R-:W-:-:S04]  /*9d10*/  IMAD.MOV R14, RZ, RZ, -R14 ;  /* 0x000000ffff0e7224 */ /* 0x000fc800078e0a0e */
[----:B------:R-:W-:Y:S01]  /*9d20*/  IMAD R7, R0, R14, R7 ;  /* 0x0000000e00077224 */ /* 0x000fe200078e0207 */
[----:B------:R-:W-:Y:S02]  /*9d30*/  IABS R4, R20 ;  /* 0x0000001400047213 */ /* 0x000fe40000000000 */
[----:B------:R-:W-:Y:S02]  /*9d40*/  IABS R5, R22 ;  /* 0x0000001600057213 */ /* 0x000fe40000000000 */
[----:B------:R-:W3:Y:S01]  /*9d50*/  LDL R22, [R1+0x3ac] ;  /* 0x0003ac0001167983 */ /* 0x000ee20000100800 */
[----:B------:R-:W-:-:S03]  /*9d60*/  IMAD.HI.U32 R14, R10, R4, RZ ;  /* 0x000000040a0e7227 */ /* 0x000fc600078e00ff */
[----:B------:R-:W4:Y:S01]  /*9d70*/  LDL.LU R29, [R1+0x3bc] ;  /* 0x0003bc00011d7983 */ /* 0x000f220000300800 */
[----:B------:R-:W-:Y:S01]  /*9d80*/  IMAD.MOV R14, RZ, RZ, -R14 ;  /* 0x000000ffff0e7224 */ /* 0x000fe200078e0a0e */
[----:B------:R-:W-:Y:S02]  /*9d90*/  ISETP.GE.AND P3, PT, R23, RZ, PT ;  /* 0x000000ff1700720c */ /* 0x000fe40003f66270 */
[----:B------:R-:W4:Y:S01]  /*9da0*/  LDL.LU R3, [R1+0x3c0] ;  /* 0x0003c00001037983 */ /* 0x000f220000300800 */
[----:B------:R-:W-:-:S03]  /*9db0*/  IMAD R4, R0, R14, R4 ;  /* 0x0000000e00047224 */ /* 0x000fc600078e0204 */
[----:B------:R-:W4:Y:S01]  /*9dc0*/  LDL.LU R23, [R1+0x3c4] ;  /* 0x0003c40001177983 */ /* 0x000f220000300800 */
[----:B--2---:R-:W-:Y:S01]  /*9dd0*/  IABS R14, R24 ;  /* 0x00000018000e7213 */ /* 0x004fe20000000000 */
[----:B------:R-:W-:-:S04]  /*9de0*/  IMAD.MOV.U32 R24, RZ, RZ, R18 ;  /* 0x000000ffff187224 */ /* 0x000fc800078e0012 */
[----:B------:R-:W-:-:S04]  /*9df0*/  IMAD.HI.U32 R18, R10, R14, RZ ;  /* 0x0000000e0a127227 */ /* 0x000fc800078e00ff */
[----:B------:R-:W-:-:S04]  /*9e00*/  IMAD.MOV R18, RZ, RZ, -R18 ;  /* 0x000000ffff127224 */ /* 0x000fc800078e0a12 */
[C---:B------:R-:W-:Y:S02]  /*9e10*/  IMAD R14, R0.reuse, R18, R14 ;  /* 0x00000012000e7224 */ /* 0x040fe400078e020e */
[----:B------:R-:W2:Y:S01]  /*9e20*/  LDL.LU R18, [R1+0x3a4] ;  /* 0x0003a40001127983 */ /* 0x000ea20000300800 */
[----:B------:R-:W-:-:S13]  /*9e30*/  ISETP.GT.U32.AND P5, PT, R0, R13, PT ;  /* 0x0000000d0000720c */ /* 0x000fda0003fa4070 */
[----:B------:R-:W-:Y:S01]  /*9e40*/  @!P5 IMAD.IADD R13, R13, 0x1, -R0 ;  /* 0x000000010d0dd824 */ /* 0x000fe200078e0a00 */
[----:B------:R-:W-:Y:S02]  /*9e50*/  ISETP.GT.U32.AND P5, PT, R0, R8, PT ;  /* 0x000000080000720c */ /* 0x000fe40003fa4070 */
[----:B------:R-:W-:-:S05]  /*9e60*/  IABS R6, R21 ;  /* 0x0000001500067213 */ /* 0x000fca0000000000 */
[----:B0-----:R-:W-:-:S06]  /*9e70*/  IMAD.HI.U32 R2, R10, R6, RZ ;  /* 0x000000060a027227 */ /* 0x001fcc00078e00ff */
[----:B------:R-:W-:-:S05]  /*9e80*/  @!P5 IMAD.IADD R8, R8, 0x1, -R0 ;  /* 0x000000010808d824 */ /* 0x000fca00078e0a00 */
[C---:B------:R-:W-:Y:S01]  /*9e90*/  ISETP.GT.U32.AND P5, PT, R0.reuse, R8, PT ;  /* 0x000000080000720c */ /* 0x040fe20003fa4070 */
[----:B------:R-:W-:Y:S01]  /*9ea0*/  IMAD.MOV R2, RZ, RZ, -R2 ;  /* 0x000000ffff027224 */ /* 0x000fe200078e0a02 */
[----:B------:R-:W-:-:S03]  /*9eb0*/  ISETP.GT.U32.AND P6, PT, R0, R9, PT ;  /* 0x000000090000720c */ /* 0x000fc60003fc4070 */
[----:B------:R-:W-:-:S08]  /*9ec0*/  IMAD R6, R0, R2, R6 ;  /* 0x0000000200067224 */ /* 0x000fd000078e0206 */
[--C-:B------:R-:W-:Y:S01]  /*9ed0*/  @!P5 IMAD.IADD R8, R8, 0x1, -R0.reuse ;  /* 0x000000010808d824 */ /* 0x100fe200078e0a00 */
[----:B------:R-:W-:Y:S01]  /*9ee0*/  ISETP.GT.U32.AND P5, PT, R0, R6, PT ;  /* 0x000000060000720c */ /* 0x000fe20003fa4070 */
[----:B------:R-:W-:Y:S02]  /*9ef0*/  @!P6 IMAD.IADD R9, R9, 0x1, -R0 ;  /* 0x000000010909e824 */ /* 0x000fe400078e0a00 */
[----:B------:R-:W-:-:S03]  /*9f00*/  IMAD.HI.U32 R15, R10, R5, RZ ;  /* 0x000000050a0f7227 */ /* 0x000fc600078e00ff */
[----:B------:R-:W-:Y:S01]  /*9f10*/  ISETP.GT.U32.AND P6, PT, R0, R9, PT ;  /* 0x000000090000720c */ /* 0x000fe20003fc4070 */
[----:B------:R-:W-:-:S06]  /*9f20*/  IMAD.MOV R15, RZ, RZ, -R15 ;  /* 0x000000ffff0f7224 */ /* 0x000fcc00078e0a0f */
[--C-:B------:R-:W-:Y:S01]  /*9f30*/  @!P5 IMAD.IADD R6, R6, 0x1, -R0.reuse ;  /* 0x000000010606d824 */ /* 0x100fe200078e0a00 */
[C---:B------:R-:W-:Y:S01]  /*9f40*/  ISETP.GT.U32.AND P5, PT, R0.reuse, R4, PT ;  /* 0x000000040000720c */ /* 0x040fe20003fa4070 */
[----:B------:R-:W-:Y:S01]  /*9f50*/  IMAD R5, R0, R15, R5 ;  /* 0x0000000f00057224 */ /* 0x000fe200078e0205 */
[----:B------:R-:W-:Y:S02]  /*9f60*/  IABS R16, R28 ;  /* 0x0000001c00107213 */ /* 0x000fe40000000000 */
[----:B------:R-:W-:Y:S01]  /*9f70*/  IABS R15, R11 ;  /* 0x0000000b000f7213 */ /* 0x000fe20000000000 */
[----:B------:R-:W-:Y:S02]  /*9f80*/  @!P6 IMAD.IADD R9, R9, 0x1, -R0 ;  /* 0x000000010909e824 */ /* 0x000fe400078e0a00 */
[----:B------:R-:W-:-:S04]  /*9f90*/  IMAD.HI.U32 R20, R10, R16, RZ ;  /* 0x000000100a147227 */ /* 0x000fc800078e00ff */
[----:B------:R-:W-:Y:S02]  /*9fa0*/  @!P4 IMAD.MOV R13, RZ, RZ, -R13 ;  /* 0x000000ffff0dc224 */ /* 0x000fe400078e0a0d */
[----:B------:R-:W-:Y:S01]  /*9fb0*/  @!P5 IMAD.IADD R4, R4, 0x1, -R0 ;  /* 0x000000010404d824 */ /* 0x000fe200078e0a00 */
[----:B------:R-:W-:Y:S01]  /*9fc0*/  ISETP.GE.AND P5, PT, R21, RZ, PT ;  /* 0x000000ff1500720c */ /* 0x000fe20003fa6270 */
[----:B------:R-:W-:Y:S02]  /*9fd0*/  @!P0 IMAD.MOV R12, RZ, RZ, -R12 ;  /* 0x000000ffff0c8224 */ /* 0x000fe400078e0a0c */
[----:B------:R-:W-:Y:S02]  /*9fe0*/  IMAD.MOV R20, RZ, RZ, -R20 ;  /* 0x000000ffff147224 */ /* 0x000fe400078e0a14 */
[----:B------:R-:W-:Y:S01]  /*9ff0*/  @!P2 IMAD.MOV R9, RZ, RZ, -R9 ;  /* 0x000000ffff09a224 */ /* 0x000fe200078e0a09 */
[----:B------:R2:W-:Y:S01]  /*a000*/  STL [R1+0x1dc], R13 ;  /* 0x0001dc0d01007387 */ /* 0x0005e20000100800 */
[----:B------:R-:W-:-:S02]  /*a010*/  @!P1 IMAD.MOV R8, RZ, RZ, -R8 ;  /* 0x000000ffff089224 */ /* 0x000fc400078e0a08 */
[----:B------:R-:W-:Y:S01]  /*a020*/  IMAD R16, R0, R20, R16 ;  /* 0x0000001400107224 */ /* 0x000fe200078e0210 */
[----:B------:R-:W-:Y:S04]  /*a030*/  STL [R1+0x1d8], R12 ;  /* 0x0001d80c01007387 */ /* 0x000fe80000100800 */
[----:B------:R0:W-:Y:S04]  /*a040*/  STL [R1+0x1d4], R9 ;  /* 0x0001d40901007387 */ /* 0x0001e80000100800 */
[----:B------:R-:W2:Y:S01]  /*a050*/  LDL.LU R20, [R1+0x3ac] ;  /* 0x0003ac0001147983 */ /* 0x000ea20000300800 */
[----:B---3--:R-:W-:-:S05]  /*a060*/  IABS R2, R22 ;  /* 0x0000001600027213 */ /* 0x008fca0000000000 */
[----:B------:R-:W-:-:S04]  /*a070*/  IMAD.HI.U32 R17, R10, R2, RZ ;  /* 0x000000020a117227 */ /* 0x000fc800078e00ff */
[----:B------:R-:W-:Y:S02]  /*a080*/  IMAD.MOV R17, RZ, RZ, -R17 ;  /* 0x000000ffff117224 */ /* 0x000fe400078e0a11 */
[----:B------:R-:W-:Y:S02]  /*a090*/  IMAD.MOV.U32 R22, RZ, RZ, R25 ;  /* 0x000000ffff167224 */ /* 0x000fe400078e0019 */
[----:B------:R-:W-:Y:S02]  /*a0a0*/  IMAD.MOV.U32 R25, RZ, RZ, R26 ;  /* 0x000000ffff197224 */ /* 0x000fe400078e001a */
[----:B------:R-:W-:Y:S01]  /*a0b0*/  IMAD R2, R0, R17, R2 ;  /* 0x0000001100027224 */ /* 0x000fe200078e0202 */
[----:B----4-:R-:W-:Y:S01]  /*a0c0*/  IABS R17, R29 ;  /* 0x0000001d00117213 */ /* 0x010fe20000000000 */
[----:B------:R-:W-:Y:S02]  /*a0d0*/  IMAD.MOV.U32 R26, RZ, RZ, R27 ;  /* 0x000000ffff1a7224 */ /* 0x000fe400078e001b */
[----:B------:R-:W-:-:S02]  /*a0e0*/  IMAD.MOV.U32 R27, RZ, RZ, R19 ;  /* 0x000000ffff1b7224 */ /* 0x000fc400078e0013 */
[----:B------:R-:W-:-:S04]  /*a0f0*/  IMAD.HI.U32 R19, R10, R15, RZ ;  /* 0x0000000f0a137227 */ /* 0x000fc800078e00ff */
[----:B------:R-:W-:-:S04]  /*a100*/  IMAD.HI.U32 R21, R10, R17, RZ ;  /* 0x000000110a157227 */ /* 0x000fc800078e00ff */
[----:B------:R-:W-:Y:S02]  /*a110*/  IMAD.MOV R19, RZ, RZ, -R19 ;  /* 0x000000ffff137224 */ /* 0x000fe400078e0a13 */
[----:B------:R-:W-:Y:S02]  /*a120*/  IMAD.MOV R21, RZ, RZ, -R21 ;  /* 0x000000ffff157224 */ /* 0x000fe400078e0a15 */
[C---:B------:R-:W-:Y:S02]  /*a130*/  IMAD R15, R0.reuse, R19, R15 ;  /* 0x00000013000f7224 */ /* 0x040fe400078e020f */
[----:B------:R-:W3:Y:S01]  /*a140*/  LDL.LU R19, [R1+0x3b0] ;  /* 0x0003b00001137983 */ /* 0x000ee20000300800 */
[----:B------:R-:W-:-:S03]  /*a150*/  IMAD R17, R0, R21, R17 ;  /* 0x0000001500117224 */ /* 0x000fc600078e0211 */
[----:B------:R1:W-:Y:S01]  /*a160*/  STL [R1+0x1d0], R8 ;  /* 0x0001d00801007387 */ /* 0x0003e20000100800 */
[----:B--2---:R-:W-:Y:S02]  /*a170*/  IMAD.MOV.U32 R13, RZ, RZ, R18 ;  /* 0x000000ffff0d7224 */ /* 0x004fe400078e0012 */
[----:B------:R-:W-:Y:S02]  /*a180*/  IMAD.MOV.U32 R18, RZ, RZ, R11 ;  /* 0x000000ffff127224 */ /* 0x000fe400078e000b */
[----:B------:R-:W2:Y:S04]  /*a190*/  LDL.LU R11, [R1+0x3c8] ;  /* 0x0003c800010b7983 */ /* 0x000ea80000300800 */
[----:B------:R-:W4:Y:S01]  /*a1a0*/  LDL.LU R21, [R1+0x3a8] ;  /* 0x0003a80001157983 */ /* 0x000f220000300800 */
[----:B------:R-:W-:-:S13]  /*a1b0*/  ISETP.GT.U32.AND P6, PT, R0, R7, PT ;  /* 0x000000070000720c */ /* 0x000fda0003fc4070 */
[----:B------:R-:W-:Y:S01]  /*a1c0*/  @!P6 IMAD.IADD R7, R7, 0x1, -R0 ;  /* 0x000000010707e824 */ /* 0x000fe200078e0a00 */
[----:B------:R-:W-:-:S04]  /*a1d0*/  ISETP.GT.U32.AND P6, PT, R0, R5, PT ;  /* 0x000000050000720c */ /* 0x000fc80003fc4070 */
[----:B------:R-:W-:-:S09]  /*a1e0*/  ISETP.GT.U32.AND P4, PT, R0, R7, PT ;  /* 0x000000070000720c */ /* 0x000fd20003f84070 */
[--C-:B------:R-:W-:Y:S01]  /*a1f0*/  @!P6 IMAD.IADD R5, R5, 0x1, -R0.reuse ;  /* 0x000000010505e824 */ /* 0x100fe200078e0a00 */
[C---:B------:R-:W-:Y:S02]  /*a200*/  ISETP.GT.U32.AND P6, PT, R0.reuse, R2, PT ;  /* 0x000000020000720c */ /* 0x040fe40003fc4070 */
[C---:B------:R-:W-:Y:S01]  /*a210*/  ISETP.GT.U32.AND P0, PT, R0.reuse, R6, PT ;  /* 0x000000060000720c */ /* 0x040fe20003f04070 */
[----:B------:R-:W-:Y:S01]  /*a220*/  @!P4 IMAD.IADD R7, R7, 0x1, -R0 ;  /* 0x000000010707c824 */ /* 0x000fe200078e0a00 */
[----:B------:R-:W-:-:S09]  /*a230*/  ISETP.GT.U32.AND P4, PT, R0, R14, PT ;  /* 0x0000000e0000720c */ /* 0x000fd20003f84070 */
[--C-:B------:R-:W-:Y:S01]  /*a240*/  @!P6 IMAD.IADD R2, R2, 0x1, -R0.reuse ;  /* 0x000000010202e824 */ /* 0x100fe200078e0a00 */
[----:B------:R-:W-:Y:S01]  /*a250*/  ISETP.GT.U32.AND P6, PT, R0, R4, PT ;  /* 0x000000040000720c */ /* 0x000fe20003fc4070 */
[--C-:B------:R-:W-:Y:S01]  /*a260*/  @!P0 IMAD.IADD R6, R6, 0x1, -R0.reuse ;  /* 0x0000000106068824 */ /* 0x100fe200078e0a00 */
[----:B------:R-:W-:Y:S02]  /*a270*/  ISETP.GT.U32.AND P0, PT, R0, R15, PT ;  /* 0x0000000f0000720c */ /* 0x000fe40003f04070 */
[----:B0-----:R-:W-:Y:S01]  /*a280*/  IABS R9, R3 ;  /* 0x0000000300097213 */ /* 0x001fe20000000000 */
[----:B------:R-:W-:Y:S01]  /*a290*/  @!P4 IMAD.IADD R14, R14, 0x1, -R0 ;  /* 0x000000010e0ec824 */ /* 0x000fe200078e0a00 */
[----:B------:R-:W-:-:S07]  /*a2a0*/  ISETP.GT.U32.AND P2, PT, R0, R5, PT ;  /* 0x000000050000720c */ /* 0x000fce0003f44070 */
[----:B------:R-:W-:Y:S01]  /*a2b0*/  @!P6 IMAD.IADD R4, R4, 0x1, -R0 ;  /* 0x000000010404e824 */ /* 0x000fe200078e0a00 */
[----:B------:R-:W-:Y:S01]  /*a2c0*/  ISETP.GE.AND P6, PT, R13, RZ, PT ;  /* 0x000000ff0d00720c */ /* 0x000fe20003fc6270 */
[----:B------:R-:W-:Y:S01]  /*a2d0*/  IMAD.HI.U32 R13, R10, R9, RZ ;  /* 0x000000090a0d7227 */ /* 0x000fe200078e00ff */
[----:B------:R-:W-:-:S03]  /*a2e0*/  ISETP.GT.U32.AND P1, PT, R0, R2, PT ;  /* 0x000000020000720c */ /* 0x000fc60003f24070 */
[----:B------:R-:W-:Y:S02]  /*a2f0*/  IMAD.MOV R13, RZ, RZ, -R13 ;  /* 0x000000ffff0d7224 */ /* 0x000fe400078e0a0d */
[--C-:B------:R-:W-:Y:S02]  /*a300*/  @!P0 IMAD.IADD R15, R15, 0x1, -R0.reuse ;  /* 0x000000010f0f8824 */ /* 0x100fe400078e0a00 */
[C---:B------:R-:W-:Y:S02]  /*a310*/  IMAD R9, R0.reuse, R13, R9 ;  /* 0x0000000d00097224 */ /* 0x040fe400078e0209 */
[----:B------:R-:W-:Y:S01]  /*a320*/  @!P3 IMAD.MOV R7, RZ, RZ, -R7 ;  /* 0x000000ffff07b224 */ /* 0x000fe200078e0a07 */
[----:B------:R-:W-:Y:S01]  /*a330*/  ISETP.GT.U32.AND P3, PT, R0, R15, PT ;  /* 0x0000000f0000720c */ /* 0x000fe20003f64070 */
[--C-:B------:R-:W-:Y:S02]  /*a340*/  @!P2 IMAD.IADD R5, R5, 0x1, -R0.reuse ;  /* 0x000000010505a824 */ /* 0x100fe400078e0a00 */
[----:B------:R-:W-:-:S02]  /*a350*/  @!P1 IMAD.IADD R2, R2, 0x1, -R0 ;  /* 0x0000000102029824 */ /* 0x000fc400078e0a00 */
[----:B------:R-:W-:Y:S01]  /*a360*/  @!P5 IMAD.MOV R6, RZ, RZ, -R6 ;  /* 0x000000ffff06d224 */ /* 0x000fe200078e0a06 */
[----:B------:R-:W-:Y:S01]  /*a370*/  ISETP.GE.AND P0, PT, R20, RZ, PT ;  /* 0x000000ff1400720c */ /* 0x000fe20003f06270 */
[----:B------:R-:W-:Y:S01]  /*a380*/  @!P6 IMAD.MOV R5, RZ, RZ, -R5 ;  /* 0x000000ffff05e224 */ /* 0x000fe200078e0a05 */
[----:B------:R-:W-:Y:S05]  /*a390*/  STL [R1+0x1c4], R7 ;  /* 0x0001c40701007387 */ /* 0x000fea0000100800 */
[----:B------:R-:W-:Y:S01]  /*a3a0*/  @!P3 IMAD.IADD R15, R15, 0x1, -R0 ;  /* 0x000000010f0fb824 */ /* 0x000fe200078e0a00 */
[----:B------:R-:W-:Y:S01]  /*a3b0*/  STL [R1+0x1c0], R6 ;  /* 0x0001c00601007387 */ /* 0x000fe20000100800 */
[----:B------:R-:W-:-:S03]  /*a3c0*/  ISETP.GE.AND P3, PT, R28, RZ, PT ;  /* 0x000000ff1c00720c */ /* 0x000fc60003f66270 */
[----:B------:R-:W-:Y:S01]  /*a3d0*/  STL [R1+0x1bc], R5 ;  /* 0x0001bc0501007387 */ /* 0x000fe20000100800 */
[----:B------:R-:W-:Y:S01]  /*a3e0*/  @!P0 IMAD.MOV R2, RZ, RZ, -R2 ;  /* 0x000000ffff028224 */ /* 0x000fe200078e0a02 */
[----:B-1----:R-:W-:Y:S02]  /*a3f0*/  IABS R8, R23 ;  /* 0x0000001700087213 */ /* 0x002fe40000000000 */
[----:B----4-:R-:W-:-:S13]  /*a400*/  ISETP.GE.AND P4, PT, R21, RZ, PT ;  /* 0x000000ff1500720c */ /* 0x010fda0003f86270 */
[----:B------:R-:W-:Y:S01]  /*a410*/  @!P4 IMAD.MOV R4, RZ, RZ, -R4 ;  /* 0x000000ffff04c224 */ /* 0x000fe200078e0a04 */
[----:B------:R-:W-:-:S04]  /*a420*/  ISETP.GT.U32.AND P4, PT, R0, R9, PT ;  /* 0x000000090000720c */ /* 0x000fc80003f84070 */
[----:B------:R-:W-:Y:S04]  /*a430*/  STL [R1+0x1b8], R4 ;  /* 0x0001b80401007387 */ /* 0x000fe80000100800 */
[----:B------:R0:W-:Y:S04]  /*a440*/  STL [R1+0x1b4], R2 ;  /* 0x0001b40201007387 */ /* 0x0001e80000100800 */
[----:B------:R-:W4:Y:S01]  /*a450*/  LDL.LU R28, [R1+0x3d0] ;  /* 0x0003d000011c7983 */ /* 0x000f220000300800 */
[----:B------:R-:W-:Y:S01]  /*a460*/  @!P4 IMAD.IADD R9, R9, 0x1, -R0 ;  /* 0x000000010909c824 */ /* 0x000fe200078e0a00 */
[----:B------:R-:W-:-:S02]  /*a470*/  ISETP.GE.AND P4, PT, R23, RZ, PT ;  /* 0x000000ff1700720c */ /* 0x000fc40003f86270 */
[----:B------:R-:W4:Y:S01]  /*a480*/  LDL.LU R23, [R1+0x3d4] ;  /* 0x0003d40001177983 */ /* 0x000f220000300800 */
[C---:B------:R-:W-:Y:S02]  /*a490*/  ISETP.GT.U32.AND P2, PT, R0.reuse, R16, PT ;  /* 0x000000100000720c */ /* 0x040fe40003f44070 */
[----:B------:R-:W-:Y:S01]  /*a4a0*/  ISETP.GT.U32.AND P1, PT, R0, R17, PT ;  /* 0x000000110000720c */ /* 0x000fe20003f24070 */
[----:B------:R-:W-:-:S04]  /*a4b0*/  IMAD.HI.U32 R12, R10, R8, RZ ;  /* 0x000000080a0c7227 */ /* 0x000fc800078e00ff */
[----:B------:R-:W-:-:S06]  /*a4c0*/  IMAD.MOV R12, RZ, RZ, -R12 ;  /* 0x000000ffff0c7224 */ /* 0x000fcc00078e0a0c */
[--C-:B------:R-:W-:Y:S02]  /*a4d0*/  @!P2 IMAD.IADD R16, R16, 0x1, -R0.reuse ;  /* 0x000000011010a824 */ /* 0x100fe400078e0a00 */
[----:B------:R-:W-:Y:S01]  /*a4e0*/  @!P1 IMAD.IADD R17, R17, 0x1, -R0 ;  /* 0x0000000111119824 */ /* 0x000fe200078e0a00 */
[C---:B------:R-:W-:Y:S02]  /*a4f0*/  ISETP.GT.U32.AND P1, PT, R0.reuse, R14, PT ;  /* 0x0000000e0000720c */ /* 0x040fe40003f24070 */
[C---:B------:R-:W-:Y:S01]  /*a500*/  ISETP.GT.U32.AND P6, PT, R0.reuse, R16, PT ;  /* 0x000000100000720c */ /* 0x040fe20003fc4070 */
[----:B------:R-:W-:Y:S01]  /*a510*/  IMAD R8, R0, R12, R8 ;  /* 0x0000000c00087224 */ /* 0x000fe200078e0208 */
[----:B---3--:R-:W-:Y:S02]  /*a520*/  ISETP.GE.AND P2, PT, R19, RZ, PT ;  /* 0x000000ff1300720c */ /* 0x008fe40003f46270 */
[----:B------:R-:W-:-:S07]  /*a530*/  ISETP.GE.AND P0, PT, R18, RZ, PT ;  /* 0x000000ff1200720c */ /* 0x000fce0003f06270 */
[--C-:B------:R-:W-:Y:S01]  /*a540*/  @!P1 IMAD.IADD R14, R14, 0x1, -R0.reuse ;  /* 0x000000010e0e9824 */ /* 0x100fe200078e0a00 */
[----:B------:R-:W-:Y:S01]  /*a550*/  ISETP.GT.U32.AND P1, PT, R0, R8, PT ;  /* 0x000000080000720c */ /* 0x000fe20003f24070 */
[----:B------:R-:W-:Y:S01]  /*a560*/  @!P6 IMAD.IADD R16, R16, 0x1, -R0 ;  /* 0x000000011010e824 */ /* 0x000fe200078e0a00 */
[----:B------:R-:W-:Y:S02]  /*a570*/  ISETP.GE.AND P6, PT, R29, RZ, PT ;  /* 0x000000ff1d00720c */ /* 0x000fe40003fc6270 */
[----:B------:R-:W-:Y:S01]  /*a580*/  ISETP.GT.U32.AND P5, PT, R0, R17, PT ;  /* 0x000000110000720c */ /* 0x000fe20003fa4070 */
[----:B------:R-:W3:Y:S01]  /*a590*/  LDL.LU R29, [R1+0x3d8] ;  /* 0x0003d800011d7983 */ /* 0x000ee20000300800 */
[----:B--2---:R-:W-:Y:S01]  /*a5a0*/  IABS R12, R11 ;  /* 0x0000000b000c7213 */ /* 0x004fe20000000000 */
[----:B0-----:R-:W-:Y:S02]  /*a5b0*/  IMAD.MOV.U32 R2, RZ, RZ, R14 ;  /* 0x000000ffff027224 */ /* 0x001fe400078e000e */
[----:B------:R-:W-:-:S02]  /*a5c0*/  IMAD.MOV.U32 R5, RZ, RZ, R15 ;  /* 0x000000ffff057224 */ /* 0x000fc400078e000f */
[----:B------:R-:W-:-:S04]  /*a5d0*/  IMAD.HI.U32 R4, R10, R12, RZ ;  /* 0x0000000c0a047227 */ /* 0x000fc800078e00ff */
[----:B------:R-:W-:Y:S02]  /*a5e0*/  @!P1 IMAD.IADD R8, R8, 0x1, -R0 ;  /* 0x0000000108089824 */ /* 0x000fe400078e0a00 */
[----:B------:R-:W-:Y:S02]  /*a5f0*/  IMAD.MOV R4, RZ, RZ, -R4 ;  /* 0x000000ffff047224 */ /* 0x000fe400078e0a04 */
[----:B------:R-:W-:Y:S01]  /*a600*/  @!P2 IMAD.MOV R2, RZ, RZ, -R2 ;  /* 0x000000ffff02a224 */ /* 0x000fe200078e0a02 */
[----:B------:R-:W-:Y:S01]  /*a610*/  IABS R7, R22 ;  /* 0x0000001600077213 */ /* 0x000fe20000000000 */
[----:B------:R-:W-:Y:S01]  /*a620*/  @!P0 IMAD.MOV R5, RZ, RZ, -R5 ;  /* 0x000000ffff058224 */ /* 0x000fe200078e0a05 */
[C---:B------:R-:W-:Y:S01]  /*a630*/  ISETP.GT.U32.AND P2, PT, R0.reuse, R8, PT ;  /* 0x000000080000720c */ /* 0x040fe20003f44070 */
[----:B------:R-:W-:Y:S01]  /*a640*/  @!P5 IMAD.IADD R17, R17, 0x1, -R0 ;  /* 0x000000011111d824 */ /* 0x000fe200078e0a00 */
[----:B------:R-:W-:Y:S01]  /*a650*/  ISETP.GE.AND P5, PT, R3, RZ, PT ;  /* 0x000000ff0300720c */ /* 0x000fe20003fa6270 */
[----:B------:R-:W-:Y:S01]  /*a660*/  IMAD R4, R0, R4, R12 ;  /* 0x0000000400047224 */ /* 0x000fe200078e020c */
[----:B------:R-:W2:Y:S01]  /*a670*/  LDL.LU R3, [R1+0x3dc] ;  /* 0x0003dc0001037983 */ /* 0x000ea20000300800 */
[----:B------:R-:W-:-:S03]  /*a680*/  IMAD.MOV.U32 R12, RZ, RZ, R16 ;  /* 0x000000ffff0c7224 */ /* 0x000fc600078e0010 */
[----:B------:R0:W-:Y:S01]  /*a690*/  STL [R1+0x1b0], R2 ;  /* 0x0001b00201007387 */ /* 0x0001e20000100800 */
[----:B------:R-:W-:-:S03]  /*a6a0*/  @!P3 IMAD.MOV R12, RZ, RZ, -R12 ;  /* 0x000000ffff0cb224 */ /* 0x000fc600078e0a0c */
[----:B------:R1:W-:Y:S01]  /*a6b0*/  STL [R1+0x1ac], R5 ;  /* 0x0001ac0501007387 */ /* 0x0003e20000100800 */
[----:B0-----:R-:W-:-:S04]  /*a6c0*/  IMAD.HI.U32 R2, R10, R7, RZ ;  /* 0x000000070a027227 */ /* 0x001fc800078e00ff */
[----:B-1----:R-:W-:Y:S02]  /*a6d0*/  IMAD.MOV.U32 R5, RZ, RZ, R17 ;  /* 0x000000ffff057224 */ /* 0x002fe400078e0011 */
[----:B------:R-:W-:Y:S02]  /*a6e0*/  IMAD.MOV R2, RZ, RZ, -R2 ;  /* 0x000000ffff027224 */ /* 0x000fe400078e0a02 */
[----:B------:R-:W-:Y:S01]  /*a6f0*/  @!P6 IMAD.MOV R5, RZ, RZ, -R5 ;  /* 0x000000ffff05e224 */ /* 0x000fe200078e0a05 */
[----:B------:R-:W-:Y:S01]  /*a700*/  STL [R1+0x20ec], R12 ;  /* 0x0020ec0c01007387 */ /* 0x000fe20000100800 */
[----:B------:R-:W-:Y:S01]  /*a710*/  ISETP.GE.AND P6, PT, R22, RZ, PT ;  /* 0x000000ff1600720c */ /* 0x000fe20003fc6270 */
[----:B------:R-:W-:Y:S02]  /*a720*/  IMAD R7, R0, R2, R7 ;  /* 0x0000000200077224 */ /* 0x000fe400078e0207 */
[----:B------:R-:W2:Y:S01]  /*a730*/  LDL.LU R22, [R1+0x3e0] ;  /* 0x0003e00001167983 */ /* 0x000ea20000300800 */
[----:B------:R-:W-:-:S03]  /*a740*/  @!P2 IMAD.IADD R8, R8, 0x1, -R0 ;  /* 0x000000010808a824 */ /* 0x000fc600078e0a00 */
[----:B------:R0:W-:Y:S01]  /*a750*/  STL [R1+0x1a8], R5 ;  /* 0x0001a80501007387 */ /* 0x0001e20000100800 */
[----:B------:R-:W-:Y:S01]  /*a760*/  ISETP.GT.U32.AND P1, PT, R0, R9, PT ;  /* 0x000000090000720c */ /* 0x000fe20003f24070 */
[----:B------:R-:W-:Y:S02]  /*a770*/  @!P4 IMAD.MOV R8, RZ, RZ, -R8 ;  /* 0x000000ffff08c224 */ /* 0x000fe400078e0a08 */
[----:B------:R-:W-:-:S10]  /*a780*/  IMAD.MOV.U32 R18, RZ, RZ, R24 ;  /* 0x000000ffff127224 */ /* 0x000fd400078e0018 */
[----:B------:R-:W-:-:S04]  /*a790*/  @!P1 IMAD.IADD R9, R9, 0x1, -R0 ;  /* 0x0000000109099824 */ /* 0x000fc800078e0a00 */
[----:B------:R-:W-:Y:S02]  /*a7a0*/  @!P5 IMAD.MOV R9, RZ, RZ, -R9 ;  /* 0x000000ffff09d224 */ /* 0x000fe400078e0a09 */
[----:B------:R-:W-:Y:S02]  /*a7b0*/  IMAD.MOV.U32 R24, RZ, RZ, R25 ;  /* 0x000000ffff187224 */ /* 0x000fe400078e0019 */
[----:B------:R-:W-:Y:S01]  /*a7c0*/  IMAD.MOV.U32 R25, RZ, RZ, R26 ;  /* 0x000000ffff197224 */ /* 0x000fe200078e001a */
[----:B----4-:R-:W-:Y:S02]  /*a7d0*/  ISETP.GE.AND P2, PT, R23, RZ, PT ;  /* 0x000000ff1700720c */ /* 0x010fe40003f46270 */
[----:B------:R-:W-:Y:S02]  /*a7e0*/  IABS R2, R23 ;  /* 0x0000001700027213 */ /* 0x000fe40000000000 */
[----:B------:R-:W4:Y:S04]  /*a7f0*/  LDL.LU R23, [R1+0x3e4] ;  /* 0x0003e40001177983 */ /* 0x000f280000300800 */
[----:B------:R-:W-:Y:S04]  /*a800*/  STL [R1+0x194], R9 ;  /* 0x0001940901007387 */ /* 0x000fe80000100800 */
[----:B------:R1:W-:Y:S04]  /*a810*/  STL [R1+0x1a4], R8 ;  /* 0x0001a40801007387 */ /* 0x0003e80000100800 */
[----:B------:R-:W4:Y:S01]  /*a820*/  LDL.LU R26, [R1+0x3e8] ;  /* 0x0003e800011a7983 */ /* 0x000f220000300800 */
[----:B------:R-:W-:-:S02]  /*a830*/  ISETP.GT.U32.AND P0, PT, R0, R4, PT ;  /* 0x000000040000720c */ /* 0x000fc40003f04070 */
[----:B0-----:R-:W-:Y:S01]  /*a840*/  IABS R5, R28 ;  /* 0x0000001c00057213 */ /* 0x001fe20000000000 */
[----:B------:R-:W4:Y:S10]  /*a850*/  LDL.LU R19, [R1+0x3ec] ;  /* 0x0003ec0001137983 */ /* 0x000f340000300800 */
[----:B------:R-:W-:Y:S01]  /*a860*/  @!P0 IMAD.IADD R4, R4, 0x1, -R0 ;  /* 0x0000000104048824 */ /* 0x000fe200078e0a00 */
[----:B------:R-:W-:-:S04]  /*a870*/  ISETP.GT.U32.AND P0, PT, R0, R7, PT ;  /* 0x000000070000720c */ /* 0x000fc80003f04070 */
[----:B------:R-:W-:Y:S01]  /*a880*/  ISETP.GT.U32.AND P5, PT, R0, R4, PT ;  /* 0x000000040000720c */ /* 0x000fe20003fa4070 */
[----:B-1----:R-:W-:Y:S01]  /*a890*/  IMAD.HI.U32 R8, R10, R2, RZ ;  /* 0x000000020a087227 */ /* 0x002fe200078e00ff */
[----:B---3--:R-:W-:-:S07]  /*a8a0*/  IABS R15, R29 ;  /* 0x0000001d000f7213 */ /* 0x008fce0000000000 */
[----:B------:R-:W-:Y:S01]  /*a8b0*/  @!P0 IMAD.IADD R7, R7, 0x1, -R0 ;  /* 0x0000000107078824 */ /* 0x000fe200078e0a00 */
[----:B------:R-:W-:Y:S01]  /*a8c0*/  ISETP.GE.AND P3, PT, R11, RZ, PT ;  /* 0x000000ff0b00720c */ /* 0x000fe20003f66270 */
[----:B------:R-:W-:Y:S01]  /*a8d0*/  IMAD.HI.U32 R6, R10, R5, RZ ;  /* 0x000000050a067227 */ /* 0x000fe200078e00ff */
[----:B------:R-:W3:Y:S02]  /*a8e0*/  LDL.LU R11, [R1+0x3f4] ;  /* 0x0003f400010b7983 */ /* 0x000ee40000300800 */
[----:B------:R-:W-:Y:S01]  /*a8f0*/  ISETP.GT.U32.AND P0, PT, R0, R7, PT ;  /* 0x000000070000720c */ /* 0x000fe20003f04070 */
[----:B------:R-:W-:Y:S02]  /*a900*/  IMAD.MOV R8, RZ, RZ, -R8 ;  /* 0x000000ffff087224 */ /* 0x000fe400078e0a08 */
[----:B------:R-:W-:-:S04]  /*a910*/  IMAD.HI.U32 R16, R10, R15, RZ ;  /* 0x0000000f0a107227 */ /* 0x000fc800078e00ff */
[----:B------:R-:W-:Y:S02]  /*a920*/  IMAD.MOV R6, RZ, RZ, -R6 ;  /* 0x000000ffff067224 */ /* 0x000fe400078e0a06 */
[----:B------:R-:W-:Y:S02]  /*a930*/  @!P5 IMAD.IADD R4, R4, 0x1, -R0 ;  /* 0x000000010404d824 */ /* 0x000fe400078e0a00 */
[C---:B------:R-:W-:Y:S02]  /*a940*/  IMAD R2, R0.reuse, R8, R2 ;  /* 0x0000000800027224 */ /* 0x040fe400078e0202 */
[----:B------:R-:W-:Y:S02]  /*a950*/  IMAD.MOV R16, RZ, RZ, -R16 ;  /* 0x000000ffff107224 */ /* 0x000fe400078e0a10 */
[C---:B------:R-:W-:Y:S02]  /*a960*/  IMAD R5, R0.reuse, R6, R5 ;  /* 0x0000000600057224 */ /* 0x040fe400078e0205 */
[----:B------:R-:W-:-:S02]  /*a970*/  IMAD R15, R0, R16, R15 ;  /* 0x00000010000f7224 */ /* 0x000fc400078e020f */
[----:B------:R-:W-:Y:S01]  /*a980*/  @!P0 IMAD.IADD R7, R7, 0x1, -R0 ;  /* 0x0000000107078824 */ /* 0x000fe200078e0a00 */
[C---:B------:R-:W-:Y:S01]  /*a990*/  ISETP.GT.U32.AND P0, PT, R0.reuse, R2, PT ;  /* 0x000000020000720c */ /* 0x040fe20003f04070 */
[----:B------:R-:W-:Y:S01]  /*a9a0*/  IMAD.MOV.U32 R17, RZ, RZ, R4 ;  /* 0x000000ffff117224 */ /* 0x000fe200078e0004 */
[----:B------:R-:W-:-:S03]  /*a9b0*/  ISETP.GT.U32.AND P5, PT, R0, R5, PT ;  /* 0x000000050000720c */ /* 0x000fc60003fa4070 */
[----:B------:R-:W-:Y:S01]  /*a9c0*/  @!P3 IMAD.MOV R17, RZ, RZ, -R17 ;  /* 0x000000ffff11b224 */ /* 0x000fe200078e0a11 */
[----:B------:R-:W-:Y:S02]  /*a9d0*/  ISETP.GT.U32.AND P3, PT, R0, R15, PT ;  /* 0x0000000f0000720c */ /* 0x000fe40003f64070 */
[----:B--2---:R-:W-:-:S05]  /*a9e0*/  IABS R14, R3 ;  /* 0x00000003000e7213 */ /* 0x004fca0000000000 */
[----:B------:R-:W-:-:S04]  /*a9f0*/  IMAD.HI.U32 R13, R10, R14, RZ ;  /* 0x0000000e0a0d7227 */ /* 0x000fc800078e00ff */
[--C-:B------:R-:W-:Y:S01]  /*aa00*/  @!P0 IMAD.IADD R2, R2, 0x1, -R0.reuse ;  /* 0x0000000102028824 */ /* 0x100fe200078e0a00 */
[----:B------:R-:W-:Y:S01]  /*aa10*/  IABS R6, R22 ;  /* 0x0000001600067213 */ /* 0x000fe20000000000 */
[--C-:B------:R-:W-:Y:S02]  /*aa20*/  @!P5 IMAD.IADD R5, R5, 0x1, -R0.reuse ;  /* 0x000000010505d824 */ /* 0x100fe400078e0a00 */
[----:B------:R-:W-:Y:S02]  /*aa30*/  IMAD.MOV R13, RZ, RZ, -R13 ;  /* 0x000000ffff0d7224 */ /* 0x000fe400078e0a0d */
[----:B------:R-:W-:Y:S01]  /*aa40*/  @!P3 IMAD.IADD R15, R15, 0x1, -R0 ;  /* 0x000000010f0fb824 */ /* 0x000fe200078e0a00 */
[C---:B------:R-:W-:Y:S01]  /*aa50*/  ISETP.GT.U32.AND P3, PT, R0.reuse, R2, PT ;  /* 0x000000020000720c */ /* 0x040fe20003f64070 */
[C---:B------:R-:W-:Y:S01]  /*aa60*/  IMAD R14, R0.reuse, R13, R14 ;  /* 0x0000000d000e7224 */ /* 0x040fe200078e020e */
[----:B------:R-:W-:Y:S01]  /*aa70*/  ISETP.GT.U32.AND P5, PT, R0, R5, PT ;  /* 0x000000050000720c */ /* 0x000fe20003fa4070 */
[----:B------:R-:W-:-:S02]  /*aa80*/  IMAD.MOV.U32 R12, RZ, RZ, R7 ;  /* 0x000000ffff0c7224 */ /* 0x000fc400078e0007 */
[----:B------:R-:W-:-:S04]  /*aa90*/  IMAD.HI.U32 R8, R10, R6, RZ ;  /* 0x000000060a087227 */ /* 0x000fc800078e00ff */
[----:B------:R-:W-:Y:S01]  /*aaa0*/  @!P6 IMAD.MOV R12, RZ, RZ, -R12 ;  /* 0x000000ffff0ce224 */ /* 0x000fe200078e0a0c */
[----:B------:R-:W-:Y:S01]  /*aab0*/  ISETP.GT.U32.AND P6, PT, R0, R14, PT ;  /* 0x0000000e0000720c */ /* 0x000fe20003fc4070 */
[----:B------:R-:W-:Y:S01]  /*aac0*/  IMAD.MOV R8, RZ, RZ, -R8 ;  /* 0x000000ffff087224 */ /* 0x000fe200078e0a08 */
[----:B------:R-:W-:Y:S01]  /*aad0*/  ISETP.GE.AND P1, PT, R28, RZ, PT ;  /* 0x000000ff1c00720c */ /* 0x000fe20003f26270 */
[----:B------:R-:W-:Y:S02]  /*aae0*/  STL [R1+0x198], R17 ;  /* 0x0001981101007387 */ /* 0x000fe40000100800 */
[----:B------:R-:W-:Y:S02]  /*aaf0*/  IMAD R6, R0, R8, R6 ;  /* 0x0000000800067224 */ /* 0x000fe400078e0206 */
[--C-:B------:R-:W-:Y:S01]  /*ab00*/  @!P3 IMAD.IADD R2, R2, 0x1, -R0.reuse ;  /* 0x000000010202b824 */ /* 0x100fe200078e0a00 */
[----:B------:R0:W-:Y:S01]  /*ab10*/  STL [R1+0x1a0], R12 ;  /* 0x0001a00c01007387 */ /* 0x0001e20000100800 */
[----:B------:R-:W-:Y:S01]  /*ab20*/  @!P5 IMAD.IADD R5, R5, 0x1, -R0 ;  /* 0x000000010505d824 */ /* 0x000fe200078e0a00 */
[----:B------:R-:W-:-:S02]  /*ab30*/  ISETP.GT.U32.AND P0, PT, R0, R6, PT ;  /* 0x000000060000720c */ /* 0x000fc40003f04070 */
[----:B------:R-:W2:Y:S01]  /*ab40*/  LDL.LU R28, [R1+0x4f8] ;  /* 0x0004f800011c7983 */ /* 0x000ea20000300800 */
[----:B------:R-:W-:Y:S01]  /*ab50*/  ISETP.GE.AND P5, PT, R3, RZ, PT ;  /* 0x000000ff0300720c */ /* 0x000fe20003fa6270 */
[----:B------:R-:W-:Y:S02]  /*ab60*/  IMAD.MOV.U32 R3, RZ, RZ, R5 ;  /* 0x000000ffff037224 */ /* 0x000fe400078e0005 */
[--C-:B------:R-:W-:Y:S01]  /*ab70*/  @!P6 IMAD.IADD R14, R14, 0x1, -R0.reuse ;  /* 0x000000010e0ee824 */ /* 0x100fe200078e0a00 */
[----:B------:R-:W-:Y:S01]  /*ab80*/  ISETP.GT.U32.AND P6, PT, R0, R15, PT ;  /* 0x0000000f0000720c */ /* 0x000fe20003fc4070 */
[----:B------:R-:W-:Y:S01]  /*ab90*/  @!P1 IMAD.MOV R3, RZ, RZ, -R3 ;  /* 0x000000ffff039224 */ /* 0x000fe200078e0a03 */
[----:B------:R-:W-:Y:S02]  /*aba0*/  ISETP.GE.AND P4, PT, R29, RZ, PT ;  /* 0x000000ff1d00720c */ /* 0x000fe40003f86270 */
[----:B------:R-:W2:Y:S02]  /*abb0*/  LDL.LU R29, [R1+0x4fc] ;  /* 0x0004fc00011d7983 */ /* 0x000ea40000300800 */
[----:B------:R-:W-:-:S02]  /*abc0*/  @!P0 IMAD.IADD R6, R6, 0x1, -R0 ;  /* 0x0000000106068824 */ /* 0x000fc400078e0a00 */
[----:B------:R1:W-:Y:S03]  /*abd0*/  STL [R1+0x19c], R3 ;  /* 0x00019c0301007387 */ /* 0x0003e60000100800 */
[----:B------:R-:W-:Y:S02]  /*abe0*/  ISETP.GT.U32.AND P0, PT, R0, R6, PT ;  /* 0x000000060000720c */ /* 0x000fe40003f04070 */
[----:B------:R-:W-:Y:S02]  /*abf0*/  @!P6 IMAD.IADD R15, R15, 0x1, -R0 ;  /* 0x000000010f0fe824 */ /* 0x000fe400078e0a00 */
[----:B0-----:R-:W-:Y:S02]  /*ac00*/  IMAD.MOV.U32 R12, RZ, RZ, R2 ;  /* 0x000000ffff0c7224 */ /* 0x001fe400078e0002 */
[----:B-1----:R-:W-:Y:S02]  /*ac10*/  IMAD.MOV.U32 R3, RZ, RZ, R15 ;  /* 0x000000ffff037224 */ /* 0x002fe400078e000f */
[----:B------:R-:W-:-:S02]  /*ac20*/  @!P2 IMAD.MOV R12, RZ, RZ, -R12 ;  /* 0x000000ffff0ca224 */ /* 0x000fc400078e0a0c */
[----:B------:R-:W-:-:S03]  /*ac30*/  @!P4 IMAD.MOV R3, RZ, RZ, -R3 ;  /* 0x000000ffff03c224 */ /* 0x000fc600078e0a03 */
[----:B------:R-:W-:Y:S01]  /*ac40*/  @!P0 IMAD.IADD R6, R6, 0x1, -R0 ;  /* 0x0000000106068824 */ /* 0x000fe200078e0a00 */
[----:B------:R-:W-:Y:S02]  /*ac50*/  ISETP.GE.AND P6, PT, R22, RZ, PT ;  /* 0x000000ff1600720c */ /* 0x000fe40003fc6270 */
[----:B----4-:R-:W-:-:S05]  /*ac60*/  IABS R9, R23 ;  /* 0x0000001700097213 */ /* 0x010fca0000000000 */
[----:B------:R-:W-:-:S04]  /*ac70*/  IMAD.HI.U32 R4, R10, R9, RZ ;  /* 0x000000090a047227 */ /* 0x000fc800078e00ff */
[----:B------:R-:W-:-:S04]  /*ac80*/  IMAD.MOV R4, RZ, RZ, -R4 ;  /* 0x000000ffff047224 */ /* 0x000fc800078e0a04 */
[----:B------:R-:W-:-:S05]  /*ac90*/  IMAD R9, R0, R4, R9 ;  /* 0x0000000400097224 */ /* 0x000fca00078e0209 */
[----:B------:R-:W-:Y:S02]  /*aca0*/  ISETP.GT.U32.AND P3, PT, R0, R9, PT ;  /* 0x000000090000720c */ /* 0x000fe40003f64070 */
[----:B------:R-:W-:-:S11]  /*acb0*/  IABS R8, R26 ;  /* 0x0000001a00087213 */ /* 0x000fd60000000000 */
[----:B------:R-:W-:Y:S01]  /*acc0*/  @!P3 IMAD.IADD R9, R9, 0x1, -R0 ;  /* 0x000000010909b824 */ /* 0x000fe200078e0a00 */
[----:B------:R-:W-:Y:S02]  /*acd0*/  ISETP.GE.AND P3, PT, R26, RZ, PT ;  /* 0x000000ff1a00720c */ /* 0x000fe40003f66270 */
[----:B------:R-:W4:Y:S01]  /*ace0*/  LDL.LU R26, [R1+0x500] ;  /* 0x00050000011a7983 */ /* 0x000f220000300800 */
[----:B------:R-:W-:-:S03]  /*acf0*/  ISETP.GE.AND P0, PT, R23, RZ, PT ;  /* 0x000000ff1700720c */ /* 0x000fc60003f06270 */
[----:B------:R-:W-:Y:S04]  /*ad00*/  STL [R1+0x180], R12 ;  /* 0x0001800c01007387 */ /* 0x000fe80000100800 */
[----:B------:R0:W-:Y:S04]  /*ad10*/  STL [R1+0x184], R3 ;  /* 0x0001840301007387 */ /* 0x0001e80000100800 */
[----:B0-----:R-:W4:Y:S04]  /*ad20*/  LDL.LU R3, [R1+0x504] ;  /* 0x0005040001037983 */ /* 0x001f280000300800 */
[----:B------:R-:W4:Y:S04]  /*ad30*/  LDL.LU R23, [R1+0x508] ;  /* 0x0005080001177983 */ /* 0x000f280000300800 */
[----:B------:R-:W4:Y:S01]  /*ad40*/  LDL.LU R22, [R1+0x50c] ;  /* 0x00050c0001167983 */ /* 0x000f220000300800 */
[----:B------:R-:W-:Y:S01]  /*ad50*/  ISETP.GT.U32.AND P1, PT, R0, R14, PT ;  /* 0x0000000e0000720c */ /* 0x000fe20003f24070 */
[----:B------:R-:W-:Y:S01]  /*ad60*/  IMAD.HI.U32 R5, R10, R8, RZ ;  /* 0x000000080a057227 */ /* 0x000fe200078e00ff */
[----:B------:R-:W-:-:S03]  /*ad70*/  IABS R4, R19 ;  /* 0x0000001300047213 */ /* 0x000fc60000000000 */
[----:B------:R-:W-:Y:S01]  /*ad80*/  IMAD.MOV R5, RZ, RZ, -R5 ;  /* 0x000000ffff057224 */ /* 0x000fe200078e0a05 */
[----:B------:R-:W-:Y:S01]  /*ad90*/  IABS R7, R18 ;  /* 0x0000001200077213 */ /* 0x000fe20000000000 */
[----:B------:R-:W-:-:S04]  /*ada0*/  IMAD.HI.U32 R17, R10, R4, RZ ;  /* 0x000000040a117227 */ /* 0x000fc800078e00ff */
[----:B------:R-:W-:Y:S02]  /*adb0*/  IMAD R8, R0, R5, R8 ;  /* 0x0000000500087224 */ /* 0x000fe400078e0208 */
[----:B------:R-:W-:-:S04]  /*adc0*/  IMAD.HI.U32 R16, R10, R7, RZ ;  /* 0x000000070a107227 */ /* 0x000fc800078e00ff */
[----:B------:R-:W-:Y:S01]  /*add0*/  @!P1 IMAD.IADD R14, R14, 0x1, -R0 ;  /* 0x000000010e0e9824 */ /* 0x000fe200078e0a00 */
[C---:B------:R-:W-:Y:S01]  /*ade0*/  ISETP.GT.U32.AND P1, PT, R0.reuse, R8, PT ;  /* 0x000000080000720c */ /* 0x040fe20003f24070 */
[----:B------:R-:W-:Y:S02]  /*adf0*/  IMAD.MOV R17, RZ, RZ, -R17 ;  /* 0x000000ffff117224 */ /* 0x000fe400078e0a11 */
[----:B------:R-:W-:Y:S02]  /*ae00*/  IMAD.MOV R16, RZ, RZ, -R16 ;  /* 0x000000ffff107224 */ /* 0x000fe400078e0a10 */
[C---:B------:R-:W-:Y:S01]  /*ae10*/  IMAD R4, R0.reuse, R17, R4 ;  /* 0x0000001100047224 */ /* 0x040fe200078e0204 */
[----:B---3--:R-:W-:Y:S01]  /*ae20*/  IABS R13, R11 ;  /* 0x0000000b000d7213 */ /* 0x008fe20000000000 */
[C---:B------:R-:W-:Y:S02]  /*ae30*/  IMAD R7, R0.reuse, R16, R7 ;  /* 0x0000001000077224 */ /* 0x040fe400078e0207 */
[----:B------:R-:W-:Y:S01]  /*ae40*/  IMAD.MOV.U32 R12, RZ, RZ, R14 ;  /* 0x000000ffff0c7224 */ /* 0x000fe200078e000e */
[----:B------:R-:W-:Y:S01]  /*ae50*/  ISETP.GT.U32.AND P4, PT, R0, R4, PT ;  /* 0x000000040000720c */ /* 0x000fe20003f84070 */
[----:B------:R-:W-:-:S04]  /*ae60*/  IMAD.HI.U32 R5, R10, R13, RZ ;  /* 0x0000000d0a057227 */ /* 0x000fc800078e00ff */
[----:B------:R-:W-:Y:S01]  /*ae70*/  @!P5 IMAD.MOV R12, RZ, RZ, -R12 ;  /* 0x000000ffff0cd224 */ /* 0x000fe200078e0a0c */
[----:B------:R-:W-:Y:S01]  /*ae80*/  ISETP.GT.U32.AND P5, PT, R0, R7, PT ;  /* 0x000000070000720c */ /* 0x000fe20003fa4070 */
[----:B------:R-:W-:Y:S01]  /*ae90*/  @!P1 IMAD.IADD R8, R8, 0x1, -R0 ;  /* 0x0000000108089824 */ /* 0x000fe200078e0a00 */
[----:B------:R-:W-:Y:S01]  /*aea0*/  ISETP.GT.U32.AND P1, PT, R0, R9, PT ;  /* 0x000000090000720c */ /* 0x000fe20003f24070 */
[----:B------:R-:W-:-:S04]  /*aeb0*/  IMAD.MOV R5, RZ, RZ, -R5 ;  /* 0x000000ffff057224 */ /* 0x000fc800078e0a05 */
[----:B------:R-:W-:Y:S02]  /*aec0*/  IMAD R13, R0, R5, R13 ;  /* 0x00000005000d7224 */ /* 0x000fe400078e020d */
[----:B------:R-:W-:-:S04]  /*aed0*/  @!P4 IMAD.IADD R4, R4, 0x1, -R0 ;  /* 0x000000010404c824 */ /* 0x000fc800078e0a00 */
[--C-:B------:R-:W-:Y:S01]  /*aee0*/  @!P5 IMAD.IADD R7, R7, 0x1, -R0.reuse ;  /* 0x000000010707d824 */ /* 0x100fe200078e0a00 */
[----:B--2---:R-:W-:Y:S01]  /*aef0*/  IABS R5, R28 ;  /* 0x0000001c00057213 */ /* 0x004fe20000000000 */
[----:B------:R-:W-:Y:S01]  /*af00*/  @!P1 IMAD.IADD R9, R9, 0x1, -R0 ;  /* 0x0000000109099824 */ /* 0x000fe200078e0a00 */
[C---:B------:R-:W-:Y:S02]  /*af10*/  ISETP.GT.U32.AND P5, PT, R0.reuse, R4, PT ;  /* 0x000000040000720c */ /* 0x040fe40003fa4070 */
[----:B------:R-:W-:Y:S01]  /*af20*/  ISETP.GT.U32.AND P1, PT, R0, R13, PT ;  /* 0x0000000d0000720c */ /* 0x000fe20003f24070 */
[----:B------:R-:W-:Y:S01]  /*af30*/  IMAD.HI.U32 R14, R10, R5, RZ ;  /* 0x000000050a0e7227 */ /* 0x000fe200078e00ff */
[----:B------:R-:W-:-:S03]  /*af40*/  ISETP.GE.AND P4, PT, R11, RZ, PT ;  /* 0x000000ff0b00720c */ /* 0x000fc60003f86270 */
[----:B------:R-:W-:Y:S02]  /*af50*/  IMAD.MOV R14, RZ, RZ, -R14 ;  /* 0x000000ffff0e7224 */ /* 0x000fe400078e0a0e */
[----:B------:R-:W-:Y:S02]  /*af60*/  IMAD.MOV.U32 R11, RZ, RZ, R9 ;  /* 0x000000ffff0b7224 */ /* 0x000fe400078e0009 */
[----:B------:R-:W-:Y:S01]  /*af70*/  IMAD R5, R0, R14, R5 ;  /* 0x0000000e00057224 */ /* 0x000fe200078e0205 */
[----:B------:R-:W-:Y:S01]  /*af80*/  IABS R2, R29 ;  /* 0x0000001d00027213 */ /* 0x000fe20000000000 */
[----:B------:R-:W-:Y:S02]  /*af90*/  @!P6 IMAD.MOV R6, RZ, RZ, -R6 ;  /* 0x000000ffff06e224 */ /* 0x000fe400078e0a06 */
[--C-:B------:R-:W-:Y:S01]  /*afa0*/  @!P5 IMAD.IADD R4, R4, 0x1, -R0.reuse ;  /* 0x000000010404d824 */ /* 0x100fe200078e0a00 */
[C---:B------:R-:W-:Y:S01]  /*afb0*/  ISETP.GT.U32.AND P5, PT, R0.reuse, R5, PT ;  /* 0x000000050000720c */ /* 0x040fe20003fa4070 */
[----:B------:R-:W-:Y:S01]  /*afc0*/  STL [R1+0x188], R12 ;  /* 0x0001880c01007387 */ /* 0x000fe20000100800 */
[----:B------:R-:W-:Y:S01]  /*afd0*/  @!P1 IMAD.IADD R13, R13, 0x1, -R0 ;  /* 0x000000010d0d9824 */ /* 0x000fe200078e0a00 */
[----:B------:R-:W-:-:S02]  /*afe0*/  ISETP.GT.U32.AND P1, PT, R0, R7, PT ;  /* 0x000000070000720c */ /* 0x000fc40003f24070 */
[----:B------:R0:W-:Y:S01]  /*aff0*/  STL [R1+0x190], R6 ;  /* 0x0001900601007387 */ /* 0x0001e20000100800 */
[----:B------:R-:W-:Y:S01]  /*b000*/  ISETP.GT.U32.AND P2, PT, R0, R8, PT ;  /* 0x000000080000720c */ /* 0x000fe20003f44070 */
[----:B------:R-:W-:Y:S02]  /*b010*/  @!P0 IMAD.MOV R11, RZ, RZ, -R11 ;  /* 0x000000ffff0b8224 */ /* 0x000fe400078e0a0b */
[----:B0-----:R-:W-:-:S04]  /*b020*/  IMAD.HI.U32 R6, R10, R2, RZ ;  /* 0x000000020a067227 */ /* 0x001fc800078e00ff */
[----:B------:R-:W-:Y:S01]  /*b030*/  IMAD.MOV R6, RZ, RZ, -R6 ;  /* 0x000000ffff067224 */ /* 0x000fe200078e0a06 */
[C---:B------:R-:W-:Y:S01]  /*b040*/  ISETP.GT.U32.AND P0, PT, R0.reuse, R13, PT ;  /* 0x0000000d0000720c */ /* 0x040fe20003f04070 */
[----:B------:R-:W-:Y:S02]  /*b050*/  @!P5 IMAD.IADD R5, R5, 0x1, -R0 ;  /* 0x000000010505d824 */ /* 0x000fe400078e0a00 */
[----:B------:R-:W-:Y:S01]  /*b060*/  IMAD R2, R0, R6, R2 ;  /* 0x0000000600027224 */ /* 0x000fe200078e0202 */
[----:B------:R-:W-:Y:S01]  /*b070*/  ISETP.GE.AND P6, PT, R19, RZ, PT ;  /* 0x000000ff1300720c */ /* 0x000fe20003fc6270 */
[--C-:B------:R-:W-:Y:S02]  /*b080*/  @!P1 IMAD.IADD R7, R7, 0x1, -R0.reuse ;  /* 0x0000000107079824 */ /* 0x100fe400078e0a00 */
[----:B------:R-:W-:Y:S01]  /*b090*/  @!P2 IMAD.IADD R8, R8, 0x1, -R0 ;  /* 0x000000010808a824 */ /* 0x000fe200078e0a00 */
[----:B------:R-:W-:Y:S02]  /*b0a0*/  ISETP.GT.U32.AND P1, PT, R0, R2, PT ;  /* 0x000000020000720c */ /* 0x000fe40003f24070 */
[----:B------:R-:W-:Y:S01]  /*b0b0*/  ISETP.GE.AND P2, PT, R18, RZ, PT ;  /* 0x000000ff1200720c */ /* 0x000fe20003f46270 */
[----:B------:R-:W-:Y:S01]  /*b0c0*/  @!P3 IMAD.MOV R8, RZ, RZ, -R8 ;  /* 0x000000ffff08b224 */ /* 0x000fe200078e0a08 */
[----:B------:R-:W-:Y:S01]  /*b0d0*/  ISETP.GT.U32.AND P3, PT, R0, R5, PT ;  /* 0x000000050000720c */ /* 0x000fe20003f64070 */
[----:B------:R-:W-:Y:S01]  /*b0e0*/  @!P0 IMAD.IADD R13, R13, 0x1, -R0 ;  /* 0x000000010d0d8824 */ /* 0x000fe200078e0a00 */
[----:B------:R0:W-:Y:S03]  /*b0f0*/  STL [R1+0x18c], R11 ;  /* 0x00018c0b01007387 */ /* 0x0001e60000100800 */
[----:B------:R-:W-:-:S04]  /*b100*/  @!P6 IMAD.MOV R4, RZ, RZ, -R4 ;  /* 0x000000ffff04e224 */ /* 0x000fc800078e0a04 */
[--C-:B------:R-:W-:Y:S02]  /*b110*/  @!P1 IMAD.IADD R2, R2, 0x1, -R0.reuse ;  /* 0x0000000102029824 */ /* 0x100fe400078e0a00 */
[----:B0-----:R-:W-:Y:S01]  /*b120*/  IMAD.MOV.U32 R11, RZ, RZ, R13 ;  /* 0x000000ffff0b7224 */ /* 0x001fe200078e000d */
[----:B------:R-:W-:Y:S01]  /*b130*/  STL [R1+0x17c], R8 ;  /* 0x00017c0801007387 */ /* 0x000fe20000100800 */
[----:B------:R-:W-:Y:S02]  /*b140*/  @!P3 IMAD.IADD R5, R5, 0x1, -R0 ;  /* 0x000000010505b824 */ /* 0x000fe400078e0a00 */
[----:B------:R-:W-:Y:S01]  /*b150*/  @!P4 IMAD.MOV R11, RZ, RZ, -R11 ;  /* 0x000000ffff0bc224 */ /* 0x000fe200078e0a0b */
[----:B------:R0:W-:Y:S01]  /*b160*/  STL [R1+0x178], R4 ;  /* 0x0001780401007387 */ /* 0x0001e20000100800 */
[----:B------:R-:W-:Y:S01]  /*b170*/  ISETP.GE.AND P0, PT, R28, RZ, PT ;  /* 0x000000ff1c00720c */ /* 0x000fe20003f06270 */
[----:B0-----:R-:W-:-:S04]  /*b180*/  IMAD.MOV.U32 R4, RZ, RZ, R7 ;  /* 0x000000ffff047224 */ /* 0x001fc800078e0007 */
[----:B------:R-:W-:Y:S01]  /*b190*/  @!P2 IMAD.MOV R4, RZ, RZ, -R4 ;  /* 0x000000ffff04a224 */ /* 0x000fe200078e0a04 */
[----:B------:R-:W-:-:S04]  /*b1a0*/  ISETP.GE.AND P1, PT, R29, RZ, PT ;  /* 0x000000ff1d00720c */ /* 0x000fc80003f26270 */
[----:B------:R-:W-:Y:S04]  /*b1b0*/  STL [R1+0x174], R4 ;  /* 0x0001740401007387 */ /* 0x000fe80000100800 */
[----:B------:R-:W-:Y:S01]  /*b1c0*/  STL [R1+0x170], R11 ;  /* 0x0001700b01007387 */ /* 0x000fe20000100800 */
[----:B----4-:R-:W-:-:S05]  /*b1d0*/  IABS R9, R26 ;  /* 0x0000001a00097213 */ /* 0x010fca0000000000 */
[----:B------:R-:W-:-:S04]  /*b1e0*/  IMAD.HI.U32 R17, R10, R9, RZ ;  /* 0x000000090a117227 */ /* 0x000fc800078e00ff */
[----:B------:R-:W-:-:S04]  /*b1f0*/  IMAD.MOV R17, RZ, RZ, -R17 ;  /* 0x000000ffff117224 */ /* 0x000fc800078e0a11 */
[----:B------:R-:W-:-:S05]  /*b200*/  IMAD R9, R0, R17, R9 ;  /* 0x0000001100097224 */ /* 0x000fca00078e0209 */
[----:B------:R-:W-:Y:S02]  /*b210*/  ISETP.GT.U32.AND P5, PT, R0, R9, PT ;  /* 0x000000090000720c */ /* 0x000fe40003fa4070 */
[----:B------:R-:W-:Y:S02]  /*b220*/  IABS R14, R23 ;  /* 0x00000017000e7213 */ /* 0x000fe40000000000 */
[----:B------:R-:W-:-:S03]  /*b230*/  IABS R6, R22 ;  /* 0x0000001600067213 */ /* 0x000fc60000000000 */
[----:B------:R-:W-:Y:S01]  /*b240*/  IMAD.HI.U32 R18, R10, R14, RZ ;  /* 0x0000000e0a127227 */ /* 0x000fe200078e00ff */
[----:B------:R-:W-:-:S03]  /*b250*/  IABS R16, R3 ;  /* 0x0000000300107213 */ /* 0x000fc60000000000 */
[----:B------:R-:W-:-:S04]  /*b260*/  IMAD.HI.U32 R17, R10, R6, RZ ;  /* 0x000000060a117227 */ /* 0x000fc800078e00ff */
[----:B------:R-:W-:Y:S02]  /*b270*/  IMAD.MOV R18, RZ, RZ, -R18 ;  /* 0x000000ffff127224 */ /* 0x000fe400078e0a12 */
[----:B------:R-:W-:Y:S02]  /*b280*/  IMAD.MOV R17, RZ, RZ, -R17 ;  /* 0x000000ffff117224 */ /* 0x000fe400078e0a11 */
[----:B------:R-:W-:-:S04]  /*b290*/  IMAD.HI.U32 R15, R10, R16, RZ ;  /* 0x000000100a0f7227 */ /* 0x000fc800078e00ff */
[----:B------:R-:W-:Y:S02]  /*b2a0*/  @!P5 IMAD.IADD R9, R9, 0x1, -R0 ;  /* 0x000000010909d824 */ /* 0x000fe400078e0a00 */
[C---:B------:R-:W-:Y:S02]  /*b2b0*/  IMAD R14, R0.reuse, R18, R14 ;  /* 0x00000012000e7224 */ /* 0x040fe400078e020e */
[C---:B------:R-:W-:Y:S01]  /*b2c0*/  IMAD R6, R0.reuse, R17, R6 ;  /* 0x0000001100067224 */ /* 0x040fe200078e0206 */
[C---:B------:R-:W-:Y:S01]  /*b2d0*/  ISETP.GT.U32.AND P6, PT, R0.reuse, R9, PT ;  /* 0x000000090000720c */ /* 0x040fe20003fc4070 */
[----:B------:R-:W-:Y:S01]  /*b2e0*/  IMAD.MOV R15, RZ, RZ, -R15 ;  /* 0x000000ffff0f7224 */ /* 0x000fe200078e0a0f */
[C---:B------:R-:W-:Y:S02]  /*b2f0*/  ISETP.GT.U32.AND P5, PT, R0.reuse, R2, PT ;  /* 0x000000020000720c */ /* 0x040fe40003fa4070 */
[C---:B------:R-:W-:Y:S01]  /*b300*/  ISETP.GT.U32.AND P4, PT, R0.reuse, R14, PT ;  /* 0x0000000e0000720c */ /* 0x040fe20003f84070 */
[C---:B------:R-:W-:Y:S01]  /*b310*/  IMAD R15, R0.reuse, R15, R16 ;  /* 0x0000000f000f7224 */ /* 0x040fe200078e0210 */
[----:B------:R-:W-:-:S04]  /*b320*/  ISETP.GT.U32.AND P3, PT, R0, R6, PT ;  /* 0x000000060000720c */ /* 0x000fc80003f64070 */
[----:B------:R-:W-:-:S03]  /*b330*/  ISETP.GT.U32.AND P2, PT, R0, R15, PT ;  /* 0x0000000f0000720c */ /* 0x000fc60003f44070 */
[--C-:B------:R-:W-:Y:S01]  /*b340*/  @!P6 IMAD.IADD R9, R9, 0x1, -R0.reuse ;  /* 0x000000010909e824 */ /* 0x100fe200078e0a00 */
[----:B------:R-:W-:Y:S01]  /*b350*/  ISETP.GE.AND P6, PT, R3, RZ, PT ;  /* 0x000000ff0300720c */ /* 0x000fe20003fc6270 */
[--C-:B------:R-:W-:Y:S01]  /*b360*/  @!P5 IMAD.IADD R2, R2, 0x1, -R0.reuse ;  /* 0x000000010202d824 */ /* 0x100fe200078e0a00 */
[----:B------:R-:W-:Y:S01]  /*b370*/  ISETP.GE.AND P5, PT, R26, RZ, PT ;  /* 0x000000ff1a00720c */ /* 0x000fe20003fa6270 */
[----:B------:R-:W-:Y:S01]  /*b380*/  IMAD.MOV.U32 R3, RZ, RZ, R5 ;  /* 0x000000ffff037224 */ /* 0x000fe200078e0005 */
[----:B------:R-:W2:Y:S01]  /*b390*/  LDL.LU R26, [R1+0x51c] ;  /* 0x00051c00011a7983 */ /* 0x000ea20000300800 */
[--C-:B------:R-:W-:Y:S02]  /*b3a0*/  @!P4 IMAD.IADD R14, R14, 0x1, -R0.reuse ;  /* 0x000000010e0ec824 */ /* 0x100fe400078e0a00 */
[--C-:B------:R-:W-:Y:S02]  /*b3b0*/  @!P3 IMAD.IADD R6, R6, 0x1, -R0.reuse ;  /* 0x000000010606b824 */ /* 0x100fe400078e0a00 */
[----:B------:R-:W-:Y:S01]  /*b3c0*/  @!P0 IMAD.MOV R3, RZ, RZ, -R3 ;  /* 0x000000ffff038224 */ /* 0x000fe200078e0a03 */
[C---:B------:R-:W-:Y:S01]  /*b3d0*/  ISETP.GT.U32.AND P3, PT, R0.reuse, R14, PT ;  /* 0x0000000e0000720c */ /* 0x040fe20003f64070 */
[----:B------:R-:W-:Y:S01]  /*b3e0*/  @!P2 IMAD.IADD R15, R15, 0x1, -R0 ;  /* 0x000000010f0fa824 */ /* 0x000fe200078e0a00 */
[----:B------:R-:W-:-:S02]  /*b3f0*/  ISETP.GT.U32.AND P0, PT, R0, R6, PT ;  /* 0x000000060000720c */ /* 0x000fc40003f04070 */
[----:B------:R-:W-:Y:S02]  /*b400*/  ISETP.GE.AND P2, PT, R23, RZ, PT ;  /* 0x000000ff1700720c */ /* 0x000fe40003f46270 */
[----:B------:R-:W3:Y:S04]  /*b410*/  LDL.LU R23, [R1+0x520] ;  /* 0x0005200001177983 */ /* 0x000ee80000300800 */
[----:B------:R0:W-:Y:S01]  /*b420*/  STL [R1+0x16c], R3 ;  /* 0x00016c0301007387 */ /* 0x0001e20000100800 */
[----:B------:R-:W-:Y:S02]  /*b430*/  @!P1 IMAD.MOV R2, RZ, RZ, -R2 ;  /* 0x000000ffff029224 */ /* 0x000fe400078e0a02 */
[----:B0-----:R-:W-:-:S04]  /*b440*/  IMAD.MOV.U32 R3, RZ, RZ, R9 ;  /* 0x000000ffff037224 */ /* 0x001fc800078e0009 */
[----:B------:R-:W-:Y:S01]  /*b450*/  @!P5 IMAD.MOV R3, RZ, RZ, -R3 ;  /* 0x000000ffff03d224 */ /* 0x000fe200078e0a03 */
[----:B------:R-:W-:Y:S01]  /*b460*/  STL [R1+0x168], R2 ;  /* 0x0001680201007387 */ /* 0x000fe20000100800 */
[--C-:B------:R-:W-:Y:S01]  /*b470*/  @!P3 IMAD.IADD R14, R14, 0x1, -R0.reuse ;  /* 0x000000010e0eb824 */ /* 0x100fe200078e0a00 */
[----:B------:R-:W-:Y:S01]  /*b480*/  IABS R16, R24 ;  /* 0x0000001800107213 */ /* 0x000fe20000000000 */
[----:B------:R-:W-:Y:S01]  /*b490*/  @!P0 IMAD.IADD R6, R6, 0x1, -R0 ;  /* 0x0000000106068824 */ /* 0x000fe200078e0a00 */
[----:B------:R0:W-:Y:S01]  /*b4a0*/  STL [R1+0x164], R3 ;  /* 0x0001640301007387 */ /* 0x0001e20000100800 */
[----:B------:R-:W-:Y:S02]  /*b4b0*/  ISETP.GE.AND P3, PT, R24, RZ, PT ;  /* 0x000000ff1800720c */ /* 0x000fe40003f66270 */
[----:B------:R-:W-:Y:S01]  /*b4c0*/  IABS R17, R27 ;  /* 0x0000001b00117213 */ /* 0x000fe20000000000 */
[----:B------:R-:W4:Y:S01]  /*b4d0*/  LDL.LU R24, [R1+0x524] ;  /* 0x0005240001187983 */ /* 0x000f220000300800 */
[----:B------:R-:W-:-:S03]  /*b4e0*/  ISETP.GE.AND P0, PT, R27, RZ, PT ;  /* 0x000000ff1b00720c */ /* 0x000fc60003f06270 */
[----:B------:R-:W3:Y:S01]  /*b4f0*/  LDL.LU R27, [R1+0x528] ;  /* 0x00052800011b7983 */ /* 0x000ee20000300800 */
        /* <DEDUP_REMOVED lines=9> */
[----:B------:R-:W-:Y:S02]  /*b590*/  ISETP.GE.AND P5, PT, R22, RZ, PT ;  /* 0x000000ff1600720c */ /* 0x000fe40003fa6270 */
[----:B------:R-:W-:Y:S02]  /*b5a0*/  IABS R7, R25 ;  /* 0x0000001900077213 */ /* 0x000fe40000000000 */
[----:B------:R-:W-:Y:S01]  /*b5b0*/  ISETP.GT.U32.AND P4, PT, R0, R8, PT ;  /* 0x000000080000720c */ /* 0x000fe20003f84070 */
[----:B0-----:R-:W-:Y:S02]  /*b5c0*/  IMAD.MOV.U32 R3, RZ, RZ, R15 ;  /* 0x000000ffff037224 */ /* 0x001fe400078e000f */
[----:B------:R-:W-:-:S04]  /*b5d0*/  IMAD.HI.U32 R2, R10, R7, RZ ;  /* 0x000000070a027227 */ /* 0x000fc800078e00ff */
[----:B------:R-:W-:Y:S02]  /*b5e0*/  IMAD.MOV.U32 R13, RZ, RZ, R14 ;  /* 0x000000ffff0d7224 */ /* 0x000fe400078e000e */
[----:B------:R-:W-:Y:S02]  /*b5f0*/  IMAD.MOV.U32 R16, RZ, RZ, R6 ;  /* 0x000000ffff107224 */ /* 0x000fe400078e0006 */
[----:B------:R-:W-:Y:S02]  /*b600*/  IMAD.MOV R2, RZ, RZ, -R2 ;  /* 0x000000ffff027224 */ /* 0x000fe400078e0a02 */
[----:B------:R-:W-:Y:S02]  /*b610*/  @!P1 IMAD.IADD R4, R4, 0x1, -R0 ;  /* 0x0000000104049824 */ /* 0x000fe400078e0a00 */
[----:B------:R-:W-:Y:S02]  /*b620*/  @!P6 IMAD.MOV R3, RZ, RZ, -R3 ;  /* 0x000000ffff03e224 */ /* 0x000fe400078e0a03 */
[----:B------:R-:W-:-:S02]  /*b630*/  @!P2 IMAD.MOV R13, RZ, RZ, -R13 ;  /* 0x000000ffff0da224 */ /* 0x000fc400078e0a0d */
[----:B------:R-:W-:Y:S02]  /*b640*/  @!P5 IMAD.MOV R16, RZ, RZ, -R16 ;  /* 0x000000ffff10d224 */ /* 0x000fe400078e0a10 */
[----:B------:R-:W-:Y:S02]  /*b650*/  IMAD R7, R0, R2, R7 ;  /* 0x0000000200077224 */ /* 0x000fe400078e0207 */
[----:B------:R-:W-:Y:S01]  /*b660*/  @!P4 IMAD.IADD R8, R8, 0x1, -R0 ;  /* 0x000000010808c824 */ /* 0x000fe200078e0a00 */
[----:B------:R-:W-:Y:S01]  /*b670*/  ISETP.GT.U32.AND P4, PT, R0, R4, PT ;  /* 0x000000040000720c */ /* 0x000fe20003f84070 */
[----:B------:R0:W-:Y:S01]  /*b680*/  STL [R1+0x160], R3 ;  /* 0x0001600301007387 */ /* 0x0001e20000100800 */
[----:B------:R-:W-:-:S03]  /*b690*/  ISETP.GE.AND P1, PT, R25, RZ, PT ;  /* 0x000000ff1900720c */ /* 0x000fc60003f26270 */
[----:B------:R-:W-:Y:S01]  /*b6a0*/  STL [R1+0x20f0], R13 ;  /* 0x0020f00d01007387 */ /* 0x000fe20000100800 */
[----:B------:R-:W-:-:S03]  /*b6b0*/  ISETP.GT.U32.AND P2, PT, R0, R7, PT ;  /* 0x000000070000720c */ /* 0x000fc60003f44070 */
[----:B------:R-:W-:Y:S04]  /*b6c0*/  STL [R1+0x20fc], R16 ;  /* 0x0020fc1001007387 */ /* 0x000fe80000100800 */
[----:B------:R-:W4:Y:S01]  /*b6d0*/  LDL.LU R25, [R1+0x52c] ;  /* 0x00052c0001197983 */ /* 0x000f220000300800 */
[----:B------:R-:W-:Y:S01]  /*b6e0*/  ISETP.GT.U32.AND P6, PT, R0, R8, PT ;  /* 0x000000080000720c */ /* 0x000fe20003fc4070 */
[----:B------:R-:W-:-:S04]  /*b6f0*/  @!P4 IMAD.IADD R4, R4, 0x1, -R0 ;  /* 0x000000010404c824 */ /* 0x000fc800078e0a00 */
[----:B0-----:R-:W-:Y:S02]  /*b700*/  IMAD.MOV.U32 R3, RZ, RZ, R4 ;  /* 0x000000ffff037224 */ /* 0x001fe400078e0004 */
[----:B------:R-:W-:Y:S02]  /*b710*/  @!P2 IMAD.IADD R7, R7, 0x1, -R0 ;  /* 0x000000010707a824 */ /* 0x000fe400078e0a00 */
[----:B------:R-:W-:-:S03]  /*b720*/  @!P3 IMAD.MOV R3, RZ, RZ, -R3 ;  /* 0x000000ffff03b224 */ /* 0x000fc600078e0a03 */
[----:B------:R-:W-:Y:S01]  /*b730*/  ISETP.GT.U32.AND P2, PT, R0, R7, PT ;  /* 0x000000070000720c */ /* 0x000fe20003f44070 */
[----:B------:R-:W-:-:S12]  /*b740*/  @!P6 IMAD.IADD R8, R8, 0x1, -R0 ;  /* 0x000000010808e824 */ /* 0x000fd800078e0a00 */
[----:B------:R-:W-:Y:S01]  /*b750*/  @!P2 IMAD.IADD R7, R7, 0x1, -R0 ;  /* 0x000000010707a824 */ /* 0x000fe200078e0a00 */
[----:B--2---:R-:W-:Y:S02]  /*b760*/  IABS R9, R26 ;  /* 0x0000001a00097213 */ /* 0x004fe40000000000 */
[----:B------:R-:W-:Y:S02]  /*b770*/  ISETP.GE.AND P5, PT, R26, RZ, PT ;  /* 0x000000ff1a00720c */ /* 0x000fe40003fa6270 */
[----:B------:R-:W2:Y:S04]  /*b780*/  LDL.LU R26, [R1+0x530] ;  /* 0x00053000011a7983 */ /* 0x000ea80000300800 */
[----:B------:R-:W2:Y:S04]  /*b790*/  LDL.LU R22, [R1+0x534] ;  /* 0x0005340001167983 */ /* 0x000ea80000300800 */
[----:B------:R0:W-:Y:S02]  /*b7a0*/  STL [R1+0x15c], R3 ;  /* 0x00015c0301007387 */ /* 0x0001e40000100800 */
[----:B0-----:R-:W-:-:S04]  /*b7b0*/  IMAD.MOV.U32 R3, RZ, RZ, R8 ;  /* 0x000000ffff037224 */ /* 0x001fc800078e0008 */
[----:B------:R-:W-:-:S05]  /*b7c0*/  @!P0 IMAD.MOV R3, RZ, RZ, -R3 ;  /* 0x000000ffff038224 */ /* 0x000fca00078e0a03 */
[----:B------:R0:W-:Y:S01]  /*b7d0*/  STL [R1+0x158], R3 ;  /* 0x0001580301007387 */ /* 0x0001e20000100800 */
[----:B---3--:R-:W-:Y:S02]  /*b7e0*/  IABS R14, R27 ;  /* 0x0000001b000e7213 */ /* 0x008fe40000000000 */
[----:B------:R-:W-:Y:S02]  /*b7f0*/  ISETP.GE.AND P2, PT, R27, RZ, PT ;  /* 0x000000ff1b00720c */ /* 0x000fe40003f46270 */
[----:B------:R-:W3:Y:S01]  /*b800*/  LDL.LU R27, [R1+0x538] ;  /* 0x00053800011b7983 */ /* 0x000ee20000300800 */
[----:B------:R-:W-:Y:S01]  /*b810*/  IMAD.HI.U32 R2, R10, R9, RZ ;  /* 0x000000090a027227 */ /* 0x000fe200078e00ff */
[----:B------:R-:W-:-:S03]  /*b820*/  IABS R5, R23 ;  /* 0x0000001700057213 */ /* 0x000fc60000000000 */
[----:B------:R-:W-:-:S04]  /*b830*/  IMAD.MOV R2, RZ, RZ, -R2 ;  /* 0x000000ffff027224 */ /* 0x000fc800078e0a02 */
[----:B------:R-:W-:Y:S02]  /*b840*/  IMAD R9, R0, R2, R9 ;  /* 0x0000000200097224 */ /* 0x000fe400078e0209 */
[----:B------:R-:W-:-:S04]  /*b850*/  IMAD.MOV.U32 R2, RZ, RZ, R5 ;  /* 0x000000ffff027224 */ /* 0x000fc800078e0005 */
[----:B------:R-:W-:Y:S01]  /*b860*/  IMAD.HI.U32 R6, R10, R2, RZ ;  /* 0x000000020a067227 */ /* 0x000fe200078e00ff */
[----:B------:R-:W-:-:S03]  /*b870*/  ISETP.GT.U32.AND P6, PT, R0, R9, PT ;  /* 0x000000090000720c */ /* 0x000fc60003fc4070 */
[----:B------:R-:W-:-:S04]  /*b880*/  IMAD.MOV R4, RZ, RZ, -R6 ;  /* 0x000000ffff047224 */ /* 0x000fc800078e0a06 */
[----:B------:R-:W-:-:S05]  /*b890*/  IMAD R4, R0, R4, R2 ;  /* 0x0000000400047224 */ /* 0x000fca00078e0202 */
[----:B------:R-:W-:Y:S01]  /*b8a0*/  ISETP.GT.U32.AND P0, PT, R0, R4, PT ;  /* 0x000000040000720c */ /* 0x000fe20003f04070 */
[----:B------:R-:W-:-:S05]  /*b8b0*/  @!P6 IMAD.IADD R9, R9, 0x1, -R0 ;  /* 0x000000010909e824 */ /* 0x000fca00078e0a00 */
[----:B------:R-:W-:Y:S02]  /*b8c0*/  ISETP.GT.U32.AND P6, PT, R0, R9, PT ;  /* 0x000000090000720c */ /* 0x000fe40003fc4070 */
[----:B----4-:R-:W-:-:S05]  /*b8d0*/  IABS R5, R24 ;  /* 0x0000001800057213 */ /* 0x010fca0000000000 */
[----:B------:R-:W-:Y:S01]  /*b8e0*/  @!P0 IMAD.IADD R4, R4, 0x1, -R0 ;  /* 0x0000000104048824 */ /* 0x000fe200078e0a00 */
[----:B------:R-:W-:Y:S02]  /*b8f0*/  ISETP.GE.AND P3, PT, R24, RZ, PT ;  /* 0x000000ff1800720c */ /* 0x000fe40003f66270 */
[----:B------:R-:W4:Y:S02]  /*b900*/  LDL.LU R24, [R1+0x53c] ;  /* 0x00053c0001187983 */ /* 0x000f240000300800 */
[----:B------:R-:W-:Y:S01]  /*b910*/  ISETP.GT.U32.AND P0, PT, R0, R4, PT ;  /* 0x000000040000720c */ /* 0x000fe20003f04070 */
[----:B------:R-:W-:-:S04]  /*b920*/  IMAD.HI.U32 R8, R10, R5, RZ ;  /* 0x000000050a087227 */ /* 0x000fc800078e00ff */
[----:B------:R-:W-:Y:S02]  /*b930*/  @!P6 IMAD.IADD R9, R9, 0x1, -R0 ;  /* 0x000000010909e824 */ /* 0x000fe400078e0a00 */
[----:B------:R-:W-:Y:S01]  /*b940*/  IMAD.HI.U32 R15, R10, R14, RZ ;  /* 0x0000000e0a0f7227 */ /* 0x000fe200078e00ff */
[----:B------:R-:W-:-:S03]  /*b950*/  ISETP.GE.AND P4, PT, R23, RZ, PT ;  /* 0x000000ff1700720c */ /* 0x000fc60003f86270 */
[----:B------:R-:W-:Y:S02]  /*b960*/  IMAD.MOV R8, RZ, RZ, -R8 ;  /* 0x000000ffff087224 */ /* 0x000fe400078e0a08 */
[----:B------:R-:W-:Y:S02]  /*b970*/  IMAD.MOV.U32 R11, RZ, RZ, R7 ;  /* 0x000000ffff0b7224 */ /* 0x000fe400078e0007 */
[----:B0-----:R-:W-:Y:S02]  /*b980*/  IMAD.MOV.U32 R3, RZ, RZ, R9 ;  /* 0x000000ffff037224 */ /* 0x001fe400078e0009 */
[----:B------:R-:W-:Y:S02]  /*b990*/  IMAD.MOV R15, RZ, RZ, -R15 ;  /* 0x000000ffff0f7224 */ /* 0x000fe400078e0a0f */
[----:B------:R-:W-:Y:S02]  /*b9a0*/  IMAD R8, R0, R8, R5 ;  /* 0x0000000800087224 */ /* 0x000fe400078e0205 */
[----:B------:R-:W-:-:S02]  /*b9b0*/  @!P1 IMAD.MOV R11, RZ, RZ, -R11 ;  /* 0x000000ffff0b9224 */ /* 0x000fc400078e0a0b */
[----:B------:R-:W-:Y:S02]  /*b9c0*/  @!P5 IMAD.MOV R3, RZ, RZ, -R3 ;  /* 0x000000ffff03d224 */ /* 0x000fe400078e0a03 */
[----:B------:R-:W-:Y:S01]  /*b9d0*/  @!P0 IMAD.IADD R4, R4, 0x1, -R0 ;  /* 0x0000000104048824 */ /* 0x000fe200078e0a00 */
[C---:B------:R-:W-:Y:S01]  /*b9e0*/  ISETP.GT.U32.AND P6, PT, R0.reuse, R8, PT ;  /* 0x000000080000720c */ /* 0x040fe20003fc4070 */
[C---:B------:R-:W-:Y:S01]  /*b9f0*/  IMAD R14, R0.reuse, R15, R14 ;  /* 0x0000000f000e7224 */ /* 0x040fe200078e020e */
[----:B------:R-:W-:Y:S04]  /*ba00*/  STL [R1+0x128], R11 ;  /* 0x0001280b01007387 */ /* 0x000fe80000100800 */
[----:B------:R0:W-:Y:S01]  /*ba10*/  STL [R1+0x138], R3 ;  /* 0x0001380301007387 */ /* 0x0001e20000100800 */
[----:B------:R-:W-:-:S02]  /*ba20*/  ISETP.GT.U32.AND P1, PT, R0, R14, PT ;  /* 0x0000000e0000720c */ /* 0x000fc40003f24070 */
[----:B------:R-:W-:Y:S01]  /*ba30*/  IABS R2, R25 ;  /* 0x0000001900027213 */ /* 0x000fe20000000000 */
[----:B------:R-:W4:Y:S01]  /*ba40*/  LDL.LU R23, [R1+0x540] ;  /* 0x0005400001177983 */ /* 0x000f220000300800 */
[----:B0-----:R-:W-:-:S04]  /*ba50*/  IMAD.MOV.U32 R3, RZ, RZ, R4 ;  /* 0x000000ffff037224 */ /* 0x001fc800078e0004 */
[----:B------:R-:W-:Y:S01]  /*ba60*/  @!P4 IMAD.MOV R3, RZ, RZ, -R3 ;  /* 0x000000ffff03c224 */ /* 0x000fe200078e0a03 */
[----:B------:R-:W-:Y:S01]  /*ba70*/  ISETP.GE.AND P5, PT, R25, RZ, PT ;  /* 0x000000ff1900720c */ /* 0x000fe20003fa6270 */
[----:B------:R-:W-:-:S03]  /*ba80*/  @!P6 IMAD.IADD R8, R8, 0x1, -R0 ;  /* 0x000000010808e824 */ /* 0x000fc600078e0a00 */
[----:B------:R0:W-:Y:S04]  /*ba90*/  STL [R1+0x14c], R3 ;  /* 0x00014c0301007387 */ /* 0x0001e80000100800 */
[----:B------:R-:W4:Y:S01]  /*baa0*/  LDL.LU R25, [R1+0x544] ;  /* 0x0005440001197983 */ /* 0x000f220000300800 */
[----:B------:R-:W-:Y:S01]  /*bab0*/  @!P1 IMAD.IADD R14, R14, 0x1, -R0 ;  /* 0x000000010e0e9824 */ /* 0x000fe200078e0a00 */
[----:B------:R-:W-:-:S04]  /*bac0*/  ISETP.GT.U32.AND P6, PT, R0, R8, PT ;  /* 0x000000080000720c */ /* 0x000fc80003fc4070 */
[----:B------:R-:W-:Y:S01]  /*bad0*/  ISETP.GT.U32.AND P1, PT, R0, R14, PT ;  /* 0x0000000e0000720c */ /* 0x000fe20003f24070 */
[----:B------:R-:W-:-:S04]  /*bae0*/  IMAD.HI.U32 R5, R10, R2, RZ ;  /* 0x000000020a057227 */ /* 0x000fc800078e00ff */
[----:B------:R-:W-:-:S04]  /*baf0*/  IMAD.MOV R5, RZ, RZ, -R5 ;  /* 0x000000ffff057224 */ /* 0x000fc800078e0a05 */
[----:B------:R-:W-:Y:S02]  /*bb00*/  @!P6 IMAD.IADD R8, R8, 0x1, -R0 ;  /* 0x000000010808e824 */ /* 0x000fe400078e0a00 */
[----:B------:R-:W-:Y:S02]  /*bb10*/  IMAD R2, R0, R5, R2 ;  /* 0x0000000500027224 */ /* 0x000fe400078e0202 */
[----:B------:R-:W-:Y:S02]  /*bb20*/  @!P1 IMAD.IADD R14, R14, 0x1, -R0 ;  /* 0x000000010e0e9824 */ /* 0x000fe400078e0a00 */
[----:B------:R-:W-:Y:S02]  /*bb30*/  IMAD.MOV.U32 R11, RZ, RZ, R8 ;  /* 0x000000ffff0b7224 */ /* 0x000fe400078e0008 */
[----:B0-----:R-:W-:Y:S02]  /*bb40*/  IMAD.MOV.U32 R3, RZ, RZ, R14 ;  /* 0x000000ffff037224 */ /* 0x001fe400078e000e */
[----:B------:R-:W-:-:S02]  /*bb50*/  @!P3 IMAD.MOV R11, RZ, RZ, -R11 ;  /* 0x000000ffff0bb224 */ /* 0x000fc400078e0a0b */
[----:B------:R-:W-:Y:S01]  /*bb60*/  @!P2 IMAD.MOV R3, RZ, RZ, -R3 ;  /* 0x000000ffff03a224 */ /* 0x000fe200078e0a03 */
[----:B--2---:R-:W-:-:S05]  /*bb70*/  IABS R6, R26 ;  /* 0x0000001a00067213 */ /* 0x004fca0000000000 */
[----:B------:R-:W-:Y:S01]  /*bb80*/  IMAD.HI.U32 R7, R10, R6, RZ ;  /* 0x000000060a077227 */ /* 0x000fe200078e00ff */
[----:B------:R-:W-:-:S03]  /*bb90*/  IABS R5, R22 ;  /* 0x0000001600057213 */ /* 0x000fc60000000000 */
[----:B------:R-:W-:Y:S01]  /*bba0*/  IMAD.MOV R7, RZ, RZ, -R7 ;  /* 0x000000ffff077224 */ /* 0x000fe200078e0a07 */
[----:B------:R-:W-:Y:S02]  /*bbb0*/  ISETP.GE.AND P6, PT, R26, RZ, PT ;  /* 0x000000ff1a00720c */ /* 0x000fe40003fc6270 */
[----:B------:R-:W2:Y:S01]  /*bbc0*/  LDL.LU R26, [R1+0x548] ;  /* 0x00054800011a7983 */ /* 0x000ea20000300800 */
[----:B------:R-:W-:Y:S02]  /*bbd0*/  IMAD R6, R0, R7, R6 ;  /* 0x0000000700067224 */ /* 0x000fe400078e0206 */
[----:B------:R-:W-:Y:S01]  /*bbe0*/  IMAD.MOV.U32 R7, RZ, RZ, R5 ;  /* 0x000000ffff077224 */ /* 0x000fe200078e0005 */
[----:B------:R0:W-:Y:S01]  /*bbf0*/  STL [R1+0x148], R11 ;  /* 0x0001480b01007387 */ /* 0x0001e20000100800 */
[----:B---3--:R-:W-:Y:S02]  /*bc00*/  IABS R5, R27 ;  /* 0x0000001b00057213 */ /* 0x008fe40000000000 */
[----:B------:R-:W-:-:S02]  /*bc10*/  ISETP.GE.AND P2, PT, R27, RZ, PT ;  /* 0x000000ff1b00720c */ /* 0x000fc40003f46270 */
[----:B------:R-:W3:Y:S01]  /*bc20*/  LDL.LU R27, [R1+0x54c] ;  /* 0x00054c00011b7983 */ /* 0x000ee20000300800 */
[----:B------:R-:W-:Y:S01]  /*bc30*/  ISETP.GT.U32.AND P0, PT, R0, R2, PT ;  /* 0x000000020000720c */ /* 0x000fe20003f04070 */
[----:B------:R-:W-:Y:S01]  /*bc40*/  IMAD.HI.U32 R9, R10, R7, RZ ;  /* 0x000000070a097227 */ /* 0x000fe200078e00ff */
[----:B------:R-:W-:-:S03]  /*bc50*/  ISETP.GT.U32.AND P4, PT, R0, R6, PT ;  /* 0x000000060000720c */ /* 0x000fc60003f84070 */
[----:B------:R-:W-:-:S08]  /*bc60*/  IMAD.MOV R9, RZ, RZ, -R9 ;  /* 0x000000ffff097224 */ /* 0x000fd000078e0a09 */
[----:B------:R-:W-:-:S05]  /*bc70*/  @!P0 IMAD.IADD R2, R2, 0x1, -R0 ;  /* 0x0000000102028824 */ /* 0x000fca00078e0a00 */
[C---:B------:R-:W-:Y:S01]  /*bc80*/  ISETP.GT.U32.AND P0, PT, R0.reuse, R2, PT ;  /* 0x000000020000720c */ /* 0x040fe20003f04070 */
[----:B------:R-:W-:Y:S01]  /*bc90*/  IMAD R7, R0, R9, R7 ;  /* 0x0000000900077224 */ /* 0x000fe200078e0207 */
[----:B------:R-:W-:Y:S01]  /*bca0*/  ISETP.GE.AND P3, PT, R22, RZ, PT ;  /* 0x000000ff1600720c */ /* 0x000fe20003f66270 */
[----:B------:R-:W-:Y:S01]  /*bcb0*/  @!P4 IMAD.IADD R6, R6, 0x1, -R0 ;  /* 0x000000010606c824 */ /* 0x000fe200078e0a00 */
[----:B------:R1:W-:Y:S02]  /*bcc0*/  STL [R1+0x13c], R3 ;  /* 0x00013c0301007387 */ /* 0x0003e40000100800 */
[C---:B------:R-:W-:Y:S02]  /*bcd0*/  ISETP.GT.U32.AND P1, PT, R0.reuse, R7, PT ;  /* 0x000000070000720c */ /* 0x040fe40003f24070 */
[----:B------:R-:W2:Y:S01]  /*bce0*/  LDL.LU R22, [R1+0x550] ;  /* 0x0005500001167983 */ /* 0x000ea20000300800 */
[----:B------:R-:W-:Y:S01]  /*bcf0*/  ISETP.GT.U32.AND P4, PT, R0, R6, PT ;  /* 0x000000060000720c */ /* 0x000fe20003f84070 */
[----:B------:R-:W-:-:S04]  /*bd00*/  IMAD.HI.U32 R9, R10, R5, RZ ;  /* 0x000000050a097227 */ /* 0x000fc800078e00ff */
[--C-:B------:R-:W-:Y:S02]  /*bd10*/  @!P0 IMAD.IADD R2, R2, 0x1, -R0.reuse ;  /* 0x0000000102028824 */ /* 0x100fe400078e0a00 */
[----:B------:R-:W-:Y:S01]  /*bd20*/  IMAD.MOV R9, RZ, RZ, -R9 ;  /* 0x000000ffff097224 */ /* 0x000fe200078e0a09 */
[----:B----4-:R-:W-:Y:S02]  /*bd30*/  IABS R4, R24 ;  /* 0x0000001800047213 */ /* 0x010fe40000000000 */
[----:B------:R-:W-:Y:S02]  /*bd40*/  ISETP.GE.AND P0, PT, R24, RZ, PT ;  /* 0x000000ff1800720c */ /* 0x000fe40003f06270 */
[----:B------:R-:W4:Y:S01]  /*bd50*/  LDL.LU R24, [R1+0x554] ;  /* 0x0005540001187983 */ /* 0x000f220000300800 */
[----:B------:R-:W-:Y:S02]  /*bd60*/  @!P1 IMAD.IADD R7, R7, 0x1, -R0 ;  /* 0x0000000107079824 */ /* 0x000fe400078e0a00 */
[----:B------:R-:W-:-:S02]  /*bd70*/  IMAD R5, R0, R9, R5 ;  /* 0x0000000900057224 */ /* 0x000fc400078e0205 */
[----:B------:R-:W-:Y:S01]  /*bd80*/  @!P4 IMAD.IADD R6, R6, 0x1, -R0 ;  /* 0x000000010606c824 */ /* 0x000fe200078e0a00 */
[C---:B------:R-:W-:Y:S02]  /*bd90*/  ISETP.GT.U32.AND P1, PT, R0.reuse, R7, PT ;  /* 0x000000070000720c */ /* 0x040fe40003f24070 */
[----:B------:R-:W-:Y:S01]  /*bda0*/  ISETP.GT.U32.AND P4, PT, R0, R5, PT ;  /* 0x000000050000720c */ /* 0x000fe20003f84070 */
[----:B0-----:R-:W-:Y:S02]  /*bdb0*/  IMAD.MOV.U32 R11, RZ, RZ, R2 ;  /* 0x000000ffff0b7224 */ /* 0x001fe400078e0002 */
[----:B-1----:R-:W-:Y:S02]  /*bdc0*/  IMAD.MOV.U32 R3, RZ, RZ, R6 ;  /* 0x000000ffff037224 */ /* 0x002fe400078e0006 */
[----:B------:R-:W-:-:S04]  /*bdd0*/  IMAD.HI.U32 R8, R10, R4, RZ ;  /* 0x000000040a087227 */ /* 0x000fc800078e00ff */
[----:B------:R-:W-:Y:S02]  /*bde0*/  @!P5 IMAD.MOV R11, RZ, RZ, -R11 ;  /* 0x000000ffff0bd224 */ /* 0x000fe400078e0a0b */
[----:B------:R-:W-:Y:S02]  /*bdf0*/  @!P6 IMAD.MOV R3, RZ, RZ, -R3 ;  /* 0x000000ffff03e224 */ /* 0x000fe400078e0a03 */
[----:B------:R-:W-:Y:S01]  /*be00*/  IMAD.MOV R8, RZ, RZ, -R8 ;  /* 0x000000ffff087224 */ /* 0x000fe200078e0a08 */
[----:B------:R-:W-:Y:S01]  /*be10*/  STL [R1+0x144], R11 ;  /* 0x0001440b01007387 */ /* 0x000fe20000100800 */
[----:B------:R-:W-:Y:S02]  /*be20*/  @!P1 IMAD.IADD R7, R7, 0x1, -R0 ;  /* 0x0000000107079824 */ /* 0x000fe400078e0a00 */
[----:B------:R-:W-:Y:S01]  /*be30*/  IMAD R4, R0, R8, R4 ;  /* 0x0000000800047224 */ /* 0x000fe200078e0204 */
[----:B------:R0:W-:Y:S01]  /*be40*/  STL [R1+0x398], R3 ;  /* 0x0003980301007387 */ /* 0x0001e20000100800 */
[----:B------:R-:W-:Y:S01]  /*be50*/  @!P4 IMAD.IADD R5, R5, 0x1, -R0 ;  /* 0x000000010505c824 */ /* 0x000fe200078e0a00 */
[----:B------:R-:W-:-:S02]  /*be60*/  IABS R8, R23 ;  /* 0x0000001700087213 */ /* 0x000fc40000000000 */
[----:B------:R-:W-:Y:S02]  /*be70*/  ISETP.GE.AND P5, PT, R23, RZ, PT ;  /* 0x000000ff1700720c */ /* 0x000fe40003fa6270 */
[----:B------:R-:W-:Y:S01]  /*be80*/  ISETP.GT.U32.AND P4, PT, R0, R5, PT ;  /* 0x000000050000720c */ /* 0x000fe20003f84070 */
[----:B0-----:R-:W-:Y:S01]  /*be90*/  IMAD.MOV.U32 R3, RZ, RZ, R7 ;  /* 0x000000ffff037224 */ /* 0x001fe200078e0007 */
[----:B------:R-:W-:Y:S02]  /*bea0*/  IABS R17, R25 ;  /* 0x0000001900117213 */ /* 0x000fe40000000000 */
[----:B------:R-:W-:Y:S02]  /*beb0*/  ISETP.GE.AND P1, PT, R25, RZ, PT ;  /* 0x000000ff1900720c */ /* 0x000fe40003f26270 */
[----:B------:R-:W4:Y:S04]  /*bec0*/  LDL.LU R25, [R1+0x558] ;  /* 0x0005580001197983 */ /* 0x000f280000300800 */
[----:B------:R-:W4:Y:S01]  /*bed0*/  LDL.LU R23, [R1+0x55c] ;  /* 0x00055c0001177983 */ /* 0x000f220000300800 */
[----:B------:R-:W-:-:S04]  /*bee0*/  IMAD.HI.U32 R9, R10, R17, RZ ;  /* 0x000000110a097227 */ /* 0x000fc800078e00ff */
[----:B------:R-:W-:-:S04]  /*bef0*/  IMAD.MOV R9, RZ, RZ, -R9 ;  /* 0x000000ffff097224 */ /* 0x000fc800078e0a09 */
[C---:B------:R-:W-:Y:S02]  /*bf00*/  IMAD R17, R0.reuse, R9, R17 ;  /* 0x0000000900117224 */ /* 0x040fe400078e0211 */
[----:B------:R-:W-:Y:S02]  /*bf10*/  @!P3 IMAD.MOV R3, RZ, RZ, -R3 ;  /* 0x000000ffff03b224 */ /* 0x000fe400078e0a03 */
[----:B------:R-:W-:Y:S01]  /*bf20*/  @!P4 IMAD.IADD R5, R5, 0x1, -R0 ;  /* 0x000000010505c824 */ /* 0x000fe200078e0a00 */
[----:B------:R-:W-:Y:S02]  /*bf30*/  ISETP.GT.U32.AND P4, PT, R0, R17, PT ;  /* 0x000000110000720c */ /* 0x000fe40003f84070 */
[----:B------:R0:W-:Y:S01]  /*bf40*/  STL [R1+0x140], R3 ;  /* 0x0001400301007387 */ /* 0x0001e20000100800 */
[----:B------:R-:W-:Y:S02]  /*bf50*/  IMAD.MOV.U32 R2, RZ, RZ, R8 ;  /* 0x000000ffff027224 */ /* 0x000fe400078e0008 */
[----:B0-----:R-:W-:-:S04]  /*bf60*/  IMAD.MOV.U32 R3, RZ, RZ, R5 ;  /* 0x000000ffff037224 */ /* 0x001fc800078e0005 */
[----:B------:R-:W-:-:S04]  /*bf70*/  @!P2 IMAD.MOV R3, RZ, RZ, -R3 ;  /* 0x000000ffff03a224 */ /* 0x000fc800078e0a03 */
[----:B------:R-:W-:Y:S01]  /*bf80*/  @!P4 IMAD.IADD R17, R17, 0x1, -R0 ;  /* 0x000000011111c824 */ /* 0x000fe200078e0a00 */
[----:B------:R0:W-:Y:S01]  /*bf90*/  STL [R1+0x134], R3 ;  /* 0x0001340301007387 */ /* 0x0001e20000100800 */
[----:B---3--:R-:W-:Y:S02]  /*bfa0*/  IABS R8, R27 ;  /* 0x0000001b00087213 */ /* 0x008fe40000000000 */
[----:B------:R-:W-:Y:S02]  /*bfb0*/  ISETP.GE.AND P4, PT, R27, RZ, PT ;  /* 0x000000ff1b00720c */ /* 0x000fe40003f86270 */
[----:B------:R-:W3:Y:S01]  /*bfc0*/  LDL.LU R27, [R1+0x560] ;  /* 0x00056000011b7983 */ /* 0x000ee20000300800 */
[----:B------:R-:W-:Y:S01]  /*bfd0*/  ISETP.GT.U32.AND P6, PT, R0, R4, PT ;  /* 0x000000040000720c */ /* 0x000fe20003fc4070 */
[----:B------:R-:W-:Y:S01]  /*bfe0*/  IMAD.HI.U32 R6, R10, R2, RZ ;  /* 0x000000020a067227 */ /* 0x000fe200078e00ff */
[----:B--2---:R-:W-:Y:S01]  /*bff0*/  IABS R15, R26 ;  /* 0x0000001a000f7213 */ /* 0x004fe20000000000 */
[----:B------:R-:W2:Y:S02]  /*c000*/  LDL.LU R29, [R1+0x564] ;  /* 0x00056400011d7983 */ /* 0x000ea40000300800 */
[----:B------:R-:W-:-:S04]  /*c010*/  IMAD.MOV R6, RZ, RZ, -R6 ;  /* 0x000000ffff067224 */ /* 0x000fc800078e0a06 */
[----:B------:R-:W-:-:S04]  /*c020*/  IMAD R2, R0, R6, R2 ;  /* 0x0000000600027224 */ /* 0x000fc800078e0202 */
[----:B------:R-:W-:Y:S01]  /*c030*/  @!P6 IMAD.IADD R4, R4, 0x1, -R0 ;  /* 0x000000010404e824 */ /* 0x000fe200078e0a00 */
[----:B------:R-:W-:Y:S01]  /*c040*/  ISETP.GT.U32.AND P3, PT, R0, R2, PT ;  /* 0x000000020000720c */ /* 0x000fe20003f64070 */
[----:B------:R-:W-:-:S03]  /*c050*/  IMAD.HI.U32 R6, R10, R15, RZ ;  /* 0x0000000f0a067227 */ /* 0x000fc600078e00ff */
[----:B------:R-:W-:Y:S01]  /*c060*/  ISETP.GT.U32.AND P6, PT, R0, R4, PT ;  /* 0x000000040000720c */ /* 0x000fe20003fc4070 */
[----:B------:R-:W-:-:S04]  /*c070*/  IMAD.MOV R6, RZ, RZ, -R6 ;  /* 0x000000ffff067224 */ /* 0x000fc800078e0a06 */
[----:B------:R-:W-:-:S04]  /*c080*/  IMAD R15, R0, R6, R15 ;  /* 0x00000006000f7224 */ /* 0x000fc800078e020f */
[----:B------:R-:W-:-:S04]  /*c090*/  @!P3 IMAD.IADD R2, R2, 0x1, -R0 ;  /* 0x000000010202b824 */ /* 0x000fc800078e0a00 */
[----:B------:R-:W-:Y:S01]  /*c0a0*/  @!P6 IMAD.IADD R4, R4, 0x1, -R0 ;  /* 0x000000010404e824 */ /* 0x000fe200078e0a00 */
[----:B------:R-:W-:Y:S01]  /*c0b0*/  ISETP.GT.U32.AND P6, PT, R0, R15, PT ;  /* 0x0000000f0000720c */ /* 0x000fe20003fc4070 */
[----:B------:R-:W-:Y:S01]  /*c0c0*/  IMAD.HI.U32 R14, R10, R8, RZ ;  /* 0x000000080a0e7227 */ /* 0x000fe200078e00ff */
[C---:B------:R-:W-:Y:S02]  /*c0d0*/  ISETP.GT.U32.AND P2, PT, R0.reuse, R2, PT ;  /* 0x000000020000720c */ /* 0x040fe40003f44070 */
[----:B------:R-:W-:Y:S01]  /*c0e0*/  IABS R7, R22 ;  /* 0x0000001600077213 */ /* 0x000fe20000000000 */
[----:B------:R-:W-:Y:S02]  /*c0f0*/  IMAD.MOV R14, RZ, RZ, -R14 ;  /* 0x000000ffff0e7224 */ /* 0x000fe400078e0a0e */
[----:B0-----:R-:W-:Y:S01]  /*c100*/  IMAD.MOV.U32 R3, RZ, RZ, R4 ;  /* 0x000000ffff037224 */ /* 0x001fe200078e0004 */
[----:B----4-:R-:W-:Y:S01]  /*c110*/  IABS R6, R24 ;  /* 0x0000001800067213 */ /* 0x010fe20000000000 */
[----:B------:R-:W-:-:S02]  /*c120*/  IMAD R8, R0, R14, R8 ;  /* 0x0000000e00087224 */ /* 0x000fc400078e0208 */
[----:B------:R-:W-:-:S04]  /*c130*/  IMAD.HI.U32 R5, R10, R7, RZ ;  /* 0x000000070a057227 */ /* 0x000fc800078e00ff */
[--C-:B------:R-:W-:Y:S02]  /*c140*/  @!P6 IMAD.IADD R15, R15, 0x1, -R0.reuse ;  /* 0x000000010f0fe824 */ /* 0x100fe400078e0a00 */
[----:B------:R-:W-:Y:S01]  /*c150*/  @!P0 IMAD.MOV R3, RZ, RZ, -R3 ;  /* 0x000000ffff038224 */ /* 0x000fe200078e0a03 */
[----:B------:R-:W-:Y:S01]  /*c160*/  ISETP.GT.U32.AND P0, PT, R0, R17, PT ;  /* 0x000000110000720c */ /* 0x000fe20003f04070 */
[----:B------:R-:W-:Y:S01]  /*c170*/  @!P2 IMAD.IADD R2, R2, 0x1, -R0 ;  /* 0x000000010202a824 */ /* 0x000fe200078e0a00 */
[----:B------:R-:W-:Y:S01]  /*c180*/  ISETP.GT.U32.AND P2, PT, R0, R8, PT ;  /* 0x000000080000720c */ /* 0x000fe20003f44070 */
[----:B------:R-:W-:Y:S01]  /*c190*/  IMAD.HI.U32 R9, R10, R6, RZ ;  /* 0x000000060a097227 */ /* 0x000fe200078e00ff */
[----:B------:R-:W-:-:S03]  /*c1a0*/  ISETP.GT.U32.AND P6, PT, R0, R15, PT ;  /* 0x0000000f0000720c */ /* 0x000fc60003fc4070 */
[----:B------:R-:W-:Y:S01]  /*c1b0*/  IMAD.MOV R5, RZ, RZ, -R5 ;  /* 0x000000ffff057224 */ /* 0x000fe200078e0a05 */
[----:B------:R0:W-:Y:S01]  /*c1c0*/  STL [R1+0x130], R3 ;  /* 0x0001300301007387 */ /* 0x0001e20000100800 */
[----:B------:R-:W-:Y:S01]  /*c1d0*/  ISETP.GE.AND P3, PT, R26, RZ, PT ;  /* 0x000000ff1a00720c */ /* 0x000fe20003f66270 */
[----:B------:R-:W-:Y:S02]  /*c1e0*/  IMAD.MOV R9, RZ, RZ, -R9 ;  /* 0x000000ffff097224 */ /* 0x000fe400078e0a09 */
[C---:B------:R-:W-:Y:S01]  /*c1f0*/  IMAD R7, R0.reuse, R5, R7 ;  /* 0x0000000500077224 */ /* 0x040fe200078e0207 */
[----:B------:R-:W4:Y:S01]  /*c200*/  LDL.LU R26, [R1+0x568] ;  /* 0x00056800011a7983 */ /* 0x000f220000300800 */
[----:B------:R-:W-:Y:S02]  /*c210*/  IMAD R6, R0, R9, R6 ;  /* 0x0000000900067224 */ /* 0x000fe400078e0206 */
[----:B0-----:R-:W-:Y:S02]  /*c220*/  IMAD.MOV.U32 R3, RZ, RZ, R2 ;  /* 0x000000ffff037224 */ /* 0x001fe400078e0002 */
[----:B------:R-:W-:-:S02]  /*c230*/  @!P0 IMAD.IADD R17, R17, 0x1, -R0 ;  /* 0x0000000111118824 */ /* 0x000fc400078e0a00 */
[----:B------:R-:W-:Y:S01]  /*c240*/  @!P5 IMAD.MOV R3, RZ, RZ, -R3 ;  /* 0x000000ffff03d224 */ /* 0x000fe200078e0a03 */
[----:B------:R-:W-:Y:S01]  /*c250*/  ISETP.GT.U32.AND P5, PT, R0, R7, PT ;  /* 0x000000070000720c */ /* 0x000fe20003fa4070 */
[--C-:B------:R-:W-:Y:S01]  /*c260*/  @!P2 IMAD.IADD R8, R8, 0x1, -R0.reuse ;  /* 0x000000010808a824 */ /* 0x100fe200078e0a00 */
[----:B------:R-:W-:Y:S01]  /*c270*/  ISETP.GT.U32.AND P0, PT, R0, R6, PT ;  /* 0x000000060000720c */ /* 0x000fe20003f04070 */
[----:B------:R-:W-:Y:S01]  /*c280*/  @!P6 IMAD.IADD R15, R15, 0x1, -R0 ;  /* 0x000000010f0fe824 */ /* 0x000fe200078e0a00 */
[----:B------:R0:W-:Y:S01]  /*c290*/  STL [R1+0x12c], R3 ;  /* 0x00012c0301007387 */ /* 0x0001e20000100800 */
[----:B------:R-:W-:Y:S01]  /*c2a0*/  ISETP.GE.AND P2, PT, R24, RZ, PT ;  /* 0x000000ff1800720c */ /* 0x000fe20003f46270 */
[----:B------:R-:W-:Y:S02]  /*c2b0*/  IMAD.MOV.U32 R11, RZ, RZ, R17 ;  /* 0x000000ffff0b7224 */ /* 0x000fe400078e0011 */
[----:B------:R-:W4:Y:S02]  /*c2c0*/  LDL.LU R24, [R1+0x56c] ;  /* 0x00056c0001187983 */ /* 0x000f240000300800 */
[----:B------:R-:W-:-:S02]  /*c2d0*/  @!P1 IMAD.MOV R11, RZ, RZ, -R11 ;  /* 0x000000ffff0b9224 */ /* 0x000fc400078e0a0b */
[----:B0-----:R-:W-:-:S03]  /*c2e0*/  IMAD.MOV.U32 R3, RZ, RZ, R15 ;  /* 0x000000ffff037224 */ /* 0x001fc600078e000f */
[----:B------:R-:W-:Y:S01]  /*c2f0*/  STL [R1+0x118], R11 ;  /* 0x0001180b01007387 */ /* 0x000fe20000100800 */
[--C-:B------:R-:W-:Y:S02]  /*c300*/  @!P5 IMAD.IADD R7, R7, 0x1, -R0.reuse ;  /* 0x000000010707d824 */ /* 0x100fe400078e0a00 */
[----:B------:R-:W-:Y:S02]  /*c310*/  @!P3 IMAD.MOV R3, RZ, RZ, -R3 ;  /* 0x000000ffff03b224 */ /* 0x000fe400078e0a03 */
[----:B------:R-:W-:Y:S01]  /*c320*/  @!P0 IMAD.IADD R6, R6, 0x1, -R0 ;  /* 0x0000000106068824 */ /* 0x000fe200078e0a00 */
[----:B------:R-:W-:Y:S02]  /*c330*/  IABS R5, R25 ;  /* 0x0000001900057213 */ /* 0x000fe40000000000 */
[----:B------:R-:W-:Y:S02]  /*c340*/  ISETP.GE.AND P3, PT, R25, RZ, PT ;  /* 0x000000ff1900720c */ /* 0x000fe40003f66270 */
[----:B------:R-:W-:Y:S01]  /*c350*/  IABS R4, R23 ;  /* 0x0000001700047213 */ /* 0x000fe20000000000 */
[----:B------:R-:W4:Y:S01]  /*c360*/  LDL.LU R25, [R1+0x570] ;  /* 0x0005700001197983 */ /* 0x000f220000300800 */
[----:B------:R-:W-:-:S03]  /*c370*/  ISETP.GT.U32.AND P0, PT, R0, R7, PT ;  /* 0x000000070000720c */ /* 0x000fc60003f04070 */
[----:B------:R-:W-:-:S04]  /*c380*/  IMAD.HI.U32 R9, R10, R4, RZ ;  /* 0x000000040a097227 */ /* 0x000fc800078e00ff */
[----:B------:R-:W-:-:S04]  /*c390*/  IMAD.MOV R9, RZ, RZ, -R9 ;  /* 0x000000ffff097224 */ /* 0x000fc800078e0a09 */
[----:B------:R-:W-:Y:S02]  /*c3a0*/  IMAD R4, R0, R9, R4 ;  /* 0x0000000900047224 */ /* 0x000fe400078e0204 */
[----:B------:R-:W-:-:S03]  /*c3b0*/  @!P0 IMAD.IADD R7, R7, 0x1, -R0 ;  /* 0x0000000107078824 */ /* 0x000fc600078e0a00 */
[----:B------:R-:W-:Y:S01]  /*c3c0*/  ISETP.GT.U32.AND P0, PT, R0, R4, PT ;  /* 0x000000040000720c */ /* 0x000fe20003f04070 */
[----:B------:R0:W-:-:S12]  /*c3d0*/  STL [R1+0x120], R3 ;  /* 0x0001200301007387 */ /* 0x0001d80000100800 */
[----:B------:R-:W-:Y:S01]  /*c3e0*/  @!P0 IMAD.IADD R4, R4, 0x1, -R0 ;  /* 0x0000000104048824 */ /* 0x000fe200078e0a00 */
[----:B---3--:R-:W-:Y:S02]  /*c3f0*/  IABS R2, R27 ;  /* 0x0000001b00027213 */ /* 0x008fe40000000000 */
[----:B------:R-:W-:Y:S02]  /*c400*/  ISETP.GE.AND P0, PT, R27, RZ, PT ;  /* 0x000000ff1b00720c */ /* 0x000fe40003f06270 */
[----:B------:R-:W3:Y:S01]  /*c410*/  LDL.LU R27, [R1+0x574] ;  /* 0x00057400011b7983 */ /* 0x000ee20000300800 */
[----:B------:R-:W-:Y:S01]  /*c420*/  ISETP.GT.U32.AND P5, PT, R0, R8, PT ;  /* 0x000000080000720c */ /* 0x000fe20003fa4070 */
[----:B------:R-:W-:-:S04]  /*c430*/  IMAD.HI.U32 R14, R10, R5, RZ ;  /* 0x000000050a0e7227 */ /* 0x000fc800078e00ff */
[----:B------:R-:W-:-:S04]  /*c440*/  IMAD.MOV R14, RZ, RZ, -R14 ;  /* 0x000000ffff0e7224 */ /* 0x000fc800078e0a0e */
[----:B------:R-:W-:-:S04]  /*c450*/  IMAD R5, R0, R14, R5 ;  /* 0x0000000e00057224 */ /* 0x000fc800078e0205 */
[----:B------:R-:W-:Y:S01]  /*c460*/  @!P5 IMAD.IADD R8, R8, 0x1, -R0 ;  /* 0x000000010808d824 */ /* 0x000fe200078e0a00 */
[----:B------:R-:W-:-:S03]  /*c470*/  ISETP.GT.U32.AND P5, PT, R0, R5, PT ;  /* 0x000000050000720c */ /* 0x000fc60003fa4070 */
[----:B0-----:R-:W-:Y:S01]  /*c480*/  IMAD.MOV.U32 R3, RZ, RZ, R8 ;  /* 0x000000ffff037224 */ /* 0x001fe200078e0008 */
[----:B------:R-:W-:Y:S02]  /*c490*/  ISETP.GE.AND P6, PT, R22, RZ, PT ;  /* 0x000000ff1600720c */ /* 0x000fe40003fc6270 */
[----:B------:R-:W-:Y:S01]  /*c4a0*/  ISETP.GT.U32.AND P1, PT, R0, R6, PT ;  /* 0x000000060000720c */ /* 0x000fe20003f24070 */
[----:B------:R-:W-:-:S06]  /*c4b0*/  @!P4 IMAD.MOV R3, RZ, RZ, -R3 ;  /* 0x000000ffff03c224 */ /* 0x000fcc00078e0a03 */
[----:B------:R-:W-:-:S05]  /*c4c0*/  @!P5 IMAD.IADD R5, R5, 0x1, -R0 ;  /* 0x000000010505d824 */ /* 0x000fca00078e0a00 */
[----:B------:R-:W-:Y:S01]  /*c4d0*/  ISETP.GT.U32.AND P4, PT, R0, R5, PT ;  /* 0x000000050000720c */ /* 0x000fe20003f84070 */
[----:B------:R0:W-:Y:S01]  /*c4e0*/  STL [R1+0x11c], R3 ;  /* 0x00011c0301007387 */ /* 0x0001e20000100800 */
[----:B------:R-:W-:Y:S01]  /*c4f0*/  @!P1 IMAD.IADD R6, R6, 0x1, -R0 ;  /* 0x0000000106069824 */ /* 0x000fe200078e0a00 */
[----:B------:R-:W-:Y:S01]  /*c500*/  ISETP.GE.AND P1, PT, R23, RZ, PT ;  /* 0x000000ff1700720c */ /* 0x000fe20003f26270 */
[----:B------:R-:W-:Y:S01]  /*c510*/  IMAD.HI.U32 R15, R10, R2, RZ ;  /* 0x000000020a0f7227 */ /* 0x000fe200078e00ff */
[----:B------:R-:W3:Y:S04]  /*c520*/  LDL.LU R22, [R1+0x578] ;  /* 0x0005780001167983 */ /* 0x000ee80000300800 */
[----:B------:R-:W3:Y:S01]  /*c530*/  LDL.LU R23, [R1+0x57c] ;  /* 0x00057c0001177983 */ /* 0x000ee20000300800 */
[----:B0-----:R-:W-:-:S03]  /*c540*/  IMAD.MOV.U32 R3, RZ, RZ, R7 ;  /* 0x000000ffff037224 */ /* 0x001fc600078e0007 */
[----:B------:R-:W-:Y:S02]  /*c550*/  @!P4 IMAD.IADD R5, R5, 0x1, -R0 ;  /* 0x000000010505c824 */ /* 0x000fe400078e0a00 */
[----:B------:R-:W-:Y:S01]  /*c560*/  @!P6 IMAD.MOV R3, RZ, RZ, -R3 ;  /* 0x000000ffff03e224 */ /* 0x000fe200078e0a03 */
[----:B------:R-:W-:Y:S01]  /*c570*/  ISETP.GT.U32.AND P6, PT, R0, R4, PT ;  /* 0x000000040000720c */ /* 0x000fe20003fc4070 */
[----:B------:R-:W-:-:S03]  /*c580*/  IMAD.MOV R15, RZ, RZ, -R15 ;  /* 0x000000ffff0f7224 */ /* 0x000fc600078e0a0f */
[----:B------:R0:W-:Y:S01]  /*c590*/  STL [R1+0x114], R3 ;  /* 0x0001140301007387 */ /* 0x0001e20000100800 */
[----:B------:R-:W-:Y:S02]  /*c5a0*/  @!P2 IMAD.MOV R6, RZ, RZ, -R6 ;  /* 0x000000ffff06a224 */ /* 0x000fe400078e0a06 */
[----:B------:R-:W-:Y:S02]  /*c5b0*/  IMAD R2, R0, R15, R2 ;  /* 0x0000000f00027224 */ /* 0x000fe400078e0202 */
[----:B0-----:R-:W-:-:S04]  /*c5c0*/  IMAD.MOV.U32 R3, RZ, RZ, R5 ;  /* 0x000000ffff037224 */ /* 0x001fc800078e0005 */
[----:B------:R-:W-:Y:S01]  /*c5d0*/  @!P3 IMAD.MOV R3, RZ, RZ, -R3 ;  /* 0x000000ffff03b224 */ /* 0x000fe200078e0a03 */
[----:B------:R-:W-:Y:S01]  /*c5e0*/  STL [R1+0x110], R6 ;  /* 0x0001100601007387 */ /* 0x000fe20000100800 */
[----:B------:R-:W-:Y:S01]  /*c5f0*/  @!P6 IMAD.IADD R4, R4, 0x1, -R0 ;  /* 0x000000010404e824 */ /* 0x000fe200078e0a00 */
[----:B--2---:R-:W-:Y:S02]  /*c600*/  IABS R9, R29 ;  /* 0x0000001d00097213 */ /* 0x004fe40000000000 */
[----:B----4-:R-:W-:Y:S01]  /*c610*/  IABS R14, R26 ;  /* 0x0000001a000e7213 */ /* 0x010fe20000000000 */
[----:B------:R0:W-:Y:S01]  /*c620*/  STL [R1+0x10c], R3 ;  /* 0x00010c0301007387 */ /* 0x0001e20000100800 */
[----:B------:R-:W-:Y:S02]  /*c630*/  ISETP.GE.AND P6, PT, R26, RZ, PT ;  /* 0x000000ff1a00720c */ /* 0x000fe40003fc6270 */
[----:B------:R-:W-:Y:S01]  /*c640*/  ISETP.GT.U32.AND P5, PT, R0, R2, PT ;  /* 0x000000020000720c */ /* 0x000fe20003fa4070 */
[----:B------:R-:W2:Y:S01]  /*c650*/  LDL.LU R26, [R1+0x580] ;  /* 0x00058000011a7983 */ /* 0x000ea20000300800 */
[----:B------:R-:W-:Y:S01]  /*c660*/  IMAD.HI.U32 R17, R10, R9, RZ ;  /* 0x000000090a117227 */ /* 0x000fe200078e00ff */
[----:B------:R-:W-:-:S03]  /*c670*/  IABS R15, R24 ;  /* 0x00000018000f7213 */ /* 0x000fc60000000000 */
[----:B------:R-:W-:-:S04]  /*c680*/  IMAD.HI.U32 R18, R10, R14, RZ ;  /* 0x0000000e0a127227 */ /* 0x000fc800078e00ff */
[----:B------:R-:W-:Y:S02]  /*c690*/  IMAD.MOV R17, RZ, RZ, -R17 ;  /* 0x000000ffff117224 */ /* 0x000fe400078e0a11 */
[----:B------:R-:W-:Y:S02]  /*c6a0*/  IMAD.MOV R18, RZ, RZ, -R18 ;  /* 0x000000ffff127224 */ /* 0x000fe400078e0a12 */
[----:B------:R-:W-:Y:S02]  /*c6b0*/  IMAD R9, R0, R17, R9 ;  /* 0x0000001100097224 */ /* 0x000fe400078e0209 */
[----:B------:R-:W-:Y:S02]  /*c6c0*/  @!P5 IMAD.IADD R2, R2, 0x1, -R0 ;  /* 0x000000010202d824 */ /* 0x000fe400078e0a00 */
[----:B------:R-:W-:Y:S01]  /*c6d0*/  IMAD.HI.U32 R7, R10, R15, RZ ;  /* 0x0000000f0a077227 */ /* 0x000fe200078e00ff */
[----:B------:R-:W-:-:S03]  /*c6e0*/  ISETP.GT.U32.AND P4, PT, R0, R9, PT ;  /* 0x000000090000720c */ /* 0x000fc60003f84070 */
[C---:B------:R-:W-:Y:S01]  /*c6f0*/  IMAD R14, R0.reuse, R18, R14 ;  /* 0x00000012000e7224 */ /* 0x040fe200078e020e */
[----:B------:R-:W-:Y:S01]  /*c700*/  IABS R8, R25 ;  /* 0x0000001900087213 */ /* 0x000fe20000000000 */
[----:B------:R-:W-:Y:S01]  /*c710*/  IMAD.MOV R7, RZ, RZ, -R7 ;  /* 0x000000ffff077224 */ /* 0x000fe200078e0a07 */
[C---:B------:R-:W-:Y:S02]  /*c720*/  ISETP.GT.U32.AND P5, PT, R0.reuse, R2, PT ;  /* 0x000000020000720c */ /* 0x040fe40003fa4070 */
[C---:B------:R-:W-:Y:S01]  /*c730*/  ISETP.GT.U32.AND P3, PT, R0.reuse, R14, PT ;  /* 0x0000000e0000720c */ /* 0x040fe20003f64070 */
[----:B------:R-:W-:Y:S02]  /*c740*/  IMAD R15, R0, R7, R15 ;  /* 0x00000007000f7224 */ /* 0x000fe400078e020f */
[----:B------:R-:W-:-:S04]  /*c750*/  IMAD.HI.U32 R7, R10, R8, RZ ;  /* 0x000000080a077227 */ /* 0x000fc800078e00ff */
[----:B------:R-:W-:Y:S02]  /*c760*/  IMAD.MOV R7, RZ, RZ, -R7 ;  /* 0x000000ffff077224 */ /* 0x000fe400078e0a07 */
[--C-:B------:R-:W-:Y:S02]  /*c770*/  @!P4 IMAD.IADD R9, R9, 0x1, -R0.reuse ;  /* 0x000000010909c824 */ /* 0x100fe400078e0a00 */
[----:B------:R-:W-:Y:S02]  /*c780*/  @!P5 IMAD.IADD R2, R2, 0x1, -R0 ;  /* 0x000000010202d824 */ /* 0x000fe400078e0a00 */
[----:B------:R-:W-:Y:S02]  /*c790*/  IMAD R7, R0, R7, R8 ;  /* 0x0000000700077224 */ /* 0x000fe400078e0208 */
[----:B------:R-:W-:Y:S01]  /*c7a0*/  @!P3 IMAD.IADD R14, R14, 0x1, -R0 ;  /* 0x000000010e0eb824 */ /* 0x000fe200078e0a00 */
[C---:B------:R-:W-:Y:S01]  /*c7b0*/  ISETP.GT.U32.AND P3, PT, R0.reuse, R9, PT ;  /* 0x000000090000720c */ /* 0x040fe20003f64070 */
[----:B------:R-:W-:Y:S01]  /*c7c0*/  @!P0 IMAD.MOV R2, RZ, RZ, -R2 ;  /* 0x000000ffff028224 */ /* 0x000fe200078e0a02 */
[----:B------:R-:W-:Y:S01]  /*c7d0*/  ISETP.GT.U32.AND P0, PT, R0, R7, PT ;  /* 0x000000070000720c */ /* 0x000fe20003f04070 */
[----:B0-----:R-:W-:-:S04]  /*c7e0*/  IMAD.MOV.U32 R3, RZ, RZ, R4 ;  /* 0x000000ffff037224 */ /* 0x001fc800078e0004 */
[----:B------:R-:W-:Y:S01]  /*c7f0*/  @!P1 IMAD.MOV R3, RZ, RZ, -R3 ;  /* 0x000000ffff039224 */ /* 0x000fe200078e0a03 */
[----:B------:R-:W-:-:S04]  /*c800*/  ISETP.GE.AND P4, PT, R24, RZ, PT ;  /* 0x000000ff1800720c */ /* 0x000fc80003f86270 */
[----:B------:R-:W-:Y:S01]  /*c810*/  STL [R1+0x104], R3 ;  /* 0x0001040301007387 */ /* 0x000fe20000100800 */
[--C-:B------:R-:W-:Y:S01]  /*c820*/  @!P3 IMAD.IADD R9, R9, 0x1, -R0.reuse ;  /* 0x000000010909b824 */ /* 0x100fe200078e0a00 */
[----:B------:R-:W-:Y:S01]  /*c830*/  ISETP.GE.AND P3, PT, R25, RZ, PT ;  /* 0x000000ff1900720c */ /* 0x000fe20003f66270 */
[----:B------:R-:W-:Y:S01]  /*c840*/  @!P0 IMAD.IADD R7, R7, 0x1, -R0 ;  /* 0x0000000107078824 */ /* 0x000fe200078e0a00 */
[----:B------:R-:W4:Y:S04]  /*c850*/  LDL.LU R24, [R1+0x584] ;  /* 0x0005840001187983 */ /* 0x000f280000300800 */
[----:B------:R0:W-:Y:S04]  /*c860*/  STL [R1+0x100], R2 ;  /* 0x0001000201007387 */ /* 0x0001e80000100800 */
[----:B------:R-:W4:Y:S01]  /*c870*/  LDL.LU R25, [R1+0x588] ;  /* 0x0005880001197983 */ /* 0x000f220000300800 */
[----:B---3--:R-:W-:-:S02]  /*c880*/  IABS R17, R27 ;  /* 0x0000001b00117213 */ /* 0x008fc40000000000 */
[----:B------:R-:W-:Y:S02]  /*c890*/  ISETP.GE.AND P0, PT, R27, RZ, PT ;  /* 0x000000ff1b00720c */ /* 0x000fe40003f06270 */
[----:B------:R-:W3:Y:S01]  /*c8a0*/  LDL.LU R27, [R1+0x58c] ;  /* 0x00058c00011b7983 */ /* 0x000ee20000300800 */
[----:B------:R-:W-:Y:S01]  /*c8b0*/  ISETP.GT.U32.AND P5, PT, R0, R15, PT ;  /* 0x0000000f0000720c */ /* 0x000fe20003fa4070 */
[----:B------:R-:W-:Y:S01]  /*c8c0*/  IMAD.MOV.U32 R8, RZ, RZ, R17 ;  /* 0x000000ffff087224 */ /* 0x000fe200078e0011 */
[----:B------:R-:W-:-:S03]  /*c8d0*/  ISETP.GE.AND P2, PT, R29, RZ, PT ;  /* 0x000000ff1d00720c */ /* 0x000fc60003f46270 */
[----:B------:R-:W-:-:S08]  /*c8e0*/  IMAD.HI.U32 R17, R10, R8, RZ ;  /* 0x000000080a117227 */ /* 0x000fd000078e00ff */
[----:B------:R-:W-:Y:S01]  /*c8f0*/  @!P5 IMAD.IADD R15, R15, 0x1, -R0 ;  /* 0x000000010f0fd824 */ /* 0x000fe200078e0a00 */
[----:B------:R-:W-:Y:S01]  /*c900*/  ISETP.GT.U32.AND P5, PT, R0, R14, PT ;  /* 0x0000000e0000720c */ /* 0x000fe20003fa4070 */
[----:B------:R-:W-:-:S03]  /*c910*/  IMAD.MOV R17, RZ, RZ, -R17 ;  /* 0x000000ffff117224 */ /* 0x000fc600078e0a11 */
[C---:B------:R-:W-:Y:S01]  /*c920*/  ISETP.GT.U32.AND P1, PT, R0.reuse, R15, PT ;  /* 0x0000000f0000720c */ /* 0x040fe20003f24070 */
[----:B0-----:R-:W-:Y:S01]  /*c930*/  IMAD R2, R0, R17, R8 ;  /* 0x0000001100027224 */ /* 0x001fe200078e0208 */
[----:B------:R-:W-:-:S05]  /*c940*/  IABS R5, R22 ;  /* 0x0000001600057213 */ /* 0x000fca0000000000 */
[----:B------:R-:W-:-:S04]  /*c950*/  IMAD.HI.U32 R4, R10, R5, RZ ;  /* 0x000000050a047227 */ /* 0x000fc800078e00ff */
[----:B------:R-:W-:Y:S01]  /*c960*/  IMAD.MOV R4, RZ, RZ, -R4 ;  /* 0x000000ffff047224 */ /* 0x000fe200078e0a04 */
[----:B------:R-:W-:Y:S01]  /*c970*/  IABS R6, R23 ;  /* 0x0000001700067213 */ /* 0x000fe20000000000 */
[--C-:B------:R-:W-:Y:S01]  /*c980*/  @!P5 IMAD.IADD R14, R14, 0x1, -R0.reuse ;  /* 0x000000010e0ed824 */ /* 0x100fe200078e0a00 */
[C---:B------:R-:W-:Y:S01]  /*c990*/  ISETP.GT.U32.AND P5, PT, R0.reuse, R2, PT ;  /* 0x000000020000720c */ /* 0x040fe20003fa4070 */
[C---:B------:R-:W-:Y:S02]  /*c9a0*/  IMAD R4, R0.reuse, R4, R5 ;  /* 0x0000000400047224 */ /* 0x040fe400078e0205 */
[----:B------:R-:W-:Y:S02]  /*c9b0*/  IMAD.MOV.U32 R3, RZ, RZ, R9 ;  /* 0x000000ffff037224 */ /* 0x000fe400078e0009 */
[----:B------:R-:W-:Y:S01]  /*c9c0*/  @!P1 IMAD.IADD R15, R15, 0x1, -R0 ;  /* 0x000000010f0f9824 */ /* 0x000fe200078e0a00 */
[C---:B------:R-:W-:Y:S01]  /*c9d0*/  ISETP.GT.U32.AND P1, PT, R0.reuse, R4, PT ;  /* 0x000000040000720c */ /* 0x040fe20003f24070 */
[----:B------:R-:W-:Y:S01]  /*c9e0*/  @!P2 IMAD.MOV R3, RZ, RZ, -R3 ;  /* 0x000000ffff03a224 */ /* 0x000fe200078e0a03 */
[----:B------:R-:W-:-:S04]  /*c9f0*/  ISETP.GT.U32.AND P2, PT, R0, R7, PT ;  /* 0x000000070000720c */ /* 0x000fc80003f44070 */
[----:B------:R0:W-:Y:S01]  /*ca00*/  STL [R1+0xfc], R3 ;  /* 0x0000fc0301007387 */ /* 0x0001e20000100800 */
[----:B------:R-:W-:Y:S01]  /*ca10*/  @!P5 IMAD.IADD R2, R2, 0x1, -R0 ;  /* 0x000000010202d824 */ /* 0x000fe200078e0a00 */
[----:B--2---:R-:W-:-:S05]  /*ca20*/  IABS R8, R26 ;  /* 0x0000001a00087213 */ /* 0x004fca0000000000 */
[----:B------:R-:W-:Y:S02]  /*ca30*/  IMAD.MOV.U32 R5, RZ, RZ, R8 ;  /* 0x000000ffff057224 */ /* 0x000fe400078e0008 */
[----:B------:R-:W-:-:S04]  /*ca40*/  IMAD.HI.U32 R8, R10, R6, RZ ;  /* 0x000000060a087227 */ /* 0x000fc800078e00ff */
[----:B------:R-:W-:Y:S02]  /*ca50*/  IMAD.MOV R9, RZ, RZ, -R8 ;  /* 0x000000ffff097224 */ /* 0x000fe400078e0a08 */
[----:B------:R-:W-:-:S04]  /*ca60*/  IMAD.HI.U32 R17, R10, R5, RZ ;  /* 0x000000050a117227 */ /* 0x000fc800078e00ff */
[----:B0-----:R-:W-:Y:S02]  /*ca70*/  IMAD.MOV.U32 R3, RZ, RZ, R14 ;  /* 0x000000ffff037224 */ /* 0x001fe400078e000e */
[----:B------:R-:W-:Y:S02]  /*ca80*/  IMAD R6, R0, R9, R6 ;  /* 0x0000000900067224 */ /* 0x000fe400078e0206 */
[----:B------:R-:W-:Y:S02]  /*ca90*/  IMAD.MOV R8, RZ, RZ, -R17 ;  /* 0x000000ffff087224 */ /* 0x000fe400078e0a11 */
[----:B------:R-:W-:Y:S02]  /*caa0*/  @!P6 IMAD.MOV R3, RZ, RZ, -R3 ;  /* 0x000000ffff03e224 */ /* 0x000fe400078e0a03 */
[--C-:B------:R-:W-:Y:S01]  /*cab0*/  @!P1 IMAD.IADD R4, R4, 0x1, -R0.reuse ;  /* 0x0000000104049824 */ /* 0x100fe200078e0a00 */
[C---:B------:R-:W-:Y:S01]  /*cac0*/  ISETP.GT.U32.AND P1, PT, R0.reuse, R2, PT ;  /* 0x000000020000720c */ /* 0x040fe20003f24070 */
[----:B------:R-:W-:Y:S01]  /*cad0*/  @!P2 IMAD.IADD R7, R7, 0x1, -R0 ;  /* 0x000000010707a824 */ /* 0x000fe200078e0a00 */
[C---:B------:R-:W-:Y:S01]  /*cae0*/  ISETP.GT.U32.AND P2, PT, R0.reuse, R6, PT ;  /* 0x000000060000720c */ /* 0x040fe20003f44070 */
[C---:B------:R-:W-:Y:S01]  /*caf0*/  IMAD R5, R0.reuse, R8, R5 ;  /* 0x0000000800057224 */ /* 0x040fe200078e0205 */
[----:B------:R0:W-:Y:S01]  /*cb00*/  STL [R1+0xf8], R3 ;  /* 0x0000f80301007387 */ /* 0x0001e20000100800 */
[----:B------:R-:W-:Y:S01]  /*cb10*/  IMAD.MOV.U32 R8, RZ, RZ, R15 ;  /* 0x000000ffff087224 */ /* 0x000fe200078e000f */
[----:B------:R-:W-:-:S03]  /*cb20*/  ISETP.GT.U32.AND P6, PT, R0, R4, PT ;  /* 0x000000040000720c */ /* 0x000fc60003fc4070 */
[----:B------:R-:W-:Y:S02]  /*cb30*/  @!P4 IMAD.MOV R8, RZ, RZ, -R8 ;  /* 0x000000ffff08c224 */ /* 0x000fe400078e0a08 */
[----:B0-----:R-:W-:-:S04]  /*cb40*/  IMAD.MOV.U32 R3, RZ, RZ, R7 ;  /* 0x000000ffff037224 */ /* 0x001fc800078e0007 */
[----:B------:R-:W-:Y:S01]  /*cb50*/  @!P3 IMAD.MOV R3, RZ, RZ, -R3 ;  /* 0x000000ffff03b224 */ /* 0x000fe200078e0a03 */
[----:B------:R-:W-:Y:S01]  /*cb60*/  STL [R1+0xd0], R8 ;  /* 0x0000d00801007387 */ /* 0x000fe20000100800 */
[----:B------:R-:W-:Y:S01]  /*cb70*/  ISETP.GE.AND P5, PT, R22, RZ, PT ;  /* 0x000000ff1600720c */ /* 0x000fe20003fa6270 */
[--C-:B------:R-:W-:Y:S01]  /*cb80*/  @!P1 IMAD.IADD R2, R2, 0x1, -R0.reuse ;  /* 0x0000000102029824 */ /* 0x100fe200078e0a00 */
[----:B------:R-:W-:Y:S01]  /*cb90*/  ISETP.GE.AND P1, PT, R26, RZ, PT ;  /* 0x000000ff1a00720c */ /* 0x000fe20003f26270 */
[----:B------:R0:W-:Y:S01]  /*cba0*/  STL [R1+0xf4], R3 ;  /* 0x0000f40301007387 */ /* 0x0001e20000100800 */
[----:B------:R-:W-:-:S03]  /*cbb0*/  @!P2 IMAD.IADD R6, R6, 0x1, -R0 ;  /* 0x000000010606a824 */ /* 0x000fc600078e0a00 */
[----:B------:R-:W2:Y:S04]  /*cbc0*/  LDL.LU R22, [R1+0x590] ;  /* 0x0005900001167983 */ /* 0x000ea80000300800 */
[----:B------:R-:W2:Y:S01]  /*cbd0*/  LDL.LU R26, [R1+0x594] ;  /* 0x00059400011a7983 */ /* 0x000ea20000300800 */
[----:B------:R-:W-:Y:S01]  /*cbe0*/  ISETP.GT.U32.AND P2, PT, R0, R6, PT ;  /* 0x000000060000720c */ /* 0x000fe20003f44070 */
[----:B------:R-:W-:Y:S02]  /*cbf0*/  @!P6 IMAD.IADD R4, R4, 0x1, -R0 ;  /* 0x000000010404e824 */ /* 0x000fe400078e0a00 */
[----:B------:R-:W-:Y:S02]  /*cc00*/  IMAD.MOV.U32 R11, RZ, RZ, R2 ;  /* 0x000000ffff0b7224 */ /* 0x000fe400078e0002 */
[----:B0-----:R-:W-:-:S02]  /*cc10*/  IMAD.MOV.U32 R3, RZ, RZ, R4 ;  /* 0x000000ffff037224 */ /* 0x001fc400078e0004 */
[----:B------:R-:W-:Y:S02]  /*cc20*/  @!P0 IMAD.MOV R11, RZ, RZ, -R11 ;  /* 0x000000ffff0b8224 */ /* 0x000fe400078e0a0b */
[----:B------:R-:W-:Y:S01]  /*cc30*/  @!P5 IMAD.MOV R3, RZ, RZ, -R3 ;  /* 0x000000ffff03d224 */ /* 0x000fe200078e0a03 */
[----:B------:R-:W-:Y:S02]  /*cc40*/  ISETP.GE.AND P4, PT, R23, RZ, PT ;  /* 0x000000ff1700720c */ /* 0x000fe40003f86270 */
[----:B------:R-:W2:Y:S01]  /*cc50*/  LDL.LU R23, [R1+0x598] ;  /* 0x0005980001177983 */ /* 0x000ea20000300800 */
[----:B------:R-:W-:-:S03]  /*cc60*/  @!P2 IMAD.IADD R6, R6, 0x1, -R0 ;  /* 0x000000010606a824 */ /* 0x000fc600078e0a00 */
[----:B------:R-:W-:Y:S04]  /*cc70*/  STL [R1+0xf0], R11 ;  /* 0x0000f00b01007387 */ /* 0x000fe80000100800 */
[----:B------:R0:W-:Y:S01]  /*cc80*/  STL [R1+0xe8], R3 ;  /* 0x0000e80301007387 */ /* 0x0001e20000100800 */
[----:B---3--:R-:W-:Y:S02]  /*cc90*/  IABS R15, R27 ;  /* 0x0000001b000f7213 */ /* 0x008fe40000000000 */
[----:B------:R-:W-:Y:S02]  /*cca0*/  ISETP.GE.AND P2, PT, R27, RZ, PT ;  /* 0x000000ff1b00720c */ /* 0x000fe40003f46270 */
[----:B------:R-:W3:Y:S01]  /*ccb0*/  LDL.LU R27, [R1+0x59c] ;  /* 0x00059c00011b7983 */ /* 0x000ee20000300800 */
[----:B------:R-:W-:-:S02]  /*ccc0*/  ISETP.GT.U32.AND P3, PT, R0, R5, PT ;  /* 0x000000050000720c */ /* 0x000fc40003f64070 */
[----:B----4-:R-:W-:-:S05]  /*ccd0*/  IABS R9, R24 ;  /* 0x0000001800097213 */ /* 0x010fca0000000000 */
[----:B------:R-:W-:Y:S01]  /*cce0*/  IMAD.HI.U32 R7, R10, R9, RZ ;  /* 0x000000090a077227 */ /* 0x000fe200078e00ff */
[----:B------:R-:W-:-:S03]  /*ccf0*/  IABS R8, R25 ;  /* 0x0000001900087213 */ /* 0x000fc60000000000 */
[----:B------:R-:W-:Y:S02]  /*cd00*/  IMAD.MOV R7, RZ, RZ, -R7 ;  /* 0x000000ffff077224 */ /* 0x000fe400078e0a07 */
[----:B------:R-:W-:Y:S02]  /*cd10*/  @!P3 IMAD.IADD R5, R5, 0x1, -R0 ;  /* 0x000000010505b824 */ /* 0x000fe400078e0a00 */
[----:B------:R-:W-:Y:S02]  /*cd20*/  IMAD R9, R0, R7, R9 ;  /* 0x0000000700097224 */ /* 0x000fe400078e0209 */
[----:B------:R-:W-:Y:S01]  /*cd30*/  IMAD.HI.U32 R7, R10, R8, RZ ;  /* 0x000000080a077227 */ /* 0x000fe200078e00ff */
[C---:B------:R-:W-:Y:S02]  /*cd40*/  ISETP.GT.U32.AND P3, PT, R0.reuse, R5, PT ;  /* 0x000000050000720c */ /* 0x040fe40003f64070 */
[----:B------:R-:W-:Y:S01]  /*cd50*/  ISETP.GT.U32.AND P0, PT, R0, R9, PT ;  /* 0x000000090000720c */ /* 0x000fe20003f04070 */
[----:B------:R-:W-:Y:S01]  /*cd60*/  IMAD.HI.U32 R2, R10, R15, RZ ;  /* 0x0000000f0a027227 */ /* 0x000fe200078e00ff */
[----:B------:R-:W-:-:S02]  /*cd70*/  ISETP.GE.AND P6, PT, R24, RZ, PT ;  /* 0x000000ff1800720c */ /* 0x000fc40003fc6270 */
[----:B------:R-:W4:Y:S01]  /*cd80*/  LDL.LU R24, [R1+0x5a0] ;  /* 0x0005a00001187983 */ /* 0x000f220000300800 */
[----:B------:R-:W-:Y:S02]  /*cd90*/  IMAD.MOV R7, RZ, RZ, -R7 ;  /* 0x000000ffff077224 */ /* 0x000fe400078e0a07 */
[----:B------:R-:W-:Y:S02]  /*cda0*/  IMAD.MOV R4, RZ, RZ, -R2 ;  /* 0x000000ffff047224 */ /* 0x000fe400078e0a02 */
[C---:B------:R-:W-:Y:S01]  /*cdb0*/  IMAD R2, R0.reuse, R7, R8 ;  /* 0x0000000700027224 */ /* 0x040fe200078e0208 */
[----:B------:R-:W-:Y:S01]  /*cdc0*/  ISETP.GE.AND P5, PT, R25, RZ, PT ;  /* 0x000000ff1900720c */ /* 0x000fe20003fa6270 */
[--C-:B------:R-:W-:Y:S01]  /*cdd0*/  @!P3 IMAD.IADD R5, R5, 0x1, -R0.reuse ;  /* 0x000000010505b824 */ /* 0x100fe200078e0a00 */
[----:B------:R-:W4:Y:S02]  /*cde0*/  LDL.LU R25, [R1+0x5a4] ;  /* 0x0005a40001197983 */ /* 0x000f240000300800 */
[----:B------:R-:W-:Y:S01]  /*cdf0*/  ISETP.GT.U32.AND P3, PT, R0, R2, PT ;  /* 0x000000020000720c */ /* 0x000fe20003f64070 */
[----:B------:R-:W-:-:S02]  /*ce00*/  @!P0 IMAD.IADD R9, R9, 0x1, -R0 ;  /* 0x0000000109098824 */ /* 0x000fc400078e0a00 */
[C---:B------:R-:W-:Y:S02]  /*ce10*/  IMAD R15, R0.reuse, R4, R15 ;  /* 0x00000004000f7224 */ /* 0x040fe400078e020f */
[----:B------:R-:W-:Y:S01]  /*ce20*/  @!P4 IMAD.MOV R6, RZ, RZ, -R6 ;  /* 0x000000ffff06c224 */ /* 0x000fe200078e0a06 */
[C---:B------:R-:W-:Y:S02]  /*ce30*/  ISETP.GT.U32.AND P0, PT, R0.reuse, R9, PT ;  /* 0x000000090000720c */ /* 0x040fe40003f04070 */
[----:B------:R-:W-:Y:S01]  /*ce40*/  ISETP.GT.U32.AND P4, PT, R0, R15, PT ;  /* 0x0000000f0000720c */ /* 0x000fe20003f84070 */
[----:B0-----:R-:W-:-:S04]  /*ce50*/  IMAD.MOV.U32 R3, RZ, RZ, R5 ;  /* 0x000000ffff037224 */ /* 0x001fc800078e0005 */
[----:B------:R-:W-:Y:S02]  /*ce60*/  @!P3 IMAD.IADD R2, R2, 0x1, -R0 ;  /* 0x000000010202b824 */ /* 0x000fe400078e0a00 */
[----:B------:R-:W-:-:S03]  /*ce70*/  @!P1 IMAD.MOV R3, RZ, RZ, -R3 ;  /* 0x000000ffff039224 */ /* 0x000fc600078e0a03 */
[----:B------:R-:W-:Y:S01]  /*ce80*/  ISETP.GT.U32.AND P3, PT, R0, R2, PT ;  /* 0x000000020000720c */ /* 0x000fe20003f64070 */
[--C-:B------:R-:W-:Y:S01]  /*ce90*/  @!P0 IMAD.IADD R9, R9, 0x1, -R0.reuse ;  /* 0x0000000109098824 */ /* 0x100fe200078e0a00 */
[----:B------:R-:W-:Y:S01]  /*cea0*/  STL [R1+0xec], R6 ;  /* 0x0000ec0601007387 */ /* 0x000fe20000100800 */
[----:B------:R-:W-:-:S03]  /*ceb0*/  @!P4 IMAD.IADD R15, R15, 0x1, -R0 ;  /* 0x000000010f0fc824 */ /* 0x000fc600078e0a00 */
[----:B------:R0:W-:Y:S02]  /*cec0*/  STL [R1+0x2a0], R3 ;  /* 0x0002a00301007387 */ /* 0x0001e40000100800 */
[----:B------:R-:W-:Y:S02]  /*ced0*/  ISETP.GT.U32.AND P4, PT, R0, R15, PT ;  /* 0x0000000f0000720c */ /* 0x000fe40003f84070 */
[----:B------:R-:W4:Y:S01]  /*cee0*/  LDL.LU R29, [R1+0x5a8] ;  /* 0x0005a800011d7983 */ /* 0x000f220000300800 */
[----:B0-----:R-:W-:Y:S02]  /*cef0*/  IMAD.MOV.U32 R3, RZ, RZ, R9 ;  /* 0x000000ffff037224 */ /* 0x001fe400078e0009 */
[----:B------:R-:W-:Y:S02]  /*cf00*/  @!P3 IMAD.IADD R2, R2, 0x1, -R0 ;  /* 0x000000010202b824 */ /* 0x000fe400078e0a00 */
[----:B------:R-:W-:-:S06]  /*cf10*/  @!P6 IMAD.MOV R3, RZ, RZ, -R3 ;  /* 0x000000ffff03e224 */ /* 0x000fcc00078e0a03 */
[----:B------:R-:W-:Y:S01]  /*cf20*/  @!P4 IMAD.IADD R15, R15, 0x1, -R0 ;  /* 0x000000010f0fc824 */ /* 0x000fe200078e0a00 */
[----:B--2---:R-:W-:Y:S02]  /*cf30*/  IABS R8, R22 ;  /* 0x0000001600087213 */ /* 0x004fe40000000000 */
[----:B------:R-:W-:Y:S02]  /*cf40*/  IABS R7, R26 ;  /* 0x0000001a00077213 */ /* 0x000fe40000000000 */
[----:B------:R-:W-:Y:S02]  /*cf50*/  ISETP.GE.AND P0, PT, R26, RZ, PT ;  /* 0x000000ff1a00720c */ /* 0x000fe40003f06270 */
[----:B------:R-:W2:Y:S04]  /*cf60*/  LDL.LU R26, [R1+0x5ac] ;  /* 0x0005ac00011a7983 */ /* 0x000ea80000300800 */
[----:B------:R0:W-:Y:S01]  /*cf70*/  STL [R1+0xe0], R3 ;  /* 0x0000e00301007387 */ /* 0x0001e20000100800 */
[----:B------:R-:W-:-:S04]  /*cf80*/  IMAD.HI.U32 R14, R10, R8, RZ ;  /* 0x000000080a0e7227 */ /* 0x000fc800078e00ff */
[----:B0-----:R-:W-:-:S04]  /*cf90*/  IMAD.MOV.U32 R3, RZ, RZ, R2 ;  /* 0x000000ffff037224 */ /* 0x001fc800078e0002 */
[----:B------:R-:W-:Y:S02]  /*cfa0*/  @!P5 IMAD.MOV R3, RZ, RZ, -R3 ;  /* 0x000000ffff03d224 */ /* 0x000fe400078e0a03 */
[----:B------:R-:W-:-:S03]  /*cfb0*/  IMAD.MOV R14, RZ, RZ, -R14 ;  /* 0x000000ffff0e7224 */ /* 0x000fc600078e0a0e */
[----:B------:R0:W-:Y:S01]  /*cfc0*/  STL [R1+0xe4], R3 ;  /* 0x0000e40301007387 */ /* 0x0001e20000100800 */
[----:B------:R-:W-:Y:S02]  /*cfd0*/  IMAD R8, R0, R14, R8 ;  /* 0x0000000e00087224 */ /* 0x000fe400078e0208 */
[----:B0-----:R-:W-:-:S04]  /*cfe0*/  IMAD.MOV.U32 R3, RZ, RZ, R15 ;  /* 0x000000ffff037224 */ /* 0x001fc800078e000f */
[----:B------:R-:W-:Y:S01]  /*cff0*/  @!P2 IMAD.MOV R3, RZ, RZ, -R3 ;  /* 0x000000ffff03a224 */ /* 0x000fe200078e0a03 */
        /* <DEDUP_REMOVED lines=8> */
[----:B------:R-:W-:-:S04]  /*d080*/  ISETP.GT.U32.AND P3, PT, R0, R7, PT ;  /* 0x000000070000720c */ /* 0x000fc80003f64070 */
[----:B------:R-:W-:Y:S02]  /*d090*/  ISETP.GT.U32.AND P6, PT, R0, R8, PT ;  /* 0x000000080000720c */ /* 0x000fe40003fc4070 */
[----:B------:R-:W-:Y:S02]  /*d0a0*/  IABS R4, R23 ;  /* 0x0000001700047213 */ /* 0x000fe40000000000 */
[----:B------:R-:W-:-:S03]  /*d0b0*/  ISETP.GE.AND P1, PT, R22, RZ, PT ;  /* 0x000000ff1600720c */ /* 0x000fc60003f26270 */
[----:B------:R-:W-:Y:S01]  /*d0c0*/  IMAD.HI.U32 R5, R10, R4, RZ ;  /* 0x000000040a057227 */ /* 0x000fe200078e00ff */
[----:B----4-:R-:W-:-:S03]  /*d0d0*/  IABS R9, R24 ;  /* 0x0000001800097213 */ /* 0x010fc60000000000 */
[----:B------:R-:W-:Y:S01]  /*d0e0*/  @!P3 IMAD.IADD R7, R7, 0x1, -R0 ;  /* 0x000000010707b824 */ /* 0x000fe200078e0a00 */
[----:B------:R-:W-:Y:S01]  /*d0f0*/  ISETP.GE.AND P4, PT, R23, RZ, PT ;  /* 0x000000ff1700720c */ /* 0x000fe20003f86270 */
[----:B------:R-:W-:Y:S01]  /*d100*/  IMAD.MOV R5, RZ, RZ, -R5 ;  /* 0x000000ffff057224 */ /* 0x000fe200078e0a05 */
[----:B------:R-:W4:Y:S01]  /*d110*/  LDL.LU R23, [R1+0x5b4] ;  /* 0x0005b40001177983 */ /* 0x000f220000300800 */
[----:B------:R-:W-:-:S04]  /*d120*/  IMAD.HI.U32 R6, R10, R14, RZ ;  /* 0x0000000e0a067227 */ /* 0x000fc800078e00ff */
[----:B------:R-:W-:Y:S01]  /*d130*/  @!P6 IMAD.IADD R8, R8, 0x1, -R0 ;  /* 0x000000010808e824 */ /* 0x000fe200078e0a00 */
[----:B------:R0:W-:Y:S01]  /*d140*/  STL [R1+0xdc], R3 ;  /* 0x0000dc0301007387 */ /* 0x0001e20000100800 */
[C---:B------:R-:W-:Y:S01]  /*d150*/  IMAD R4, R0.reuse, R5, R4 ;  /* 0x0000000500047224 */ /* 0x040fe200078e0204 */
[----:B------:R-:W-:Y:S01]  /*d160*/  ISETP.GT.U32.AND P3, PT, R0, R7, PT ;  /* 0x000000070000720c */ /* 0x000fe20003f64070 */
[----:B------:R-:W-:Y:S02]  /*d170*/  IMAD.MOV R6, RZ, RZ, -R6 ;  /* 0x000000ffff067224 */ /* 0x000fe400078e0a06 */
[----:B------:R-:W-:-:S04]  /*d180*/  IMAD.HI.U32 R5, R10, R9, RZ ;  /* 0x000000090a057227 */ /* 0x000fc800078e00ff */
[----:B0-----:R-:W-:Y:S01]  /*d190*/  IMAD.MOV.U32 R3, RZ, RZ, R8 ;  /* 0x000000ffff037224 */ /* 0x001fe200078e0008 */
[----:B------:R-:W-:Y:S01]  /*d1a0*/  IABS R2, R25 ;  /* 0x0000001900027213 */ /* 0x000fe20000000000 */
[C---:B------:R-:W-:Y:S02]  /*d1b0*/  IMAD R14, R0.reuse, R6, R14 ;  /* 0x00000006000e7224 */ /* 0x040fe400078e020e */
[----:B------:R-:W-:Y:S01]  /*d1c0*/  @!P1 IMAD.MOV R3, RZ, RZ, -R3 ;  /* 0x000000ffff039224 */ /* 0x000fe200078e0a03 */
[----:B------:R-:W-:Y:S01]  /*d1d0*/  ISETP.GE.AND P1, PT, R25, RZ, PT ;  /* 0x000000ff1900720c */ /* 0x000fe20003f26270 */
[----:B------:R-:W-:Y:S01]  /*d1e0*/  IMAD.MOV R5, RZ, RZ, -R5 ;  /* 0x000000ffff057224 */ /* 0x000fe200078e0a05 */
[----:B------:R-:W4:Y:S01]  /*d1f0*/  LDL.LU R25, [R1+0x5b8] ;  /* 0x0005b80001197983 */ /* 0x000f220000300800 */
[----:B------:R-:W-:Y:S01]  /*d200*/  ISETP.GT.U32.AND P5, PT, R0, R4, PT ;  /* 0x000000040000720c */ /* 0x000fe20003fa4070 */
[----:B------:R-:W-:Y:S01]  /*d210*/  IMAD.HI.U32 R15, R10, R2, RZ ;  /* 0x000000020a0f7227 */ /* 0x000fe200078e00ff */
[----:B------:R-:W-:-:S03]  /*d220*/  ISETP.GT.U32.AND P6, PT, R0, R14, PT ;  /* 0x0000000e0000720c */ /* 0x000fc60003fc4070 */
[C---:B------:R-:W-:Y:S02]  /*d230*/  IMAD R9, R0.reuse, R5, R9 ;  /* 0x0000000500097224 */ /* 0x040fe400078e0209 */
[----:B------:R-:W-:Y:S02]  /*d240*/  @!P3 IMAD.IADD R7, R7, 0x1, -R0 ;  /* 0x000000010707b824 */ /* 0x000fe400078e0a00 */
[----:B------:R-:W-:Y:S01]  /*d250*/  IMAD.MOV R15, RZ, RZ, -R15 ;  /* 0x000000ffff0f7224 */ /* 0x000fe200078e0a0f */
[----:B------:R-:W-:-:S03]  /*d260*/  ISETP.GT.U32.AND P3, PT, R0, R9, PT ;  /* 0x000000090000720c */ /* 0x000fc60003f64070 */
[----:B------:R-:W-:Y:S02]  /*d270*/  IMAD R2, R0, R15, R2 ;  /* 0x0000000f00027224 */ /* 0x000fe400078e0202 */
[--C-:B------:R-:W-:Y:S02]  /*d280*/  @!P5 IMAD.IADD R4, R4, 0x1, -R0.reuse ;  /* 0x000000010404d824 */ /* 0x100fe400078e0a00 */
[----:B------:R-:W-:Y:S01]  /*d290*/  @!P6 IMAD.IADD R14, R14, 0x1, -R0 ;  /* 0x000000010e0ee824 */ /* 0x000fe200078e0a00 */
[C---:B------:R-:W-:Y:S02]  /*d2a0*/  ISETP.GT.U32.AND P6, PT, R0.reuse, R2, PT ;  /* 0x000000020000720c */ /* 0x040fe40003fc4070 */
[----:B------:R-:W-:-:S03]  /*d2b0*/  ISETP.GT.U32.AND P5, PT, R0, R4, PT ;  /* 0x000000040000720c */ /* 0x000fc60003fa4070 */
[--C-:B------:R-:W-:Y:S01]  /*d2c0*/  @!P3 IMAD.IADD R9, R9, 0x1, -R0.reuse ;  /* 0x000000010909b824 */ /* 0x100fe200078e0a00 */
[----:B------:R-:W-:Y:S01]  /*d2d0*/  ISETP.GT.U32.AND P3, PT, R0, R14, PT ;  /* 0x0000000e0000720c */ /* 0x000fe20003f64070 */
[----:B------:R0:W-:Y:S04]  /*d2e0*/  STL [R1+0xd8], R3 ;  /* 0x0000d80301007387 */ /* 0x0001e80000100800 */
[----:B------:R-:W4:Y:S02]  /*d2f0*/  LDL.LU R22, [R1+0x5bc] ;  /* 0x0005bc0001167983 */ /* 0x000f240000300800 */
[--C-:B------:R-:W-:Y:S02]  /*d300*/  @!P6 IMAD.IADD R2, R2, 0x1, -R0.reuse ;  /* 0x000000010202e824 */ /* 0x100fe400078e0a00 */
[----:B0-----:R-:W-:Y:S01]  /*d310*/  IMAD.MOV.U32 R3, RZ, RZ, R7 ;  /* 0x000000ffff037224 */ /* 0x001fe200078e0007 */
[----:B------:R-:W-:Y:S01]  /*d320*/  ISETP.GT.U32.AND P6, PT, R0, R9, PT ;  /* 0x000000090000720c */ /* 0x000fe20003fc4070 */
[----:B------:R-:W-:-:S02]  /*d330*/  @!P5 IMAD.IADD R4, R4, 0x1, -R0 ;  /* 0x000000010404d824 */ /* 0x000fc400078e0a00 */
[----:B------:R-:W-:Y:S01]  /*d340*/  @!P0 IMAD.MOV R3, RZ, RZ, -R3 ;  /* 0x000000ffff038224 */ /* 0x000fe200078e0a03 */
[----:B------:R-:W-:Y:S01]  /*d350*/  ISETP.GT.U32.AND P0, PT, R0, R2, PT ;  /* 0x000000020000720c */ /* 0x000fe20003f04070 */
[----:B------:R-:W-:Y:S01]  /*d360*/  @!P3 IMAD.IADD R14, R14, 0x1, -R0 ;  /* 0x000000010e0eb824 */ /* 0x000fe200078e0a00 */
[----:B------:R-:W-:Y:S01]  /*d370*/  ISETP.GE.AND P5, PT, R24, RZ, PT ;  /* 0x000000ff1800720c */ /* 0x000fe20003fa6270 */
[----:B------:R-:W-:Y:S01]  /*d380*/  IMAD.MOV.U32 R11, RZ, RZ, R4 ;  /* 0x000000ffff0b7224 */ /* 0x000fe200078e0004 */
[----:B------:R-:W4:Y:S04]  /*d390*/  LDL R24, [R1+0x7e8] ;  /* 0x0007e80001187983 */ /* 0x000f280000100800 */
[----:B------:R0:W-:Y:S01]  /*d3a0*/  STL [R1+0xd4], R3 ;  /* 0x0000d40301007387 */ /* 0x0001e20000100800 */
[----:B------:R-:W-:-:S02]  /*d3b0*/  @!P4 IMAD.MOV R11, RZ, RZ, -R11 ;  /* 0x000000ffff0bc224 */ /* 0x000fc400078e0a0b */
[----:B0-----:R-:W-:-:S04]  /*d3c0*/  IMAD.MOV.U32 R3, RZ, RZ, R14 ;  /* 0x000000ffff037224 */ /* 0x001fc800078e000e */
[----:B------:R-:W-:Y:S01]  /*d3d0*/  @!P2 IMAD.MOV R3, RZ, RZ, -R3 ;  /* 0x000000ffff03a224 */ /* 0x000fe200078e0a03 */
[----:B------:R-:W-:Y:S01]  /*d3e0*/  STL [R1+0xac], R11 ;  /* 0x0000ac0b01007387 */ /* 0x000fe20000100800 */
[--C-:B------:R-:W-:Y:S02]  /*d3f0*/  @!P6 IMAD.IADD R9, R9, 0x1, -R0.reuse ;  /* 0x000000010909e824 */ /* 0x100fe400078e0a00 */
[----:B------:R-:W-:Y:S01]  /*d400*/  @!P0 IMAD.IADD R2, R2, 0x1, -R0 ;  /* 0x0000000102028824 */ /* 0x000fe200078e0a00 */
[----:B------:R0:W-:Y:S01]  /*d410*/  STL [R1+0xb0], R3 ;  /* 0x0000b00301007387 */ /* 0x0001e20000100800 */
[----:B--2---:R-:W-:Y:S02]  /*d420*/  IABS R5, R26 ;  /* 0x0000001a00057213 */ /* 0x004fe40000000000 */
[----:B------:R-:W-:Y:S02]  /*d430*/  ISETP.GE.AND P6, PT, R26, RZ, PT ;  /* 0x000000ff1a00720c */ /* 0x000fe40003fc6270 */
[----:B------:R-:W2:Y:S01]  /*d440*/  LDL.LU R26, [R1+0x5c0] ;  /* 0x0005c000011a7983 */ /* 0x000ea20000300800 */
[----:B---3--:R-:W-:-:S02]  /*d450*/  IABS R8, R27 ;  /* 0x0000001b00087213 */ /* 0x008fc40000000000 */
[----:B------:R-:W-:Y:S02]  /*d460*/  ISETP.GE.AND P0, PT, R27, RZ, PT ;  /* 0x000000ff1b00720c */ /* 0x000fe40003f06270 */
[----:B------:R-:W3:Y:S01]  /*d470*/  LDL.LU R27, [R1+0x5c4] ;  /* 0x0005c400011b7983 */ /* 0x000ee20000300800 */
[----:B------:R-:W-:Y:S01]  /*d480*/  IABS R6, R29 ;  /* 0x0000001d00067213 */ /* 0x000fe20000000000 */
[----:B------:R-:W-:-:S04]  /*d490*/  IMAD.HI.U32 R4, R10, R8, RZ ;  /* 0x000000080a047227 */ /* 0x000fc800078e00ff */
[----:B------:R-:W-:-:S04]  /*d4a0*/  IMAD.HI.U32 R17, R10, R6, RZ ;  /* 0x000000060a117227 */ /* 0x000fc800078e00ff */
[----:B------:R-:W-:Y:S02]  /*d4b0*/  IMAD.MOV R4, RZ, RZ, -R4 ;  /* 0x000000ffff047224 */ /* 0x000fe400078e0a04 */
[----:B------:R-:W-:Y:S02]  /*d4c0*/  IMAD.MOV R17, RZ, RZ, -R17 ;  /* 0x000000ffff117224 */ /* 0x000fe400078e0a11 */
[C---:B------:R-:W-:Y:S02]  /*d4d0*/  IMAD R8, R0.reuse, R4, R8 ;  /* 0x0000000400087224 */ /* 0x040fe400078e0208 */
[----:B0-----:R-:W-:Y:S02]  /*d4e0*/  IMAD.MOV.U32 R3, RZ, RZ, R9 ;  /* 0x000000ffff037224 */ /* 0x001fe400078e0009 */
[C---:B------:R-:W-:Y:S02]  /*d4f0*/  IMAD R6, R0.reuse, R17, R6 ;  /* 0x0000001100067224 */ /* 0x040fe400078e0206 */
[----:B------:R-:W-:Y:S01]  /*d500*/  @!P5 IMAD.MOV R3, RZ, RZ, -R3 ;  /* 0x000000ffff03d224 */ /* 0x000fe200078e0a03 */
[----:B------:R-:W-:-:S02]  /*d510*/  ISETP.GT.U32.AND P5, PT, R0, R8, PT ;  /* 0x000000080000720c */ /* 0x000fc40003fa4070 */
[----:B------:R-:W-:Y:S01]  /*d520*/  ISETP.GT.U32.AND P3, PT, R0, R6, PT ;  /* 0x000000060000720c */ /* 0x000fe20003f64070 */
[----:B------:R-:W-:-:S04]  /*d530*/  IMAD.HI.U32 R15, R10, R5, RZ ;  /* 0x000000050a0f7227 */ /* 0x000fc800078e00ff */
[----:B------:R-:W-:-:S04]  /*d540*/  IMAD.MOV R15, RZ, RZ, -R15 ;  /* 0x000000ffff0f7224 */ /* 0x000fc800078e0a0f */
[----:B------:R-:W-:Y:S02]  /*d550*/  IMAD R5, R0, R15, R5 ;  /* 0x0000000f00057224 */ /* 0x000fe400078e0205 */
[----:B------:R-:W-:Y:S01]  /*d560*/  @!P5 IMAD.IADD R8, R8, 0x1, -R0 ;  /* 0x000000010808d824 */ /* 0x000fe200078e0a00 */
[----:B----4-:R-:W-:-:S05]  /*d570*/  IABS R4, R25 ;  /* 0x0000001900047213 */ /* 0x010fca0000000000 */
[----:B------:R-:W-:-:S04]  /*d580*/  IMAD.HI.U32 R9, R10, R4, RZ ;  /* 0x000000040a097227 */ /* 0x000fc800078e00ff */
[----:B------:R-:W-:-:S04]  /*d590*/  IMAD.MOV R9, RZ, RZ, -R9 ;  /* 0x000000ffff097224 */ /* 0x000fc800078e0a09 */
[----:B------:R-:W-:Y:S02]  /*d5a0*/  IMAD R4, R0, R9, R4 ;  /* 0x0000000900047224 */ /* 0x000fe400078e0204 */
[----:B------:R-:W-:-:S03]  /*d5b0*/  @!P3 IMAD.IADD R6, R6, 0x1, -R0 ;  /* 0x000000010606b824 */ /* 0x000fc600078e0a00 */
[C---:B------:R-:W-:Y:S02]  /*d5c0*/  ISETP.GT.U32.AND P5, PT, R0.reuse, R4, PT ;  /* 0x000000040000720c */ /* 0x040fe40003fa4070 */
[C---:B------:R-:W-:Y:S02]  /*d5d0*/  ISETP.GT.U32.AND P2, PT, R0.reuse, R5, PT ;  /* 0x000000050000720c */ /* 0x040fe40003f44070 */
[----:B------:R-:W-:Y:S02]  /*d5e0*/  ISETP.GT.U32.AND P3, PT, R0, R6, PT ;  /* 0x000000060000720c */ /* 0x000fe40003f64070 */
[----:B------:R-:W-:Y:S01]  /*d5f0*/  IABS R15, R23 ;  /* 0x00000017000f7213 */ /* 0x000fe20000000000 */
[----:B------:R0:W-:Y:S04]  /*d600*/  STL [R1+0xc0], R3 ;  /* 0x0000c00301007387 */ /* 0x0001e80000100800 */
[----:B------:R-:W-:-:S02]  /*d610*/  IMAD.MOV.U32 R7, RZ, RZ, R15 ;  /* 0x000000ffff077224 */ /* 0x000fc400078e000f */
[----:B------:R-:W-:Y:S02]  /*d620*/  @!P5 IMAD.IADD R4, R4, 0x1, -R0 ;  /* 0x000000010404d824 */ /* 0x000fe400078e0a00 */
[----:B0-----:R-:W-:Y:S02]  /*d630*/  IMAD.MOV.U32 R3, RZ, RZ, R2 ;  /* 0x000000ffff037224 */ /* 0x001fe400078e0002 */
[----:B------:R-:W-:Y:S01]  /*d640*/  IMAD.HI.U32 R14, R10, R7, RZ ;  /* 0x000000070a0e7227 */ /* 0x000fe200078e00ff */
[----:B------:R-:W-:-:S03]  /*d650*/  ISETP.GT.U32.AND P5, PT, R0, R4, PT ;  /* 0x000000040000720c */ /* 0x000fc60003fa4070 */
[----:B------:R-:W-:Y:S02]  /*d660*/  @!P1 IMAD.MOV R3, RZ, RZ, -R3 ;  /* 0x000000ffff039224 */ /* 0x000fe400078e0a03 */
[--C-:B------:R-:W-:Y:S02]  /*d670*/  @!P2 IMAD.IADD R5, R5, 0x1, -R0.reuse ;  /* 0x000000010505a824 */ /* 0x100fe400078e0a00 */
[----:B------:R-:W-:Y:S01]  /*d680*/  @!P3 IMAD.IADD R6, R6, 0x1, -R0 ;  /* 0x000000010606b824 */ /* 0x000fe200078e0a00 */
[----:B------:R-:W-:Y:S01]  /*d690*/  ISETP.GE.AND P3, PT, R23, RZ, PT ;  /* 0x000000ff1700720c */ /* 0x000fe20003f66270 */
[----:B------:R-:W-:Y:S01]  /*d6a0*/  IMAD.MOV R14, RZ, RZ, -R14 ;  /* 0x000000ffff0e7224 */ /* 0x000fe200078e0a0e */
[----:B------:R0:W-:Y:S01]  /*d6b0*/  STL [R1+0x260], R3 ;  /* 0x0002600301007387 */ /* 0x0001e20000100800 */
[----:B------:R-:W-:-:S03]  /*d6c0*/  ISETP.GT.U32.AND P2, PT, R0, R5, PT ;  /* 0x000000050000720c */ /* 0x000fc60003f44070 */
[----:B------:R-:W4:Y:S01]  /*d6d0*/  LDL.LU R23, [R1+0x5c8] ;  /* 0x0005c80001177983 */ /* 0x000f220000300800 */
[----:B------:R-:W-:Y:S02]  /*d6e0*/  IMAD R7, R0, R14, R7 ;  /* 0x0000000e00077224 */ /* 0x000fe400078e0207 */
[----:B------:R-:W-:-:S03]  /*d6f0*/  @!P5 IMAD.IADD R4, R4, 0x1, -R0 ;  /* 0x000000010404d824 */ /* 0x000fc600078e0a00 */
[----:B------:R-:W-:Y:S01]  /*d700*/  ISETP.GT.U32.AND P1, PT, R0, R7, PT ;  /* 0x000000070000720c */ /* 0x000fe20003f24070 */
[----:B0-----:R-:W0:Y:S03]  /*d710*/  LDC R3, c[0x0][0x23c] ;  /* 0x00008f00ff037b82 */ /* 0x001e260000000800 */
[----:B------:R-:W-:Y:S01]  /*d720*/  @!P2 IMAD.IADD R5, R5, 0x1, -R0 ;  /* 0x000000010505a824 */ /* 0x000fe200078e0a00 */
[----:B------:R-:W-:Y:S02]  /*d730*/  ISETP.GE.AND P2, PT, R25, RZ, PT ;  /* 0x000000ff1900720c */ /* 0x000fe40003f46270 */
[----:B------:R-:W4:Y:S01]  /*d740*/  LDL.LU R25, [R1+0x5cc] ;  /* 0x0005cc0001197983 */ /* 0x000f220000300800 */
[----:B------:R-:W-:-:S05]  /*d750*/  ISETP.GE.AND P4, PT, R29, RZ, PT ;  /* 0x000000ff1d00720c */ /* 0x000fca0003f86270 */
[----:B------:R-:W-:Y:S01]  /*d760*/  @!P1 IMAD.IADD R7, R7, 0x1, -R0 ;  /* 0x0000000107079824 */ /* 0x000fe200078e0a00 */
[----:B------:R-:W-:Y:S02]  /*d770*/  ISETP.GT.U32.AND P1, PT, R0, R8, PT ;  /* 0x000000080000720c */ /* 0x000fe40003f24070 */
[----:B------:R-:W-:Y:S01]  /*d780*/  IABS R18, R24 ;  /* 0x0000001800127213 */ /* 0x000fe20000000000 */
[----:B------:R-:W-:-:S04]  /*d790*/  IMAD.MOV.U32 R11, RZ, RZ, R6 ;  /* 0x000000ffff0b7224 */ /* 0x000fc800078e0006 */
[----:B------:R-:W-:-:S04]  /*d7a0*/  IMAD.HI.U32 R9, R10, R18, RZ ;  /* 0x000000120a097227 */ /* 0x000fc800078e00ff */
[----:B------:R-:W-:Y:S02]  /*d7b0*/  @!P4 IMAD.MOV R11, RZ, RZ, -R11 ;  /* 0x000000ffff0bc224 */ /* 0x000fe400078e0a0b */
[----:B------:R-:W-:Y:S02]  /*d7c0*/  IMAD.MOV R9, RZ, RZ, -R9 ;  /* 0x000000ffff097224 */ /* 0x000fe400078e0a09 */
[----:B------:R-:W-:Y:S01]  /*d7d0*/  @!P1 IMAD.IADD R8, R8, 0x1, -R0 ;  /* 0x0000000108089824 */ /* 0x000fe200078e0a00 */
[----:B------:R1:W-:Y:S01]  /*d7e0*/  STL [R1+0x9c], R11 ;  /* 0x00009c0b01007387 */ /* 0x0003e20000100800 */
[----:B------:R-:W-:Y:S02]  /*d7f0*/  IMAD R18, R0, R9, R18 ;  /* 0x0000000900127224 */ /* 0x000fe400078e0212 */
[----:B------:R-:W-:Y:S02]  /*d800*/  IMAD.MOV.U32 R9, RZ, RZ, R8 ;  /* 0x000000ffff097224 */ /* 0x000fe400078e0008 */
[----:B-1----:R-:W-:-:S02]  /*d810*/  IMAD.MOV.U32 R11, RZ, RZ, R5 ;  /* 0x000000ffff0b7224 */ /* 0x002fc400078e0005 */
[----:B------:R-:W-:Y:S02]  /*d820*/  @!P0 IMAD.MOV R9, RZ, RZ, -R9 ;  /* 0x000000ffff098224 */ /* 0x000fe400078e0a09 */
[----:B------:R-:W-:Y:S01]  /*d830*/  @!P6 IMAD.MOV R11, RZ, RZ, -R11 ;  /* 0x000000ffff0be224 */ /* 0x000fe200078e0a0b */
[----:B------:R-:W-:Y:S02]  /*d840*/  IABS R14, R22 ;  /* 0x00000016000e7213 */ /* 0x000fe40000000000 */
[----:B------:R-:W-:Y:S02]  /*d850*/  ISETP.GE.AND P6, PT, R22, RZ, PT ;  /* 0x000000ff1600720c */ /* 0x000fe40003fc6270 */
[----:B------:R1:W-:Y:S04]  /*d860*/  STL [R1+0xa8], R11 ;  /* 0x0000a80b01007387 */ /* 0x0003e80000100800 */
[----:B------:R-:W-:Y:S04]  /*d870*/  STL [R1+0xa4], R9 ;  /* 0x0000a40901007387 */ /* 0x000fe80000100800 */
[----:B------:R-:W4:Y:S01]  /*d880*/  LDL.LU R22, [R1+0x5d0] ;  /* 0x0005d00001167983 */ /* 0x000f220000300800 */
[----:B---3--:R-:W-:-:S02]  /*d890*/  IABS R21, R27 ;  /* 0x0000001b00157213 */ /* 0x008fc40000000000 */
[----:B------:R-:W-:Y:S02]  /*d8a0*/  ISETP.GE.AND P5, PT, R27, RZ, PT ;  /* 0x000000ff1b00720c */ /* 0x000fe40003fa6270 */
[----:B------:R-:W3:Y:S01]  /*d8b0*/  S2R R27, SR_TID.X ;  /* 0x00000000001b7919 */ /* 0x000ee20000002100 */
[----:B------:R-:W-:-:S04]  /*d8c0*/  IMAD.HI.U32 R5, R10, R21, RZ ;  /* 0x000000150a057227 */ /* 0x000fc800078e00ff */
[----:B------:R-:W-:-:S04]  /*d8d0*/  IMAD.MOV R5, RZ, RZ, -R5 ;  /* 0x000000ffff057224 */ /* 0x000fc800078e0a05 */
[----:B------:R-:W-:Y:S01]  /*d8e0*/  IMAD R21, R0, R5, R21 ;  /* 0x0000000500157224 */ /* 0x000fe200078e0215 */
[----:B---3--:R-:W-:-:S05]  /*d8f0*/  LOP3.LUT R27, R27, 0x3f, RZ, 0xc0, !PT ;  /* 0x0000003f1b1b7812 */ /* 0x008fca00078ec0ff */
[----:B0-----:R-:W-:Y:S02]  /*d900*/  IMAD R5, R27, R3, RZ ;  /* 0x000000031b057224 */ /* 0x001fe400078e02ff */
[----:B------:R-:W3:Y:S01]  /*d910*/  LDL.LU R27, [R1+0x5d4] ;  /* 0x0005d400011b7983 */ /* 0x000ee20000300800 */
[----:B------:R-:W-:-:S04]  /*d920*/  IMAD.MOV.U32 R2, RZ, RZ, R14 ;  /* 0x000000ffff027224 */ /* 0x000fc800078e000e */
[----:B------:R-:W-:-:S04]  /*d930*/  IMAD.HI.U32 R14, R10, R2, RZ ;  /* 0x000000020a0e7227 */ /* 0x000fc800078e00ff */
[----:B------:R-:W-:-:S04]  /*d940*/  IMAD.MOV R14, RZ, RZ, -R14 ;  /* 0x000000ffff0e7224 */ /* 0x000fc800078e0a0e */
[C---:B------:R-:W-:Y:S01]  /*d950*/  IMAD R2, R0.reuse, R14, R2 ;  /* 0x0000000e00027224 */ /* 0x040fe200078e0202 */
[----:B------:R-:W-:-:S04]  /*d960*/  ISETP.GT.U32.AND P0, PT, R0, R18, PT ;  /* 0x000000120000720c */ /* 0x000fc80003f04070 */
[C---:B------:R-:W-:Y:S02]  /*d970*/  ISETP.GT.U32.AND P1, PT, R0.reuse, R2, PT ;  /* 0x000000020000720c */ /* 0x040fe40003f24070 */
[----:B------:R-:W-:Y:S02]  /*d980*/  ISETP.GT.U32.AND P4, PT, R0, R7, PT ;  /* 0x000000070000720c */ /* 0x000fe40003f84070 */
[----:B--2---:R-:W-:-:S05]  /*d990*/  IABS R17, R26 ;  /* 0x0000001a00117213 */ /* 0x004fca0000000000 */
[----:B------:R-:W-:-:S04]  /*d9a0*/  @!P0 IMAD.IADD R18, R18, 0x1, -R0 ;  /* 0x0000000112128824 */ /* 0x000fc800078e0a00 */
[----:B------:R-:W-:Y:S02]  /*d9b0*/  @!P1 IMAD.IADD R2, R2, 0x1, -R0 ;  /* 0x0000000102029824 */ /* 0x000fe400078e0a00 */
[----:B------:R-:W-:-:S03]  /*d9c0*/  IMAD.HI.U32 R6, R10, R17, RZ ;  /* 0x000000110a067227 */ /* 0x000fc600078e00ff */
[----:B------:R-:W-:Y:S01]  /*d9d0*/  ISETP.GT.U32.AND P0, PT, R0, R2, PT ;  /* 0x000000020000720c */ /* 0x000fe20003f04070 */
[----:B------:R-:W-:Y:S01]  /*d9e0*/  @!P4 IMAD.IADD R7, R7, 0x1, -R0 ;  /* 0x000000010707c824 */ /* 0x000fe200078e0a00 */
[----:B------:R-:W-:Y:S01]  /*d9f0*/  ISETP.GE.AND P4, PT, R26, RZ, PT ;  /* 0x000000ff1a00720c */ /* 0x000fe20003f86270 */
[----:B------:R-:W-:Y:S01]  /*da00*/  IMAD.MOV R6, RZ, RZ, -R6 ;  /* 0x000000ffff067224 */ /* 0x000fe200078e0a06 */
[----:B------:R-:W2:Y:S01]  /*da10*/  LDL.LU R26, [R1+0x5d8] ;  /* 0x0005d800011a7983 */ /* 0x000ea20000300800 */
[----:B-1----:R-:W-:Y:S02]  /*da20*/  IMAD.MOV.U32 R11, RZ, RZ, R7 ;  /* 0x000000ffff0b7224 */ /* 0x002fe400078e0007 */
[----:B------:R-:W-:Y:S02]  /*da30*/  IMAD R17, R0, R6, R17 ;  /* 0x0000000600117224 */ /* 0x000fe400078e0211 */
[----:B------:R-:W-:Y:S02]  /*da40*/  IMAD R6, R3, 0x40, R5 ;  /* 0x0000004003067824 */ /* 0x000fe400078e0205 */
[----:B------:R-:W-:-:S02]  /*da50*/  IMAD.MOV.U32 R3, RZ, RZ, R4 ;  /* 0x000000ffff037224 */ /* 0x000fc400078e0004 */
[----:B------:R-:W-:Y:S01]  /*da60*/  @!P3 IMAD.MOV R11, RZ, RZ, -R11 ;  /* 0x000000ffff0bb224 */ /* 0x000fe200078e0a0b */
[C---:B------:R-:W-:Y:S01]  /*da70*/  LEA R4, P3, R5.reuse, UR8, 0x1 ;  /* 0x0000000805047c11 */ /* 0x040fe2000f8608ff */
[----:B------:R-:W-:Y:S01]  /*da80*/  @!P0 IMAD.IADD R2, R2, 0x1, -R0 ;  /* 0x0000000102028824 */ /* 0x000fe200078e0a00 */
[C---:B------:R-:W-:Y:S01]  /*da90*/  LEA R14, P0, R6.reuse, UR8, 0x1 ;  /* 0x00000008060e7c11 */ /* 0x040fe2000f8008ff */
[----:B------:R-:W-:Y:S01]  /*daa0*/  @!P2 IMAD.MOV R3, RZ, RZ, -R3 ;  /* 0x000000ffff03a224 */ /* 0x000fe200078e0a03 */
[----:B------:R-:W-:Y:S01]  /*dab0*/  LEA.HI.X.SX32 R5, R5, UR9, 0x1, P3 ;  /* 0x0000000905057c11 */ /* 0x000fe200098f0eff */
[----:B------:R-:W-:Y:S01]  /*dac0*/  STL [R1+0xa0], R11 ;  /* 0x0000a00b01007387 */ /* 0x000fe20000100800 */
[----:B------:R-:W-:Y:S01]  /*dad0*/  LEA.HI.X.SX32 R15, R6, UR9, 0x1, P0 ;  /* 0x00000009060f7c11 */ /* 0x000fe200080f0eff */
[----:B------:R-:W-:Y:S02]  /*dae0*/  ULDC.64 UR8, c[0x0][0x210] ;  /* 0x0000840000087ab9 */ /* 0x000fe40000000a00 */
[----:B------:R0:W-:Y:S04]  /*daf0*/  STL [R1+0x244], R3 ;  /* 0x0002440301007387 */ /* 0x0001e80000100800 */
[----:B------:R1:W-:Y:S04]  /*db00*/  STL.64 [R1+0x1f80], R4 ;  /* 0x001f800401007387 */ /* 0x0003e80000100a00 */
[----:B------:R-:W-:Y:S04]  /*db10*/  STL [R1+0x1ff4], R14 ;  /* 0x001ff40e01007387 */ /* 0x000fe80000100800 */
[----:B------:R-:W-:Y:S01]  /*db20*/  STL [R1+0x1ff0], R15 ;  /* 0x001ff00f01007387 */ /* 0x000fe20000100800 */
[----:B------:R-:W-:-:S03]  /*db30*/  ISETP.GT.U32.AND P1, PT, R0, R17, PT ;  /* 0x000000110000720c */ /* 0x000fc60003f24070 */
[----:B0-----:R-:W2:Y:S01]  /*db40*/  LDL.LU R3, [R1+0x5dc] ;  /* 0x0005dc0001037983 */ /* 0x001ea20000300800 */
[----:B----4-:R-:W-:Y:S02]  /*db50*/  IABS R9, R23 ;  /* 0x0000001700097213 */ /* 0x010fe40000000000 */
[----:B------:R-:W-:-:S03]  /*db60*/  ISETP.GT.U32.AND P3, PT, R0, R21, PT ;  /* 0x000000150000720c */ /* 0x000fc60003f64070 */
[----:B------:R-:W-:-:S04]  /*db70*/  IMAD.HI.U32 R7, R10, R9, RZ ;  /* 0x000000090a077227 */ /* 0x000fc800078e00ff */
[----:B------:R-:W-:Y:S01]  /*db80*/  @!P1 IMAD.IADD R17, R17, 0x1, -R0 ;  /* 0x0000000111119824 */ /* 0x000fe200078e0a00 */
[----:B------:R-:W-:Y:S01]  /*db90*/  ISETP.GT.U32.AND P1, PT, R0, R18, PT ;  /* 0x000000120000720c */ /* 0x000fe20003f24070 */
[----:B------:R-:W-:-:S03]  /*dba0*/  IMAD.MOV R7, RZ, RZ, -R7 ;  /* 0x000000ffff077224 */ /* 0x000fc600078e0a07 */
[C---:B------:R-:W-:Y:S01]  /*dbb0*/  ISETP.GT.U32.AND P2, PT, R0.reuse, R17, PT ;  /* 0x000000110000720c */ /* 0x040fe20003f44070 */
[----:B------:R-:W-:Y:S01]  /*dbc0*/  IMAD R9, R0, R7, R9 ;  /* 0x0000000700097224 */ /* 0x000fe200078e0209 */
[----:B------:R-:W-:Y:S01]  /*dbd0*/  IABS R8, R25 ;  /* 0x0000001900087213 */ /* 0x000fe20000000000 */
[--C-:B------:R-:W-:Y:S01]  /*dbe0*/  @!P3 IMAD.IADD R21, R21, 0x1, -R0.reuse ;  /* 0x000000011515b824 */ /* 0x100fe200078e0a00 */
[----:B------:R-:W-:Y:S02]  /*dbf0*/  ISETP.GE.AND P3, PT, R25, RZ, PT ;  /* 0x000000ff1900720c */ /* 0x000fe40003f66270 */
[----:B------:R-:W-:Y:S01]  /*dc00*/  ISETP.GE.AND P0, PT, R23, RZ, PT ;  /* 0x000000ff1700720c */ /* 0x000fe20003f06270 */
[----:B------:R-:W4:Y:S02]  /*dc10*/  LDL.LU R25, [R1+0x5e0] ;  /* 0x0005e00001197983 */ /* 0x000f240000300800 */
[--C-:B------:R-:W-:Y:S01]  /*dc20*/  @!P1 IMAD.IADD R18, R18, 0x1, -R0.reuse ;  /* 0x0000000112129824 */ /* 0x100fe200078e0a00 */
[----:B------:R-:W-:Y:S01]  /*dc30*/  ISETP.GT.U32.AND P1, PT, R0, R9, PT ;  /* 0x000000090000720c */ /* 0x000fe20003f24070 */
[----:B------:R-:W4:Y:S02]  /*dc40*/  LDL.LU R23, [R1+0x5e4] ;  /* 0x0005e40001177983 */ /* 0x000f240000300800 */
[----:B------:R-:W-:Y:S01]  /*dc50*/  @!P2 IMAD.IADD R17, R17, 0x1, -R0 ;  /* 0x000000011111a824 */ /* 0x000fe200078e0a00 */
[----:B------:R-:W-:Y:S01]  /*dc60*/  ISETP.GE.AND P2, PT, R24, RZ, PT ;  /* 0x000000ff1800720c */ /* 0x000fe20003f46270 */
[----:B-1----:R-:W-:Y:S01]  /*dc70*/  IMAD.MOV.U32 R5, RZ, RZ, R2 ;  /* 0x000000ffff057224 */ /* 0x002fe200078e0002 */
[----:B------:R-:W4:Y:S01]  /*dc80*/  LDL.LU R24, [R1+0x5e8] ;  /* 0x0005e80001187983 */ /* 0x000f220000300800 */
[----:B------:R-:W-:-:S02]  /*dc90*/  IMAD.MOV.U32 R4, RZ, RZ, R18 ;  /* 0x000000ffff047224 */ /* 0x000fc400078e0012 */
[----:B------:R-:W-:-:S04]  /*dca0*/  @!P6 IMAD.MOV R5, RZ, RZ, -R5 ;  /* 0x000000ffff05e224 */ /* 0x000fc800078e0a05 */
[----:B------:R-:W-:-:S04]  /*dcb0*/  @!P1 IMAD.IADD R9, R9, 0x1, -R0 ;  /* 0x0000000109099824 */ /* 0x000fc800078e0a00 */
[----:B------:R-:W-:Y:S01]  /*dcc0*/  @!P2 IMAD.MOV R4, RZ, RZ, -R4 ;  /* 0x000000ffff04a224 */ /* 0x000fe200078e0a04 */
[----:B------:R-:W-:Y:S01]  /*dcd0*/  ISETP.GT.U32.AND P2, PT, R0, R9, PT ;  /* 0x000000090000720c */ /* 0x000fe20003f44070 */
[----:B------:R-:W-:Y:S04]  /*dce0*/  STL [R1+0x98], R5 ;  /* 0x0000980501007387 */ /* 0x000fe80000100800 */
[----:B------:R0:W-:Y:S02]  /*dcf0*/  STL [R1+0x224], R4 ;  /* 0x0002240401007387 */ /* 0x0001e40000100800 */
[----:B0-----:R-:W-:-:S04]  /*dd00*/  IMAD.MOV.U32 R4, RZ, RZ, R17 ;  /* 0x000000ffff047224 */ /* 0x001fc800078e0011 */
[----:B------:R-:W-:Y:S02]  /*dd10*/  @!P4 IMAD.MOV R4, RZ, RZ, -R4 ;  /* 0x000000ffff04c224 */ /* 0x000fe400078e0a04 */
[----:B------:R-:W-:-:S03]  /*dd20*/  @!P2 IMAD.IADD R9, R9, 0x1, -R0 ;  /* 0x000000010909a824 */ /* 0x000fc600078e0a00 */
[----:B------:R0:W-:Y:S01]  /*dd30*/  STL [R1+0x90], R4 ;  /* 0x0000900401007387 */ /* 0x0001e20000100800 */
[----:B---3--:R-:W-:Y:S02]  /*dd40*/  IABS R6, R27 ;  /* 0x0000001b00067213 */ /* 0x008fe40000000000 */
[----:B------:R-:W-:Y:S02]  /*dd50*/  ISETP.GE.AND P2, PT, R27, RZ, PT ;  /* 0x000000ff1b00720c */ /* 0x000fe40003f46270 */
[----:B------:R-:W3:Y:S01]  /*dd60*/  LDL.LU R27, [R1+0x5ec] ;  /* 0x0005ec00011b7983 */ /* 0x000ee20000300800 */
[----:B------:R-:W-:Y:S01]  /*dd70*/  IABS R7, R22 ;  /* 0x0000001600077213 */ /* 0x000fe20000000000 */
[----:B------:R-:W-:Y:S01]  /*dd80*/  IMAD.HI.U32 R19, R10, R8, RZ ;  /* 0x000000080a137227 */ /* 0x000fe200078e00ff */
[----:B------:R-:W-:-:S03]  /*dd90*/  ISETP.GT.U32.AND P1, PT, R0, R21, PT ;  /* 0x000000150000720c */ /* 0x000fc60003f24070 */
[----:B------:R-:W-:Y:S02]  /*dda0*/  IMAD.MOV R19, RZ, RZ, -R19 ;  /* 0x000000ffff137224 */ /* 0x000fe400078e0a13 */
[----:B------:R-:W-:-:S04]  /*ddb0*/  IMAD.HI.U32 R20, R10, R7, RZ ;  /* 0x000000070a147227 */ /* 0x000fc800078e00ff */
[----:B------:R-:W-:Y:S02]  /*ddc0*/  IMAD R8, R0, R19, R8 ;  /* 0x0000001300087224 */ /* 0x000fe400078e0208 */
[----:B------:R-:W-:-:S03]  /*ddd0*/  IMAD.MOV R20, RZ, RZ, -R20 ;  /* 0x000000ffff147224 */ /* 0x000fc600078e0a14 */
[C---:B------:R-:W-:Y:S01]  /*dde0*/  ISETP.GT.U32.AND P6, PT, R0.reuse, R8, PT ;  /* 0x000000080000720c */ /* 0x040fe20003fc4070 */
[----:B------:R-:W-:Y:S02]  /*ddf0*/  IMAD R7, R0, R20, R7 ;  /* 0x0000001400077224 */ /* 0x000fe400078e0207 */
[----:B------:R-:W-:-:S03]  /*de00*/  @!P1 IMAD.IADD R21, R21, 0x1, -R0 ;  /* 0x0000000115159824 */ /* 0x000fc600078e0a00 */
[----:B------:R-:W-:Y:S01]  /*de10*/  ISETP.GT.U32.AND P1, PT, R0, R7, PT ;  /* 0x000000070000720c */ /* 0x000fe20003f24070 */
[----:B0-----:R-:W-:-:S06]  /*de20*/  IMAD.MOV.U32 R4, RZ, RZ, R21 ;  /* 0x000000ffff047224 */ /* 0x001fcc00078e0015 */
[----:B------:R-:W-:Y:S02]  /*de30*/  @!P6 IMAD.IADD R8, R8, 0x1, -R0 ;  /* 0x000000010808e824 */ /* 0x000fe400078e0a00 */
[----:B------:R-:W-:-:S04]  /*de40*/  @!P5 IMAD.MOV R4, RZ, RZ, -R4 ;  /* 0x000000ffff04d224 */ /* 0x000fc800078e0a04 */
[----:B------:R-:W-:Y:S01]  /*de50*/  @!P1 IMAD.IADD R7, R7, 0x1, -R0 ;  /* 0x0000000107079824 */ /* 0x000fe200078e0a00 */
[----:B------:R-:W-:Y:S01]  /*de60*/  ISETP.GT.U32.AND P1, PT, R0, R8, PT ;  /* 0x000000080000720c */ /* 0x000fe20003f24070 */
[----:B------:R0:W-:Y:S01]  /*de70*/  STL [R1+0x8c], R4 ;  /* 0x00008c0401007387 */ /* 0x0001e20000100800 */
[----:B--2---:R-:W-:Y:S01]  /*de80*/  IABS R19, R26 ;  /* 0x0000001a00137213 */ /* 0x004fe20000000000 */
[----:B0-----:R-:W-:-:S04]  /*de90*/  IMAD.MOV.U32 R4, RZ, RZ, R9 ;  /* 0x000000ffff047224 */ /* 0x001fc800078e0009 */
[----:B------:R-:W-:-:S06]  /*dea0*/  @!P0 IMAD.MOV R4, RZ, RZ, -R4 ;  /* 0x000000ffff048224 */ /* 0x000fcc00078e0a04 */
[----:B------:R-:W-:Y:S01]  /*deb0*/  @!P1 IMAD.IADD R8, R8, 0x1, -R0 ;  /* 0x0000000108089824 */ /* 0x000fe200078e0a00 */
[----:B------:R-:W-:Y:S01]  /*dec0*/  ISETP.GE.AND P1, PT, R26, RZ, PT ;  /* 0x000000ff1a00720c */ /* 0x000fe20003f26270 */
[----:B------:R0:W-:Y:S04]  /*ded0*/  STL [R1+0x88], R4 ;  /* 0x0000880401007387 */ /* 0x0001e80000100800 */
[----:B------:R-:W2:Y:S01]  /*dee0*/  LDL.LU R26, [R1+0x5f0] ;  /* 0x0005f000011a7983 */ /* 0x000ea20000300800 */
[----:B------:R-:W-:-:S04]  /*def0*/  IMAD.HI.U32 R2, R10, R6, RZ ;  /* 0x000000060a027227 */ /* 0x000fc800078e00ff */
[----:B------:R-:W-:-:S04]  /*df00*/  IMAD.HI.U32 R17, R10, R19, RZ ;  /* 0x000000130a117227 */ /* 0x000fc800078e00ff */
[----:B------:R-:W-:Y:S02]  /*df10*/  IMAD.MOV R2, RZ, RZ, -R2 ;  /* 0x000000ffff027224 */ /* 0x000fe400078e0a02 */
[----:B------:R-:W-:Y:S02]  /*df20*/  IMAD.MOV R17, RZ, RZ, -R17 ;  /* 0x000000ffff117224 */ /* 0x000fe400078e0a11 */
[C---:B------:R-:W-:Y:S02]  /*df30*/  IMAD R6, R0.reuse, R2, R6 ;  /* 0x0000000200067224 */ /* 0x040fe400078e0206 */
[C---:B------:R-:W-:Y:S01]  /*df40*/  IMAD R2, R0.reuse, R17, R19 ;  /* 0x0000001100027224 */ /* 0x040fe200078e0213 */
[----:B------:R-:W-:Y:S02]  /*df50*/  IABS R19, R3 ;  /* 0x0000000300137213 */ /* 0x000fe40000000000 */
[----:B------:R-:W-:-:S03]  /*df60*/  ISETP.GT.U32.AND P5, PT, R0, R7, PT ;  /* 0x000000070000720c */ /* 0x000fc60003fa4070 */
[----:B------:R-:W-:-:S04]  /*df70*/  IMAD.HI.U32 R21, R10, R19, RZ ;  /* 0x000000130a157227 */ /* 0x000fc800078e00ff */
[----:B------:R-:W-:-:S04]  /*df80*/  IMAD.MOV R21, RZ, RZ, -R21 ;  /* 0x000000ffff157224 */ /* 0x000fc800078e0a15 */
[C---:B------:R-:W-:Y:S01]  /*df90*/  IMAD R19, R0.reuse, R21, R19 ;  /* 0x0000001500137224 */ /* 0x040fe200078e0213 */
[C---:B------:R-:W-:Y:S01]  /*dfa0*/  ISETP.GT.U32.AND P6, PT, R0.reuse, R6, PT ;  /* 0x000000060000720c */ /* 0x040fe20003fc4070 */
[----:B------:R-:W-:Y:S01]  /*dfb0*/  @!P5 IMAD.IADD R7, R7, 0x1, -R0 ;  /* 0x000000010707d824 */ /* 0x000fe200078e0a00 */
[C---:B------:R-:W-:Y:S02]  /*dfc0*/  ISETP.GT.U32.AND P0, PT, R0.reuse, R2, PT ;  /* 0x000000020000720c */ /* 0x040fe40003f04070 */
[----:B------:R-:W-:Y:S01]  /*dfd0*/  ISETP.GT.U32.AND P5, PT, R0, R19, PT ;  /* 0x000000130000720c */ /* 0x000fe20003fa4070 */
[----:B0-----:R-:W-:-:S04]  /*dfe0*/  IMAD.MOV.U32 R4, RZ, RZ, R8 ;  /* 0x000000ffff047224 */ /* 0x001fc800078e0008 */
[----:B------:R-:W-:Y:S01]  /*dff0*/  @!P3 IMAD.MOV R4, RZ, RZ, -R4 ;  /* 0x000000ffff04b224 */ /* 0x000fe200078e0a04 */
[----:B------:R-:W-:Y:S02]  /*e000*/  ISETP.GE.AND P3, PT, R3, RZ, PT ;  /* 0x000000ff0300720c */ /* 0x000fe40003f66270 */
[----:B----4-:R-:W-:Y:S01]  /*e010*/  IABS R20, R25 ;  /* 0x0000001900147213 */ /* 0x010fe20000000000 */
[--C-:B------:R-:W-:Y:S01]  /*e020*/  @!P6 IMAD.IADD R6, R6, 0x1, -R0.reuse ;  /* 0x000000010606e824 */ /* 0x100fe200078e0a00 */
[----:B------:R0:W-:Y:S01]  /*e030*/  STL [R1+0x80], R4 ;  /* 0x0000800401007387 */ /* 0x0001e20000100800 */
[--C-:B------:R-:W-:Y:S01]  /*e040*/  @!P0 IMAD.IADD R2, R2, 0x1, -R0.reuse ;  /* 0x0000000102028824 */ /* 0x100fe200078e0a00 */
[----:B------:R-:W-:Y:S01]  /*e050*/  IABS R17, R23 ;  /* 0x0000001700117213 */ /* 0x000fe20000000000 */
[----:B------:R-:W-:Y:S01]  /*e060*/  @!P5 IMAD.IADD R19, R19, 0x1, -R0 ;  /* 0x000000011313d824 */ /* 0x000fe200078e0a00 */
[----:B------:R-:W-:Y:S01]  /*e070*/  ISETP.GE.AND P5, PT, R25, RZ, PT ;  /* 0x000000ff1900720c */ /* 0x000fe20003fa6270 */
[----:B------:R-:W4:Y:S01]  /*e080*/  LDL.LU R3, [R1+0x5f4] ;  /* 0x0005f40001037983 */ /* 0x000f220000300800 */
[----:B------:R-:W-:-:S03]  /*e090*/  ISETP.GE.AND P4, PT, R22, RZ, PT ;  /* 0x000000ff1600720c */ /* 0x000fc60003f86270 */
[----:B------:R-:W4:Y:S01]  /*e0a0*/  LDL.LU R25, [R1+0x5f8] ;  /* 0x0005f80001197983 */ /* 0x000f220000300800 */
[----:B------:R-:W-:Y:S01]  /*e0b0*/  ISETP.GT.U32.AND P6, PT, R0, R6, PT ;  /* 0x000000060000720c */ /* 0x000fe20003fc4070 */
[----:B------:R-:W-:Y:S01]  /*e0c0*/  IMAD.HI.U32 R21, R10, R17, RZ ;  /* 0x000000110a157227 */ /* 0x000fe200078e00ff */
[----:B------:R-:W-:-:S03]  /*e0d0*/  ISETP.GT.U32.AND P0, PT, R0, R2, PT ;  /* 0x000000020000720c */ /* 0x000fc60003f04070 */
[----:B------:R-:W-:Y:S02]  /*e0e0*/  IMAD.MOV R21, RZ, RZ, -R21 ;  /* 0x000000ffff157224 */ /* 0x000fe400078e0a15 */
[----:B0-----:R-:W-:Y:S02]  /*e0f0*/  IMAD.MOV.U32 R4, RZ, RZ, R7 ;  /* 0x000000ffff047224 */ /* 0x001fe400078e0007 */
[----:B------:R-:W-:Y:S02]  /*e100*/  IMAD R17, R0, R21, R17 ;  /* 0x0000001500117224 */ /* 0x000fe400078e0211 */
[----:B------:R-:W-:Y:S02]  /*e110*/  @!P4 IMAD.MOV R4, RZ, RZ, -R4 ;  /* 0x000000ffff04c224 */ /* 0x000fe400078e0a04 */
[--C-:B------:R-:W-:Y:S02]  /*e120*/  @!P6 IMAD.IADD R6, R6, 0x1, -R0.reuse ;  /* 0x000000010606e824 */ /* 0x100fe400078e0a00 */
[----:B------:R-:W-:Y:S01]  /*e130*/  @!P0 IMAD.IADD R2, R2, 0x1, -R0 ;  /* 0x0000000102028824 */ /* 0x000fe200078e0a00 */
[----:B------:R-:W-:Y:S01]  /*e140*/  ISETP.GT.U32.AND P0, PT, R0, R17, PT ;  /* 0x000000110000720c */ /* 0x000fe20003f04070 */
[----:B------:R0:W-:Y:S01]  /*e150*/  STL [R1+0x7c], R4 ;  /* 0x00007c0401007387 */ /* 0x0001e20000100800 */
[----:B------:R-:W-:-:S04]  /*e160*/  IMAD.MOV.U32 R5, RZ, RZ, R6 ;  /* 0x000000ffff057224 */ /* 0x000fc800078e0006 */
[----:B------:R-:W-:Y:S02]  /*e170*/  @!P2 IMAD.MOV R5, RZ, RZ, -R5 ;  /* 0x000000ffff05a224 */ /* 0x000fe400078e0a05 */
[----:B0-----:R-:W-:-:S04]  /*e180*/  IMAD.MOV.U32 R4, RZ, RZ, R2 ;  /* 0x000000ffff047224 */ /* 0x001fc800078e0002 */
[----:B------:R-:W-:Y:S01]  /*e190*/  @!P1 IMAD.MOV R4, RZ, RZ, -R4 ;  /* 0x000000ffff049224 */ /* 0x000fe200078e0a04 */
[----:B------:R-:W-:Y:S01]  /*e1a0*/  STL [R1+0x78], R5 ;  /* 0x0000780501007387 */ /* 0x000fe20000100800 */
[----:B------:R-:W-:Y:S01]  /*e1b0*/  ISETP.GE.AND P2, PT, R23, RZ, PT ;  /* 0x000000ff1700720c */ /* 0x000fe20003f46270 */
[----:B------:R-:W-:Y:S02]  /*e1c0*/  @!P0 IMAD.IADD R17, R17, 0x1, -R0 ;  /* 0x0000000111118824 */ /* 0x000fe400078e0a00 */
[----:B------:R0:W-:Y:S04]  /*e1d0*/  STL [R1+0x70], R4 ;  /* 0x0000700401007387 */ /* 0x0001e80000100800 */
[----:B------:R-:W4:Y:S01]  /*e1e0*/  LDL.LU R23, [R1+0x5fc] ;  /* 0x0005fc0001177983 */ /* 0x000f220000300800 */
[----:B------:R-:W-:-:S04]  /*e1f0*/  IMAD.HI.U32 R22, R10, R20, RZ ;  /* 0x000000140a167227 */ /* 0x000fc800078e00ff */
[----:B------:R-:W-:Y:S01]  /*e200*/  IMAD.MOV R22, RZ, RZ, -R22 ;  /* 0x000000ffff167224 */ /* 0x000fe200078e0a16 */
[----:B---3--:R-:W-:Y:S02]  /*e210*/  IABS R8, R27 ;  /* 0x0000001b00087213 */ /* 0x008fe40000000000 */
[----:B------:R-:W-:Y:S02]  /*e220*/  ISETP.GE.AND P0, PT, R27, RZ, PT ;  /* 0x000000ff1b00720c */ /* 0x000fe40003f06270 */
[----:B------:R-:W3:Y:S01]  /*e230*/  LDL.LU R27, [R1+0x600] ;  /* 0x00060000011b7983 */ /* 0x000ee20000300800 */
[----:B------:R-:W-:-:S05]  /*e240*/  IMAD R20, R0, R22, R20 ;  /* 0x0000001600147224 */ /* 0x000fca00078e0214 */
[----:B------:R-:W-:-:S13]  /*e250*/  ISETP.GT.U32.AND P6, PT, R0, R20, PT ;  /* 0x000000140000720c */ /* 0x000fda0003fc4070 */
[----:B------:R-:W-:Y:S01]  /*e260*/  @!P6 IMAD.IADD R20, R20, 0x1, -R0 ;  /* 0x000000011414e824 */ /* 0x000fe200078e0a00 */
[----:B------:R-:W-:-:S13]  /*e270*/  ISETP.GT.U32.AND P6, PT, R0, R19, PT ;  /* 0x000000130000720c */ /* 0x000fda0003fc4070 */
[----:B------:R-:W-:-:S04]  /*e280*/  @!P6 IMAD.IADD R19, R19, 0x1, -R0 ;  /* 0x000000011313e824 */ /* 0x000fc800078e0a00 */
[----:B0-----:R-:W-:-:S04]  /*e290*/  IMAD.MOV.U32 R4, RZ, RZ, R19 ;  /* 0x000000ffff047224 */ /* 0x001fc800078e0013 */
[----:B------:R-:W-:Y:S01]  /*e2a0*/  @!P3 IMAD.MOV R4, RZ, RZ, -R4 ;  /* 0x000000ffff04b224 */ /* 0x000fe200078e0a04 */
[----:B------:R-:W-:Y:S02]  /*e2b0*/  IABS R18, R24 ;  /* 0x0000001800127213 */ /* 0x000fe40000000000 */
[----:B------:R-:W-:Y:S02]  /*e2c0*/  ISETP.GE.AND P6, PT, R24, RZ, PT ;  /* 0x000000ff1800720c */ /* 0x000fe40003fc6270 */
[----:B------:R0:W-:Y:S04]  /*e2d0*/  STL [R1+0x6c], R4 ;  /* 0x00006c0401007387 */ /* 0x0001e80000100800 */
[----:B------:R-:W3:Y:S01]  /*e2e0*/  LDL.LU R24, [R1+0x604] ;  /* 0x0006040001187983 */ /* 0x000ee20000300800 */
[----:B------:R-:W-:-:S13]  /*e2f0*/  ISETP.GT.U32.AND P4, PT, R0, R20, PT ;  /* 0x000000140000720c */ /* 0x000fda0003f84070 */
[----:B------:R-:W-:-:S04]  /*e300*/  @!P4 IMAD.IADD R20, R20, 0x1, -R0 ;  /* 0x000000011414c824 */ /* 0x000fc800078e0a00 */
[----:B0-----:R-:W-:Y:S01]  /*e310*/  IMAD.MOV.U32 R4, RZ, RZ, R20 ;  /* 0x000000ffff047224 */ /* 0x001fe200078e0014 */
[----:B--2---:R-:W-:-:S03]  /*e320*/  IABS R2, R26 ;  /* 0x0000001a00027213 */ /* 0x004fc60000000000 */
[----:B------:R-:W-:Y:S01]  /*e330*/  @!P5 IMAD.MOV R4, RZ, RZ, -R4 ;  /* 0x000000ffff04d224 */ /* 0x000fe200078e0a04 */
[----:B------:R-:W-:Y:S02]  /*e340*/  ISETP.GE.AND P5, PT, R26, RZ, PT ;  /* 0x000000ff1a00720c */ /* 0x000fe40003fa6270 */
[----:B------:R-:W2:Y:S01]  /*e350*/  LDL.LU R26, [R1+0x608] ;  /* 0x00060800011a7983 */ /* 0x000ea20000300800 */
[----:B------:R-:W-:-:S04]  /*e360*/  IMAD.HI.U32 R9, R10, R18, RZ ;  /* 0x000000120a097227 */ /* 0x000fc800078e00ff */
[----:B------:R-:W-:Y:S02]  /*e370*/  IMAD.MOV R9, RZ, RZ, -R9 ;  /* 0x000000ffff097224 */ /* 0x000fe400078e0a09 */
[----:B------:R-:W-:-:S04]  /*e380*/  IMAD.HI.U32 R7, R10, R8, RZ ;  /* 0x000000080a077227 */ /* 0x000fc800078e00ff */
[----:B------:R-:W-:Y:S02]  /*e390*/  IMAD R9, R0, R9, R18 ;  /* 0x0000000900097224 */ /* 0x000fe400078e0212 */
[----:B------:R-:W-:-:S03]  /*e3a0*/  IMAD.MOV R7, RZ, RZ, -R7 ;  /* 0x000000ffff077224 */ /* 0x000fc600078e0a07 */
[C---:B------:R-:W-:Y:S01]  /*e3b0*/  ISETP.GT.U32.AND P1, PT, R0.reuse, R9, PT ;  /* 0x000000090000720c */ /* 0x040fe20003f24070 */
[----:B------:R-:W-:-:S05]  /*e3c0*/  IMAD R8, R0, R7, R8 ;  /* 0x0000000700087224 */ /* 0x000fca00078e0208 */
[----:B------:R-:W-:-:S07]  /*e3d0*/  ISETP.GT.U32.AND P4, PT, R0, R8, PT ;  /* 0x000000080000720c */ /* 0x000fce0003f84070 */
[----:B------:R-:W-:Y:S01]  /*e3e0*/  @!P1 IMAD.IADD R9, R9, 0x1, -R0 ;  /* 0x0000000109099824 */ /* 0x000fe200078e0a00 */
[----:B------:R-:W-:-:S04]  /*e3f0*/  ISETP.GT.U32.AND P1, PT, R0, R17, PT ;  /* 0x000000110000720c */ /* 0x000fc80003f24070 */
[----:B------:R-:W-:Y:S01]  /*e400*/  ISETP.GT.U32.AND P3, PT, R0, R9, PT ;  /* 0x000000090000720c */ /* 0x000fe20003f64070 */
[----:B------:R-:W-:Y:S01]  /*e410*/  @!P4 IMAD.IADD R8, R8, 0x1, -R0 ;  /* 0x000000010808c824 */ /* 0x000fe200078e0a00 */
[----:B----4-:R-:W-:-:S04]  /*e420*/  IABS R18, R25 ;  /* 0x0000001900127213 */ /* 0x010fc80000000000 */
[----:B------:R-:W-:Y:S01]  /*e430*/  ISETP.GT.U32.AND P4, PT, R0, R8, PT ;  /* 0x000000080000720c */ /* 0x000fe20003f84070 */
[----:B------:R-:W-:Y:S01]  /*e440*/  IMAD.HI.U32 R20, R10, R18, RZ ;  /* 0x000000120a147227 */ /* 0x000fe200078e00ff */
[----:B------:R-:W-:-:S03]  /*e450*/  IABS R7, R3 ;  /* 0x0000000300077213 */ /* 0x000fc60000000000 */
[--C-:B------:R-:W-:Y:S02]  /*e460*/  @!P1 IMAD.IADD R17, R17, 0x1, -R0.reuse ;  /* 0x0000000111119824 */ /* 0x100fe400078e0a00 */
[----:B------:R-:W-:Y:S02]  /*e470*/  @!P3 IMAD.IADD R9, R9, 0x1, -R0 ;  /* 0x000000010909b824 */ /* 0x000fe400078e0a00 */
[----:B------:R-:W-:Y:S01]  /*e480*/  IMAD.MOV R20, RZ, RZ, -R20 ;  /* 0x000000ffff147224 */ /* 0x000fe200078e0a14 */
[----:B------:R0:W-:Y:S01]  /*e490*/  STL [R1+0x68], R4 ;  /* 0x0000680401007387 */ /* 0x0001e20000100800 */
[----:B------:R-:W-:Y:S01]  /*e4a0*/  ISETP.GE.AND P3, PT, R3, RZ, PT ;  /* 0x000000ff0300720c */ /* 0x000fe20003f66270 */
[----:B------:R-:W-:Y:S02]  /*e4b0*/  IMAD.MOV.U32 R3, RZ, RZ, R17 ;  /* 0x000000ffff037224 */ /* 0x000fe400078e0011 */
[----:B------:R-:W-:Y:S01]  /*e4c0*/  IMAD R18, R0, R20, R18 ;  /* 0x0000001400127224 */ /* 0x000fe200078e0212 */
[----:B------:R-:W4:Y:S01]  /*e4d0*/  LDL.LU R29, [R1+0x60c] ;  /* 0x00060c00011d7983 */ /* 0x000f220000300800 */
[----:B------:R-:W-:-:S02]  /*e4e0*/  @!P2 IMAD.MOV R3, RZ, RZ, -R3 ;  /* 0x000000ffff03a224 */ /* 0x000fc400078e0a03 */
[----:B0-----:R-:W-:Y:S02]  /*e4f0*/  IMAD.MOV.U32 R4, RZ, RZ, R9 ;  /* 0x000000ffff047224 */ /* 0x001fe400078e0009 */
[----:B------:R-:W-:Y:S02]  /*e500*/  IMAD.MOV.U32 R19, RZ, RZ, R7 ;  /* 0x000000ffff137224 */ /* 0x000fe400078e0007 */
[----:B------:R-:W-:Y:S01]  /*e510*/  @!P6 IMAD.MOV R4, RZ, RZ, -R4 ;  /* 0x000000ffff04e224 */ /* 0x000fe200078e0a04 */
[----:B------:R-:W-:Y:S01]  /*e520*/  ISETP.GT.U32.AND P6, PT, R0, R18, PT ;  /* 0x000000120000720c */ /* 0x000fe20003fc4070 */
[----:B------:R-:W-:Y:S01]  /*e530*/  @!P4 IMAD.IADD R8, R8, 0x1, -R0 ;  /* 0x000000010808c824 */ /* 0x000fe200078e0a00 */
[----:B------:R0:W-:Y:S01]  /*e540*/  STL [R1+0x54], R3 ;  /* 0x0000540301007387 */ /* 0x0001e20000100800 */
[----:B------:R-:W-:Y:S01]  /*e550*/  IMAD.HI.U32 R7, R10, R19, RZ ;  /* 0x000000130a077227 */ /* 0x000fe200078e00ff */
[----:B------:R-:W-:Y:S02]  /*e560*/  ISETP.GE.AND P4, PT, R25, RZ, PT ;  /* 0x000000ff1900720c */ /* 0x000fe40003f86270 */
[----:B------:R-:W4:Y:S01]  /*e570*/  LDL.LU R25, [R1+0x610] ;  /* 0x0006100001197983 */ /* 0x000f220000300800 */
[----:B------:R-:W-:-:S02]  /*e580*/  IMAD.MOV R7, RZ, RZ, -R7 ;  /* 0x000000ffff077224 */ /* 0x000fc400078e0a07 */
[----:B0-----:R-:W-:-:S04]  /*e590*/  IMAD.MOV.U32 R3, RZ, RZ, R8 ;  /* 0x000000ffff037224 */ /* 0x001fc800078e0008 */
[----:B------:R-:W-:Y:S01]  /*e5a0*/  @!P0 IMAD.MOV R3, RZ, RZ, -R3 ;  /* 0x000000ffff038224 */ /* 0x000fe200078e0a03 */
[----:B------:R-:W-:Y:S01]  /*e5b0*/  STL [R1+0x50], R4 ;  /* 0x0000500401007387 */ /* 0x000fe20000100800 */
[----:B------:R-:W-:Y:S02]  /*e5c0*/  IMAD R19, R0, R7, R19 ;  /* 0x0000000700137224 */ /* 0x000fe400078e0213 */
[----:B------:R-:W-:Y:S01]  /*e5d0*/  @!P6 IMAD.IADD R18, R18, 0x1, -R0 ;  /* 0x000000011212e824 */ /* 0x000fe200078e0a00 */
[----:B------:R0:W-:Y:S01]  /*e5e0*/  STL [R1+0x48], R3 ;  /* 0x0000480301007387 */ /* 0x0001e20000100800 */
[----:B------:R-:W-:Y:S01]  /*e5f0*/  IMAD.HI.U32 R6, R10, R2, RZ ;  /* 0x000000020a067227 */ /* 0x000fe200078e00ff */
[----:B---3--:R-:W-:Y:S02]  /*e600*/  IABS R7, R27 ;  /* 0x0000001b00077213 */ /* 0x008fe40000000000 */
[----:B------:R-:W-:Y:S02]  /*e610*/  ISETP.GE.AND P6, PT, R27, RZ, PT ;  /* 0x000000ff1b00720c */ /* 0x000fe40003fc6270 */
[----:B------:R-:W3:Y:S01]  /*e620*/  LDL.LU R27, [R1+0x614] ;  /* 0x00061400011b7983 */ /* 0x000ee20000300800 */
[----:B------:R-:W-:-:S04]  /*e630*/  IMAD.MOV R6, RZ, RZ, -R6 ;  /* 0x000000ffff067224 */ /* 0x000fc800078e0a06 */
[----:B------:R-:W-:-:S05]  /*e640*/  IMAD R2, R0, R6, R2 ;  /* 0x0000000600027224 */ /* 0x000fca00078e0202 */
[C---:B------:R-:W-:Y:S02]  /*e650*/  ISETP.GT.U32.AND P1, PT, R0.reuse, R2, PT ;  /* 0x000000020000720c */ /* 0x040fe40003f24070 */
[----:B------:R-:W-:-:S11]  /*e660*/  ISETP.GT.U32.AND P2, PT, R0, R19, PT ;  /* 0x000000130000720c */ /* 0x000fd60003f44070 */
[----:B------:R-:W-:-:S05]  /*e670*/  @!P1 IMAD.IADD R2, R2, 0x1, -R0 ;  /* 0x0000000102029824 */ /* 0x000fca00078e0a00 */
[----:B------:R-:W-:Y:S01]  /*e680*/  ISETP.GT.U32.AND P1, PT, R0, R2, PT ;  /* 0x000000020000720c */ /* 0x000fe20003f24070 */
[----:B------:R-:W-:-:S12]  /*e690*/  @!P2 IMAD.IADD R19, R19, 0x1, -R0 ;  /* 0x000000011313a824 */ /* 0x000fd800078e0a00 */
[----:B------:R-:W-:-:S04]  /*e6a0*/  @!P1 IMAD.IADD R2, R2, 0x1, -R0 ;  /* 0x0000000102029824 */ /* 0x000fc800078e0a00 */
[----:B0-----:R-:W-:Y:S01]  /*e6b0*/  IMAD.MOV.U32 R3, RZ, RZ, R2 ;  /* 0x000000ffff037224 */ /* 0x001fe200078e0002 */
[----:B------:R-:W-:-:S03]  /*e6c0*/  IABS R8, R24 ;  /* 0x0000001800087213 */ /* 0x000fc60000000000 */
[----:B------:R-:W-:Y:S01]  /*e6d0*/  @!P5 IMAD.MOV R3, RZ, RZ, -R3 ;  /* 0x000000ffff03d224 */ /* 0x000fe200078e0a03 */
[----:B------:R-:W-:Y:S01]  /*e6e0*/  ISETP.GT.U32.AND P5, PT, R0, R18, PT ;  /* 0x000000120000720c */ /* 0x000fe20003fa4070 */
[----:B------:R-:W-:Y:S01]  /*e6f0*/  IMAD.HI.U32 R2, R10, R8, RZ ;  /* 0x000000080a027227 */ /* 0x000fe200078e00ff */
[----:B------:R-:W-:-:S03]  /*e700*/  ISETP.GT.U32.AND P2, PT, R0, R19, PT ;  /* 0x000000130000720c */ /* 0x000fc60003f44070 */
[----:B------:R-:W-:-:S04]  /*e710*/  IMAD.MOV R2, RZ, RZ, -R2 ;  /* 0x000000ffff027224 */ /* 0x000fc800078e0a02 */
[----:B------:R-:W-:Y:S01]  /*e720*/  IMAD R8, R0, R2, R8 ;  /* 0x0000000200087224 */ /* 0x000fe200078e0208 */
[----:B------:R-:W-:-:S03]  /*e730*/  IABS R6, R23 ;  /* 0x0000001700067213 */ /* 0x000fc60000000000 */
[--C-:B------:R-:W-:Y:S01]  /*e740*/  @!P5 IMAD.IADD R18, R18, 0x1, -R0.reuse ;  /* 0x000000011212d824 */ /* 0x100fe200078e0a00 */
[----:B------:R-:W-:Y:S01]  /*e750*/  ISETP.GT.U32.AND P5, PT, R0, R8, PT ;  /* 0x000000080000720c */ /* 0x000fe20003fa4070 */
[----:B------:R-:W-:Y:S01]  /*e760*/  @!P2 IMAD.IADD R19, R19, 0x1, -R0 ;  /* 0x000000011313a824 */ /* 0x000fe200078e0a00 */
[----:B------:R0:W-:Y:S01]  /*e770*/  STL [R1+0x40], R3 ;  /* 0x0000400301007387 */ /* 0x0001e20000100800 */
[----:B------:R-:W-:-:S04]  /*e780*/  IMAD.HI.U32 R17, R10, R6, RZ ;  /* 0x000000060a117227 */ /* 0x000fc800078e00ff */
[----:B------:R-:W-:Y:S02]  /*e790*/  IMAD.MOV R17, RZ, RZ, -R17 ;  /* 0x000000ffff117224 */ /* 0x000fe400078e0a11 */
[----:B0-----:R-:W-:-:S04]  /*e7a0*/  IMAD.MOV.U32 R3, RZ, RZ, R19 ;  /* 0x000000ffff037224 */ /* 0x001fc800078e0013 */
[----:B------:R-:W-:Y:S02]  /*e7b0*/  @!P3 IMAD.MOV R3, RZ, RZ, -R3 ;  /* 0x000000ffff03b224 */ /* 0x000fe400078e0a03 */
[----:B------:R-:W-:Y:S01]  /*e7c0*/  IMAD R9, R0, R17, R6 ;  /* 0x0000001100097224 */ /* 0x000fe200078e0206 */
[----:B--2---:R-:W-:Y:S01]  /*e7d0*/  IABS R6, R26 ;  /* 0x0000001a00067213 */ /* 0x004fe20000000000 */
[----:B------:R-:W-:Y:S01]  /*e7e0*/  @!P5 IMAD.IADD R8, R8, 0x1, -R0 ;  /* 0x000000010808d824 */ /* 0x000fe200078e0a00 */
[----:B------:R0:W-:Y:S01]  /*e7f0*/  STL [R1+0x3c], R3 ;  /* 0x00003c0301007387 */ /* 0x0001e20000100800 */
[----:B------:R-:W-:-:S03]  /*e800*/  ISETP.GE.AND P5, PT, R26, RZ, PT ;  /* 0x000000ff1a00720c */ /* 0x000fc60003fa6270 */
[----:B------:R-:W2:Y:S01]  /*e810*/  LDL.LU R26, [R1+0x618] ;  /* 0x00061800011a7983 */ /* 0x000ea20000300800 */
[----:B------:R-:W-:-:S04]  /*e820*/  IMAD.HI.U32 R17, R10, R7, RZ ;  /* 0x000000070a117227 */ /* 0x000fc800078e00ff */
[----:B------:R-:W-:-:S04]  /*e830*/  IMAD.MOV R17, RZ, RZ, -R17 ;  /* 0x000000ffff117224 */ /* 0x000fc800078e0a11 */
[C---:B------:R-:W-:Y:S01]  /*e840*/  IMAD R7, R0.reuse, R17, R7 ;  /* 0x0000001100077224 */ /* 0x040fe200078e0207 */
[----:B------:R-:W-:-:S04]  /*e850*/  ISETP.GT.U32.AND P1, PT, R0, R9, PT ;  /* 0x000000090000720c */ /* 0x000fc80003f24070 */
[----:B------:R-:W-:Y:S02]  /*e860*/  ISETP.GT.U32.AND P2, PT, R0, R7, PT ;  /* 0x000000070000720c */ /* 0x000fe40003f44070 */
[----:B------:R-:W-:Y:S02]  /*e870*/  ISETP.GE.AND P0, PT, R23, RZ, PT ;  /* 0x000000ff1700720c */ /* 0x000fe40003f06270 */
[----:B------:R-:W2:Y:S05]  /*e880*/  LDL.LU R23, [R1+0x61c] ;  /* 0x00061c0001177983 */ /* 0x000eaa0000300800 */
[----:B------:R-:W-:-:S04]  /*e890*/  @!P1 IMAD.IADD R9, R9, 0x1, -R0 ;  /* 0x0000000109099824 */ /* 0x000fc800078e0a00 */
[----:B------:R-:W-:Y:S01]  /*e8a0*/  @!P2 IMAD.IADD R7, R7, 0x1, -R0 ;  /* 0x000000010707a824 */ /* 0x000fe200078e0a00 */
[----:B------:R-:W-:Y:S02]  /*e8b0*/  ISETP.GE.AND P2, PT, R24, RZ, PT ;  /* 0x000000ff1800720c */ /* 0x000fe40003f46270 */
[----:B------:R-:W2:Y:S01]  /*e8c0*/  LDL.LU R24, [R1+0x620] ;  /* 0x0006200001187983 */ /* 0x000ea20000300800 */
[----:B------:R-:W-:Y:S01]  /*e8d0*/  ISETP.GT.U32.AND P1, PT, R0, R9, PT ;  /* 0x000000090000720c */ /* 0x000fe20003f24070 */
[----:B------:R-:W-:-:S04]  /*e8e0*/  IMAD.HI.U32 R20, R10, R6, RZ ;  /* 0x000000060a147227 */ /* 0x000fc800078e00ff */
[----:B------:R-:W-:-:S04]  /*e8f0*/  IMAD.MOV R20, RZ, RZ, -R20 ;  /* 0x000000ffff147224 */ /* 0x000fc800078e0a14 */
[----:B------:R-:W-:-:S04]  /*e900*/  IMAD R6, R0, R20, R6 ;  /* 0x0000001400067224 */ /* 0x000fc800078e0206 */
[----:B------:R-:W-:Y:S01]  /*e910*/  @!P1 IMAD.IADD R9, R9, 0x1, -R0 ;  /* 0x0000000109099824 */ /* 0x000fe200078e0a00 */
[C---:B------:R-:W-:Y:S02]  /*e920*/  ISETP.GT.U32.AND P1, PT, R0.reuse, R6, PT ;  /* 0x000000060000720c */ /* 0x040fe40003f24070 */
[----:B------:R-:W-:Y:S01]  /*e930*/  ISETP.GT.U32.AND P3, PT, R0, R7, PT ;  /* 0x000000070000720c */ /* 0x000fe20003f64070 */
[----:B0-----:R-:W-:-:S04]  /*e940*/  IMAD.MOV.U32 R3, RZ, RZ, R18 ;  /* 0x000000ffff037224 */ /* 0x001fc800078e0012 */
[----:B------:R-:W-:-:S06]  /*e950*/  @!P4 IMAD.MOV R3, RZ, RZ, -R3 ;  /* 0x000000ffff03c224 */ /* 0x000fcc00078e0a03 */
[--C-:B------:R-:W-:Y:S02]  /*e960*/  @!P1 IMAD.IADD R6, R6, 0x1, -R0.reuse ;  /* 0x0000000106069824 */ /* 0x100fe400078e0a00 */
[----:B------:R-:W-:-:S03]  /*e970*/  @!P3 IMAD.IADD R7, R7, 0x1, -R0 ;  /* 0x000000010707b824 */ /* 0x000fc600078e0a00 */
[----:B------:R-:W-:Y:S01]  /*e980*/  ISETP.GT.U32.AND P4, PT, R0, R6, PT ;  /* 0x000000060000720c */ /* 0x000fe20003f84070 */
[----:B------:R0:W-:Y:S01]  /*e990*/  STL [R1+0x28], R3 ;  /* 0x0000280301007387 */ /* 0x0001e20000100800 */
[----:B------:R-:W-:-:S04]  /*e9a0*/  IMAD.MOV.U32 R4, RZ, RZ, R9 ;  /* 0x000000ffff047224 */ /* 0x000fc800078e0009 */
[----:B------:R-:W-:Y:S02]  /*e9b0*/  @!P0 IMAD.MOV R4, RZ, RZ, -R4 ;  /* 0x000000ffff048224 */ /* 0x000fe400078e0a04 */
[----:B0-----:R-:W-:-:S04]  /*e9c0*/  IMAD.MOV.U32 R3, RZ, RZ, R7 ;  /* 0x000000ffff037224 */ /* 0x001fc800078e0007 */
[----:B------:R-:W-:Y:S01]  /*e9d0*/  @!P6 IMAD.MOV R3, RZ, RZ, -R3 ;  /* 0x000000ffff03e224 */ /* 0x000fe200078e0a03 */
[----:B------:R-:W-:Y:S01]  /*e9e0*/  STL [R1+0x30], R4 ;  /* 0x0000300401007387 */ /* 0x000fe20000100800 */
[----:B------:R-:W-:-:S03]  /*e9f0*/  @!P4 IMAD.IADD R6, R6, 0x1, -R0 ;  /* 0x000000010606c824 */ /* 0x000fc600078e0a00 */
[----:B------:R0:W-:Y:S01]  /*ea00*/  STL [R1+0x38], R3 ;  /* 0x0000380301007387 */ /* 0x0001e20000100800 */
[----:B---3--:R-:W-:Y:S02]  /*ea10*/  IABS R18, R27 ;  /* 0x0000001b00127213 */ /* 0x008fe40000000000 */
[----:B------:R-:W-:Y:S02]  /*ea20*/  ISETP.GE.AND P4, PT, R27, RZ, PT ;  /* 0x000000ff1b00720c */ /* 0x000fe40003f86270 */
[----:B------:R-:W3:Y:S01]  /*ea30*/  LDL.LU R27, [R1+0x624] ;  /* 0x00062400011b7983 */ /* 0x000ee20000300800 */
[----:B------:R-:W-:Y:S02]  /*ea40*/  ISETP.GT.U32.AND P1, PT, R0, R8, PT ;  /* 0x000000080000720c */ /* 0x000fe40003f24070 */
[----:B----4-:R-:W-:-:S05]  /*ea50*/  IABS R17, R29 ;  /* 0x0000001d00117213 */ /* 0x010fca0000000000 */
[----:B------:R-:W-:Y:S01]  /*ea60*/  IMAD.HI.U32 R20, R10, R17, RZ ;  /* 0x000000110a147227 */ /* 0x000fe200078e00ff */
[----:B------:R-:W-:-:S03]  /*ea70*/  IABS R2, R25 ;  /* 0x0000001900027213 */ /* 0x000fc60000000000 */
[----:B------:R-:W-:Y:S02]  /*ea80*/  IMAD.MOV R20, RZ, RZ, -R20 ;  /* 0x000000ffff147224 */ /* 0x000fe400078e0a14 */
[----:B------:R-:W-:Y:S02]  /*ea90*/  @!P1 IMAD.IADD R8, R8, 0x1, -R0 ;  /* 0x0000000108089824 */ /* 0x000fe400078e0a00 */
[----:B------:R-:W-:Y:S02]  /*eaa0*/  IMAD R17, R0, R20, R17 ;  /* 0x0000001400117224 */ /* 0x000fe400078e0211 */
[----:B0-----:R-:W-:Y:S02]  /*eab0*/  IMAD.MOV.U32 R3, RZ, RZ, R8 ;  /* 0x000000ffff037224 */ /* 0x001fe400078e0008 */
[----:B------:R-:W-:Y:S01]  /*eac0*/  IMAD.HI.U32 R19, R10, R2, RZ ;  /* 0x000000020a137227 */ /* 0x000fe200078e00ff */
[----:B------:R-:W-:Y:S02]  /*ead0*/  ISETP.GT.U32.AND P3, PT, R0, R17, PT ;  /* 0x000000110000720c */ /* 0x000fe40003f64070 */
[----:B------:R-:W-:Y:S01]  /*eae0*/  ISETP.GE.AND P1, PT, R25, RZ, PT ;  /* 0x000000ff1900720c */ /* 0x000fe20003f26270 */
[----:B------:R-:W-:Y:S01]  /*eaf0*/  @!P2 IMAD.MOV R3, RZ, RZ, -R3 ;  /* 0x000000ffff03a224 */ /* 0x000fe200078e0a03 */
[----:B------:R-:W4:Y:S01]  /*eb00*/  LDL.LU R25, [R1+0x628] ;  /* 0x0006280001197983 */ /* 0x000f220000300800 */
[----:B------:R-:W-:-:S03]  /*eb10*/  IMAD.MOV R19, RZ, RZ, -R19 ;  /* 0x000000ffff137224 */ /* 0x000fc600078e0a13 */
[----:B------:R0:W-:Y:S01]  /*eb20*/  STL [R1+0x154], R3 ;  /* 0x0001540301007387 */ /* 0x0001e20000100800 */
[----:B------:R-:W-:Y:S02]  /*eb30*/  IMAD R2, R0, R19, R2 ;  /* 0x0000001300027224 */ /* 0x000fe400078e0202 */
[----:B------:R-:W-:-:S04]  /*eb40*/  IMAD.HI.U32 R7, R10, R18, RZ ;  /* 0x000000120a077227 */ /* 0x000fc800078e00ff */
[----:B0-----:R-:W-:Y:S01]  /*eb50*/  IMAD.MOV.U32 R3, RZ, RZ, R6 ;  /* 0x000000ffff037224 */ /* 0x001fe200078e0006 */
[C---:B------:R-:W-:Y:S01]  /*eb60*/  ISETP.GT.U32.AND P6, PT, R0.reuse, R2, PT ;  /* 0x000000020000720c */ /* 0x040fe20003fc4070 */
[----:B------:R-:W-:Y:S02]  /*eb70*/  @!P3 IMAD.IADD R17, R17, 0x1, -R0 ;  /* 0x000000011111b824 */ /* 0x000fe400078e0a00 */
[----:B------:R-:W-:Y:S02]  /*eb80*/  @!P5 IMAD.MOV R3, RZ, RZ, -R3 ;  /* 0x000000ffff03d224 */ /* 0x000fe400078e0a03 */
[----:B------:R-:W-:Y:S01]  /*eb90*/  IMAD.MOV R7, RZ, RZ, -R7 ;  /* 0x000000ffff077224 */ /* 0x000fe200078e0a07 */
[----:B------:R-:W-:-:S03]  /*eba0*/  ISETP.GT.U32.AND P3, PT, R0, R17, PT ;  /* 0x000000110000720c */ /* 0x000fc60003f64070 */
[----:B------:R-:W-:Y:S01]  /*ebb0*/  IMAD R18, R0, R7, R18 ;  /* 0x0000000700127224 */ /* 0x000fe200078e0212 */
[----:B------:R-:W-:-:S03]  /*ebc0*/  ISETP.GE.AND P0, PT, R29, RZ, PT ;  /* 0x000000ff1d00720c */ /* 0x000fc60003f06270 */
[----:B------:R-:W-:Y:S01]  /*ebd0*/  @!P6 IMAD.IADD R2, R2, 0x1, -R0 ;  /* 0x000000010202e824 */ /* 0x000fe200078e0a00 */
[----:B------:R-:W-:-:S04]  /*ebe0*/  ISETP.GT.U32.AND P5, PT, R0, R18, PT ;  /* 0x000000120000720c */ /* 0x000fc80003fa4070 */
[----:B------:R-:W-:Y:S01]  /*ebf0*/  ISETP.GT.U32.AND P6, PT, R0, R2, PT ;  /* 0x000000020000720c */ /* 0x000fe20003fc4070 */
[----:B------:R-:W-:Y:S01]  /*ec00*/  @!P3 IMAD.IADD R17, R17, 0x1, -R0 ;  /* 0x000000011111b824 */ /* 0x000fe200078e0a00 */
[----:B--2---:R-:W-:Y:S02]  /*ec10*/  ISETP.GE.AND P2, PT, R26, RZ, PT ;  /* 0x000000ff1a00720c */ /* 0x004fe40003f46270 */
[----:B------:R-:W-:Y:S02]  /*ec20*/  IABS R9, R26 ;  /* 0x0000001a00097213 */ /* 0x000fe40000000000 */
[----:B------:R-:W2:Y:S04]  /*ec30*/  LDL.LU R26, [R1+0x62c] ;  /* 0x00062c00011a7983 */ /* 0x000ea80000300800 */
[----:B------:R0:W-:Y:S04]  /*ec40*/  STL [R1+0x150], R3 ;  /* 0x0001500301007387 */ /* 0x0001e80000100800 */
[----:B------:R-:W2:Y:S01]  /*ec50*/  LDL.LU R11, [R1+0x630] ;  /* 0x00063000010b7983 */ /* 0x000ea20000300800 */
[----:B------:R-:W-:-:S02]  /*ec60*/  IMAD.MOV.U32 R4, RZ, RZ, R17 ;  /* 0x000000ffff047224 */ /* 0x000fc400078e0011 */
[----:B------:R-:W-:Y:S01]  /*ec70*/  @!P5 IMAD.IADD R18, R18, 0x1, -R0 ;  /* 0x000000011212d824 */ /* 0x000fe200078e0a00 */
[----:B------:R-:W2:Y:S01]  /*ec80*/  LDL.LU R28, [R1+0x634] ;  /* 0x00063400011c7983 */ /* 0x000ea20000300800 */
[----:B------:R-:W-:-:S03]  /*ec90*/  @!P0 IMAD.MOV R4, RZ, RZ, -R4 ;  /* 0x000000ffff048224 */ /* 0x000fc600078e0a04 */
[----:B0-----:R-:W2:Y:S01]  /*eca0*/  LDL.LU R3, [R1+0x638] ;  /* 0x0006380001037983 */ /* 0x001ea20000300800 */
[----:B------:R-:W-:Y:S01]  /*ecb0*/  @!P6 IMAD.IADD R2, R2, 0x1, -R0 ;  /* 0x000000010202e824 */ /* 0x000fe200078e0a00 */
[----:B------:R-:W-:Y:S02]  /*ecc0*/  ISETP.GT.U32.AND P5, PT, R0, R18, PT ;  /* 0x000000120000720c */ /* 0x000fe40003fa4070 */
[----:B------:R0:W-:Y:S01]  /*ecd0*/  STL [R1+0x2c], R4 ;  /* 0x00002c0401007387 */ /* 0x0001e20000100800 */
[----:B------:R-:W-:Y:S02]  /*ece0*/  IABS R7, R24 ;  /* 0x0000001800077213 */ /* 0x000fe40000000000 */
[----:B------:R-:W-:Y:S02]  /*ecf0*/  ISETP.GE.AND P6, PT, R24, RZ, PT ;  /* 0x000000ff1800720c */ /* 0x000fe40003fc6270 */
[----:B------:R-:W2:Y:S01]  /*ed00*/  LDL.LU R24, [R1+0x63c] ;  /* 0x00063c0001187983 */ /* 0x000ea20000300800 */
[----:B------:R-:W-:-:S04]  /*ed10*/  IMAD.HI.U32 R20, R10, R7, RZ ;  /* 0x000000070a147227 */ /* 0x000fc800078e00ff */
[----:B------:R-:W-:-:S04]  /*ed20*/  IMAD.MOV R20, RZ, RZ, -R20 ;  /* 0x000000ffff147224 */ /* 0x000fc800078e0a14 */
[----:B------:R-:W-:Y:S02]  /*ed30*/  IMAD R7, R0, R20, R7 ;  /* 0x0000001400077224 */ /* 0x000fe400078e0207 */
[----:B------:R-:W-:-:S03]  /*ed40*/  @!P5 IMAD.IADD R18, R18, 0x1, -R0 ;  /* 0x000000011212d824 */ /* 0x000fc600078e0a00 */
[----:B------:R-:W-:Y:S01]  /*ed50*/  ISETP.GT.U32.AND P5, PT, R0, R7, PT ;  /* 0x000000070000720c */ /* 0x000fe20003fa4070 */
[----:B------:R-:W-:-:S12]  /*ed60*/  IMAD.HI.U32 R6, R10, R9, RZ ;  /* 0x000000090a067227 */ /* 0x000fd800078e00ff */
[----:B------:R-:W-:-:S05]  /*ed70*/  @!P5 IMAD.IADD R7, R7, 0x1, -R0 ;  /* 0x000000010707d824 */ /* 0x000fca00078e0a00 */
[C---:B------:R-:W-:Y:S01]  /*ed80*/  ISETP.GT.U32.AND P5, PT, R0.reuse, R7, PT ;  /* 0x000000070000720c */ /* 0x040fe20003fa4070 */
[----:B0-----:R-:W-:Y:S02]  /*ed90*/  IMAD.MOV.U32 R4, RZ, RZ, R18 ;  /* 0x000000ffff047224 */ /* 0x001fe400078e0012 */
[----:B------:R-:W-:Y:S02]  /*eda0*/  @!P1 IMAD.MOV R2, RZ, RZ, -R2 ;  /* 0x000000ffff029224 */ /* 0x000fe400078e0a02 */
[----:B------:R-:W-:Y:S02]  /*edb0*/  IMAD.MOV R6, RZ, RZ, -R6 ;  /* 0x000000ffff067224 */ /* 0x000fe400078e0a06 */
[----:B------:R-:W-:Y:S01]  /*edc0*/  @!P4 IMAD.MOV R4, RZ, RZ, -R4 ;  /* 0x000000ffff04c224 */ /* 0x000fe200078e0a04 */
[----:B------:R2:W-:Y:S01]  /*edd0*/  STL [R1+0x124], R2 ;  /* 0x0001240201007387 */ /* 0x0005e20000100800 */
[----:B------:R-:W-:-:S03]  /*ede0*/  IMAD R9, R0, R6, R9 ;  /* 0x0000000600097224 */ /* 0x000fc600078e0209 */
[----:B------:R0:W-:Y:S01]  /*edf0*/  STL [R1+0x108], R4 ;  /* 0x0001080401007387 */ /* 0x0001e20000100800 */
[----:B------:R-:W-:Y:S01]  /*ee00*/  @!P5 IMAD.IADD R7, R7, 0x1, -R0 ;  /* 0x000000010707d824 */ /* 0x000fe200078e0a00 */
[----:B---3--:R-:W-:Y:S02]  /*ee10*/  IABS R6, R27 ;  /* 0x0000001b00067213 */ /* 0x008fe40000000000 */
[----:B------:R-:W-:Y:S02]  /*ee20*/  ISETP.GE.AND P5, PT, R27, RZ, PT ;  /* 0x000000ff1b00720c */ /* 0x000fe40003fa6270 */
[----:B------:R-:W3:Y:S01]  /*ee30*/  LDL.LU R27, [R1+0x640] ;  /* 0x00064000011b7983 */ /* 0x000ee20000300800 */
[----:B------:R-:W-:Y:S01]  /*ee40*/  IABS R8, R23 ;  /* 0x0000001700087213 */ /* 0x000fe20000000000 */
[----:B------:R-:W-:Y:S01]  /*ee50*/  IMAD.HI.U32 R20, R10, R6, RZ ;  /* 0x000000060a147227 */ /* 0x000fe200078e00ff */
[----:B------:R-:W-:Y:S01]  /*ee60*/  ISETP.GT.U32.AND P0, PT, R0, R9, PT ;  /* 0x000000090000720c */ /* 0x000fe20003f04070 */
[----:B------:R-:W3:Y:S02]  /*ee70*/  LDL.LU R29, [R1+0x644] ;  /* 0x00064400011d7983 */ /* 0x000ee40000300800 */
[----:B------:R-:W-:-:S04]  /*ee80*/  IMAD.HI.U32 R19, R10, R8, RZ ;  /* 0x000000080a137227 */ /* 0x000fc800078e00ff */
[----:B------:R-:W-:Y:S02]  /*ee90*/  IMAD.MOV R19, RZ, RZ, -R19 ;  /* 0x000000ffff137224 */ /* 0x000fe400078e0a13 */
[----:B------:R-:W-:Y:S02]  /*eea0*/  IMAD.MOV R20, RZ, RZ, -R20 ;  /* 0x000000ffff147224 */ /* 0x000fe400078e0a14 */
[C---:B------:R-:W-:Y:S02]  /*eeb0*/  IMAD R8, R0.reuse, R19, R8 ;  /* 0x0000001300087224 */ /* 0x040fe400078e0208 */
[C---:B------:R-:W-:Y:S02]  /*eec0*/  IMAD R6, R0.reuse, R20, R6 ;  /* 0x0000001400067224 */ /* 0x040fe400078e0206 */
[----:B------:R-:W-:Y:S01]  /*eed0*/  @!P0 IMAD.IADD R9, R9, 0x1, -R0 ;  /* 0x0000000109098824 */ /* 0x000fe200078e0a00 */
[----:B------:R-:W-:Y:S02]  /*eee0*/  ISETP.GT.U32.AND P1, PT, R0, R8, PT ;  /* 0x000000080000720c */ /* 0x000fe40003f24070 */
[----:B----4-:R-:W-:-:S02]  /*eef0*/  IABS R19, R25 ;  /* 0x0000001900137213 */ /* 0x010fc40000000000 */
[----:B------:R-:W-:-:S03]  /*ef00*/  ISETP.GT.U32.AND P0, PT, R0, R6, PT ;  /* 0x000000060000720c */ /* 0x000fc60003f04070 */
[----:B------:R-:W-:-:S04]  /*ef10*/  IMAD.HI.U32 R17, R10, R19, RZ ;  /* 0x000000130a117227 */ /* 0x000fc800078e00ff */
[----:B------:R-:W-:Y:S02]  /*ef20*/  IMAD.MOV R17, RZ, RZ, -R17 ;  /* 0x000000ffff117224 */ /* 0x000fe400078e0a11 */
[--C-:B------:R-:W-:Y:S01]  /*ef30*/  @!P1 IMAD.IADD R8, R8, 0x1, -R0.reuse ;  /* 0x0000000108089824 */ /* 0x100fe200078e0a00 */
[C---:B------:R-:W-:Y:S01]  /*ef40*/  ISETP.GT.U32.AND P1, PT, R0.reuse, R9, PT ;  /* 0x000000090000720c */ /* 0x040fe20003f24070 */
[----:B------:R-:W-:Y:S02]  /*ef50*/  IMAD R19, R0, R17, R19 ;  /* 0x0000001100137224 */ /* 0x000fe400078e0213 */
[----:B------:R-:W-:Y:S01]  /*ef60*/  @!P0 IMAD.IADD R6, R6, 0x1, -R0 ;  /* 0x0000000106068824 */ /* 0x000fe200078e0a00 */
[----:B------:R-:W-:-:S04]  /*ef70*/  ISETP.GT.U32.AND P4, PT, R0, R8, PT ;  /* 0x000000080000720c */ /* 0x000fc80003f84070 */
[----:B------:R-:W-:Y:S02]  /*ef80*/  ISETP.GT.U32.AND P0, PT, R0, R6, PT ;  /* 0x000000060000720c */ /* 0x000fe40003f04070 */
[----:B------:R-:W-:-:S03]  /*ef90*/  ISETP.GE.AND P3, PT, R23, RZ, PT ;  /* 0x000000ff1700720c */ /* 0x000fc60003f66270 */
[----:B------:R-:W-:Y:S01]  /*efa0*/  @!P1 IMAD.IADD R9, R9, 0x1, -R0 ;  /* 0x0000000109099824 */ /* 0x000fe200078e0a00 */
[----:B------:R-:W-:-:S03]  /*efb0*/  ISETP.GT.U32.AND P1, PT, R0, R19, PT ;  /* 0x000000130000720c */ /* 0x000fc60003f24070 */
[----:B------:R-:W-:-:S04]  /*efc0*/  @!P4 IMAD.IADD R8, R8, 0x1, -R0 ;  /* 0x000000010808c824 */ /* 0x000fc800078e0a00 */
[----:B------:R-:W-:Y:S01]  /*efd0*/  @!P0 IMAD.IADD R6, R6, 0x1, -R0 ;  /* 0x0000000106068824 */ /* 0x000fe200078e0a00 */
[----:B--2---:R-:W-:-:S05]  /*efe0*/  IABS R2, R26 ;  /* 0x0000001a00027213 */ /* 0x004fca0000000000 */
[----:B------:R-:W-:Y:S01]  /*eff0*/  IMAD.HI.U32 R20, R10, R2, RZ ;  /* 0x000000020a147227 */ /* 0x000fe200078e00ff */
[----:B------:R-:W-:-:S03]  /*f000*/  IABS R17, R11 ;  /* 0x0000000b00117213 */ /* 0x000fc60000000000 */
[----:B------:R-:W-:-:S04]  /*f010*/  IMAD.MOV R20, RZ, RZ, -R20 ;  /* 0x000000ffff147224 */ /* 0x000fc800078e0a14 */
[----:B------:R-:W-:Y:S02]  /*f020*/  IMAD R2, R0, R20, R2 ;  /* 0x0000001400027224 */ /* 0x000fe400078e0202 */
[----:B------:R-:W-:-:S04]  /*f030*/  IMAD.HI.U32 R20, R10, R17, RZ ;  /* 0x000000110a147227 */ /* 0x000fc800078e00ff */
[----:B------:R-:W-:-:S04]  /*f040*/  IMAD.MOV R20, RZ, RZ, -R20 ;  /* 0x000000ffff147224 */ /* 0x000fc800078e0a14 */
[----:B------:R-:W-:-:S05]  /*f050*/  IMAD R17, R0, R20, R17 ;  /* 0x0000001400117224 */ /* 0x000fca00078e0211 */
[C---:B------:R-:W-:Y:S01]  /*f060*/  ISETP.GT.U32.AND P0, PT, R0.reuse, R17, PT ;  /* 0x000000110000720c */ /* 0x040fe20003f04070 */
[----:B------:R-:W-:Y:S01]  /*f070*/  IMAD.MOV.U32 R5, RZ, RZ, R9 ;  /* 0x000000ffff057224 */ /* 0x000fe200078e0009 */
[----:B------:R-:W-:Y:S01]  /*f080*/  IABS R18, R3 ;  /* 0x0000000300127213 */ /* 0x000fe20000000000 */
[----:B0-----:R-:W-:Y:S01]  /*f090*/  IMAD.MOV.U32 R4, RZ, RZ, R8 ;  /* 0x000000ffff047224 */ /* 0x001fe200078e0008 */
[----:B------:R-:W-:Y:S01]  /*f0a0*/  ISETP.GT.U32.AND P4, PT, R0, R2, PT ;  /* 0x000000020000720c */ /* 0x000fe20003f84070 */
[----:B------:R-:W-:Y:S01]  /*f0b0*/  @!P1 IMAD.IADD R19, R19, 0x1, -R0 ;  /* 0x0000000113139824 */ /* 0x000fe200078e0a00 */
[----:B------:R-:W-:Y:S01]  /*f0c0*/  IABS R22, R24 ;  /* 0x0000001800167213 */ /* 0x000fe20000000000 */
[----:B------:R-:W-:Y:S02]  /*f0d0*/  @!P2 IMAD.MOV R5, RZ, RZ, -R5 ;  /* 0x000000ffff05a224 */ /* 0x000fe400078e0a05 */
[----:B------:R-:W-:-:S04]  /*f0e0*/  IMAD.HI.U32 R23, R10, R18, RZ ;  /* 0x000000120a177227 */ /* 0x000fc800078e00ff */
[----:B------:R-:W-:Y:S02]  /*f0f0*/  @!P3 IMAD.MOV R4, RZ, RZ, -R4 ;  /* 0x000000ffff04b224 */ /* 0x000fe400078e0a04 */
[----:B------:R-:W-:Y:S01]  /*f100*/  @!P0 IMAD.IADD R17, R17, 0x1, -R0 ;  /* 0x0000000111118824 */ /* 0x000fe200078e0a00 */
[----:B------:R-:W-:Y:S01]  /*f110*/  ISETP.GT.U32.AND P0, PT, R0, R19, PT ;  /* 0x000000130000720c */ /* 0x000fe20003f04070 */
[----:B------:R-:W-:Y:S01]  /*f120*/  IMAD.MOV R23, RZ, RZ, -R23 ;  /* 0x000000ffff177224 */ /* 0x000fe200078e0a17 */
[----:B------:R-:W-:Y:S01]  /*f130*/  STL [R1+0xcc], R5 ;  /* 0x0000cc0501007387 */ /* 0x000fe20000100800 */
[----:B------:R-:W-:Y:S01]  /*f140*/  IMAD.HI.U32 R9, R10, R22, RZ ;  /* 0x000000160a097227 */ /* 0x000fe200078e00ff */
[----:B------:R-:W-:Y:S02]  /*f150*/  ISETP.GE.AND P1, PT, R25, RZ, PT ;  /* 0x000000ff1900720c */ /* 0x000fe40003f26270 */
[----:B------:R0:W-:Y:S01]  /*f160*/  STL [R1+0xc8], R4 ;  /* 0x0000c80401007387 */ /* 0x0001e20000100800 */
[----:B------:R-:W-:-:S03]  /*f170*/  IMAD R18, R0, R23, R18 ;  /* 0x0000001700127224 */ /* 0x000fc600078e0212 */
[----:B------:R-:W2:Y:S01]  /*f180*/  LDL.LU R25, [R1+0x648] ;  /* 0x0006480001197983 */ /* 0x000ea20000300800 */
[----:B------:R-:W-:Y:S02]  /*f190*/  IMAD.MOV R9, RZ, RZ, -R9 ;  /* 0x000000ffff097224 */ /* 0x000fe400078e0a09 */
[----:B------:R-:W-:Y:S02]  /*f1a0*/  IMAD.MOV.U32 R14, RZ, RZ, R6 ;  /* 0x000000ffff0e7224 */ /* 0x000fe400078e0006 */
[----:B------:R-:W-:Y:S01]  /*f1b0*/  @!P4 IMAD.IADD R2, R2, 0x1, -R0 ;  /* 0x000000010202c824 */ /* 0x000fe200078e0a00 */
[----:B------:R-:W-:Y:S01]  /*f1c0*/  ISETP.GE.AND P4, PT, R26, RZ, PT ;  /* 0x000000ff1a00720c */ /* 0x000fe20003f86270 */
[C---:B------:R-:W-:Y:S01]  /*f1d0*/  IMAD R22, R0.reuse, R9, R22 ;  /* 0x0000000900167224 */ /* 0x040fe200078e0216 */
[----:B------:R-:W4:Y:S01]  /*f1e0*/  LDL.LU R26, [R1+0x64c] ;  /* 0x00064c00011a7983 */ /* 0x000f220000300800 */
[----:B------:R-:W-:Y:S01]  /*f1f0*/  @!P5 IMAD.MOV R14, RZ, RZ, -R14 ;  /* 0x000000ffff0ed224 */ /* 0x000fe200078e0a0e */
[----:B------:R-:W-:-:S02]  /*f200*/  ISETP.GT.U32.AND P5, PT, R0, R18, PT ;  /* 0x000000120000720c */ /* 0x000fc40003fa4070 */
[----:B------:R-:W-:Y:S01]  /*f210*/  IABS R21, R28 ;  /* 0x0000001c00157213 */ /* 0x000fe20000000000 */
[----:B------:R-:W-:Y:S01]  /*f220*/  @!P0 IMAD.IADD R19, R19, 0x1, -R0 ;  /* 0x0000000113138824 */ /* 0x000fe200078e0a00 */
[C---:B------:R-:W-:Y:S02]  /*f230*/  ISETP.GT.U32.AND P0, PT, R0.reuse, R22, PT ;  /* 0x000000160000720c */ /* 0x040fe40003f04070 */
[----:B------:R-:W-:Y:S01]  /*f240*/  ISETP.GT.U32.AND P2, PT, R0, R2, PT ;  /* 0x000000020000720c */ /* 0x000fe20003f44070 */
[----:B------:R-:W-:-:S04]  /*f250*/  IMAD.HI.U32 R20, R10, R21, RZ ;  /* 0x000000150a147227 */ /* 0x000fc800078e00ff */
[----:B------:R-:W-:Y:S02]  /*f260*/  IMAD.MOV R20, RZ, RZ, -R20 ;  /* 0x000000ffff147224 */ /* 0x000fe400078e0a14 */
[--C-:B------:R-:W-:Y:S02]  /*f270*/  @!P5 IMAD.IADD R18, R18, 0x1, -R0.reuse ;  /* 0x000000011212d824 */ /* 0x100fe400078e0a00 */
[----:B------:R-:W-:Y:S02]  /*f280*/  IMAD R20, R0, R20, R21 ;  /* 0x0000001400147224 */ /* 0x000fe400078e0215 */
[----:B0-----:R-:W-:Y:S02]  /*f290*/  IMAD.MOV.U32 R4, RZ, RZ, R7 ;  /* 0x000000ffff047224 */ /* 0x001fe400078e0007 */
[----:B------:R-:W-:Y:S01]  /*f2a0*/  @!P0 IMAD.IADD R22, R22, 0x1, -R0 ;  /* 0x0000000116168824 */ /* 0x000fe200078e0a00 */
[C---:B------:R-:W-:Y:S01]  /*f2b0*/  ISETP.GT.U32.AND P0, PT, R0.reuse, R18, PT ;  /* 0x000000120000720c */ /* 0x040fe20003f04070 */
[----:B------:R-:W-:Y:S01]  /*f2c0*/  @!P6 IMAD.MOV R4, RZ, RZ, -R4 ;  /* 0x000000ffff04e224 */ /* 0x000fe200078e0a04 */
[----:B------:R-:W-:Y:S01]  /*f2d0*/  ISETP.GT.U32.AND P6, PT, R0, R20, PT ;  /* 0x000000140000720c */ /* 0x000fe20003fc4070 */
[----:B------:R-:W-:-:S02]  /*f2e0*/  @!P2 IMAD.IADD R2, R2, 0x1, -R0 ;  /* 0x000000010202a824 */ /* 0x000fc400078e0a00 */
[----:B------:R-:W-:Y:S02]  /*f2f0*/  IMAD.MOV.U32 R15, RZ, RZ, R19 ;  /* 0x000000ffff0f7224 */ /* 0x000fe400078e0013 */
[----:B------:R-:W-:Y:S02]  /*f300*/  IMAD.MOV.U32 R5, RZ, RZ, R2 ;  /* 0x000000ffff057224 */ /* 0x000fe400078e0002 */
[----:B------:R-:W-:Y:S02]  /*f310*/  @!P1 IMAD.MOV R15, RZ, RZ, -R15 ;  /* 0x000000ffff0f9224 */ /* 0x000fe400078e0a0f */
[----:B------:R-:W-:Y:S01]  /*f320*/  @!P4 IMAD.MOV R5, RZ, RZ, -R5 ;  /* 0x000000ffff05c224 */ /* 0x000fe200078e0a05 */
[----:B------:R0:W-:Y:S01]  /*f330*/  STL [R1+0xc4], R4 ;  /* 0x0000c40401007387 */ /* 0x0001e20000100800 */
[----:B------:R-:W-:-:S03]  /*f340*/  @!P0 IMAD.IADD R18, R18, 0x1, -R0 ;  /* 0x0000000112128824 */ /* 0x000fc600078e0a00 */
[----:B------:R-:W-:Y:S01]  /*f350*/  STL [R1+0x20a4], R14 ;  /* 0x0020a40e01007387 */ /* 0x000fe20000100800 */
[----:B------:R-:W-:Y:S01]  /*f360*/  @!P6 IMAD.IADD R20, R20, 0x1, -R0 ;  /* 0x000000011414e824 */ /* 0x000fe200078e0a00 */
[----:B------:R-:W-:Y:S02]  /*f370*/  ISETP.GE.AND P6, PT, R3, RZ, PT ;  /* 0x000000ff0300720c */ /* 0x000fe40003fc6270 */
[----:B------:R-:W-:Y:S04]  /*f380*/  STL [R1+0x20a8], R15 ;  /* 0x0020a80f01007387 */ /* 0x000fe80000100800 */
[----:B------:R1:W-:Y:S01]  /*f390*/  STL [R1+0x20ac], R5 ;  /* 0x0020ac0501007387 */ /* 0x0003e20000100800 */
[----:B------:R-:W-:Y:S02]  /*f3a0*/  ISETP.GE.AND P4, PT, R24, RZ, PT ;  /* 0x000000ff1800720c */ /* 0x000fe40003f86270 */
[----:B---3--:R-:W-:-:S02]  /*f3b0*/  IABS R6, R27 ;  /* 0x0000001b00067213 */ /* 0x008fc40000000000 */
[----:B------:R-:W-:Y:S02]  /*f3c0*/  ISETP.GE.AND P0, PT, R27, RZ, PT ;  /* 0x000000ff1b00720c */ /* 0x000fe40003f06270 */
[----:B------:R-:W3:Y:S04]  /*f3d0*/  LDL.LU R27, [R1+0x650] ;  /* 0x00065000011b7983 */ /* 0x000ee80000300800 */
[----:B------:R-:W3:Y:S04]  /*f3e0*/  LDL.LU R3, [R1+0x654] ;  /* 0x0006540001037983 */ /* 0x000ee80000300800 */
[----:B------:R-:W3:Y:S01]  /*f3f0*/  LDL.LU R24, [R1+0x658] ;  /* 0x0006580001187983 */ /* 0x000ee20000300800 */
[----:B------:R-:W-:Y:S01]  /*f400*/  IMAD.MOV.U32 R9, RZ, RZ, R6 ;  /* 0x000000ffff097224 */ /* 0x000fe200078e0006 */
[----:B------:R-:W-:-:S03]  /*f410*/  ISETP.GT.U32.AND P5, PT, R0, R20, PT ;  /* 0x000000140000720c */ /* 0x000fc60003fa4070 */
[----:B------:R-:W-:Y:S01]  /*f420*/  IMAD.HI.U32 R6, R10, R9, RZ ;  /* 0x000000090a067227 */ /* 0x000fe200078e00ff */
[----:B------:R-:W-:-:S03]  /*f430*/  ISETP.GT.U32.AND P3, PT, R0, R17, PT ;  /* 0x000000110000720c */ /* 0x000fc60003f64070 */
[----:B------:R-:W-:-:S04]  /*f440*/  IMAD.MOV R6, RZ, RZ, -R6 ;  /* 0x000000ffff067224 */ /* 0x000fc800078e0a06 */
[----:B------:R-:W-:Y:S02]  /*f450*/  IMAD R9, R0, R6, R9 ;  /* 0x0000000600097224 */ /* 0x000fe400078e0209 */
[----:B------:R-:W-:-:S03]  /*f460*/  @!P5 IMAD.IADD R20, R20, 0x1, -R0 ;  /* 0x000000011414d824 */ /* 0x000fc600078e0a00 */
[----:B------:R-:W-:Y:S02]  /*f470*/  ISETP.GT.U32.AND P5, PT, R0, R9, PT ;  /* 0x000000090000720c */ /* 0x000fe40003fa4070 */
[----:B------:R-:W-:Y:S01]  /*f480*/  IABS R7, R29 ;  /* 0x0000001d00077213 */ /* 0x000fe20000000000 */
[----:B------:R-:W-:Y:S01]  /*f490*/  @!P3 IMAD.IADD R17, R17, 0x1, -R0 ;  /* 0x000000011111b824 */ /* 0x000fe200078e0a00 */
[----:B------:R-:W-:Y:S02]  /*f4a0*/  ISETP.GE.AND P2, PT, R11, RZ, PT ;  /* 0x000000ff0b00720c */ /* 0x000fe40003f46270 */
[----:B------:R-:W-:Y:S01]  /*f4b0*/  ISETP.GE.AND P3, PT, R28, RZ, PT ;  /* 0x000000ff1c00720c */ /* 0x000fe20003f66270 */
[----:B------:R-:W-:-:S04]  /*f4c0*/  IMAD.HI.U32 R19, R10, R7, RZ ;  /* 0x000000070a137227 */ /* 0x000fc800078e00ff */
[----:B0-----:R-:W-:Y:S02]  /*f4d0*/  IMAD.MOV.U32 R4, RZ, RZ, R17 ;  /* 0x000000ffff047224 */ /* 0x001fe400078e0011 */
[----:B------:R-:W-:Y:S02]  /*f4e0*/  IMAD.MOV R19, RZ, RZ, -R19 ;  /* 0x000000ffff137224 */ /* 0x000fe400078e0a13 */
[----:B------:R-:W-:Y:S02]  /*f4f0*/  @!P5 IMAD.IADD R9, R9, 0x1, -R0 ;  /* 0x000000010909d824 */ /* 0x000fe400078e0a00 */
[C---:B------:R-:W-:Y:S01]  /*f500*/  IMAD R7, R0.reuse, R19, R7 ;  /* 0x0000001300077224 */ /* 0x040fe200078e0207 */
[C---:B------:R-:W-:Y:S02]  /*f510*/  ISETP.GT.U32.AND P1, PT, R0.reuse, R22, PT ;  /* 0x000000160000720c */ /* 0x040fe40003f24070 */
[C---:B------:R-:W-:Y:S01]  /*f520*/  ISETP.GT.U32.AND P5, PT, R0.reuse, R9, PT ;  /* 0x000000090000720c */ /* 0x040fe20003fa4070 */
[----:B------:R-:W-:Y:S01]  /*f530*/  @!P2 IMAD.MOV R4, RZ, RZ, -R4 ;  /* 0x000000ffff04a224 */ /* 0x000fe200078e0a04 */
[----:B------:R-:W-:Y:S01]  /*f540*/  ISETP.GT.U32.AND P2, PT, R0, R7, PT ;  /* 0x000000070000720c */ /* 0x000fe20003f44070 */
[----:B------:R-:W-:-:S04]  /*f550*/  IMAD.MOV.U32 R11, RZ, RZ, R18 ;  /* 0x000000ffff0b7224 */ /* 0x000fc800078e0012 */
[----:B------:R-:W-:Y:S01]  /*f560*/  @!P6 IMAD.MOV R11, RZ, RZ, -R11 ;  /* 0x000000ffff0be224 */ /* 0x000fe200078e0a0b */
[----:B------:R-:W-:Y:S03]  /*f570*/  STL [R1+0x20b0], R4 ;  /* 0x0020b00401007387 */ /* 0x000fe60000100800 */
[--C-:B------:R-:W-:Y:S02]  /*f580*/  @!P1 IMAD.IADD R22, R22, 0x1, -R0.reuse ;  /* 0x0000000116169824 */ /* 0x100fe400078e0a00 */
[--C-:B------:R-:W-:Y:S02]  /*f590*/  @!P5 IMAD.IADD R9, R9, 0x1, -R0.reuse ;  /* 0x000000010909d824 */ /* 0x100fe400078e0a00 */
[----:B------:R-:W-:Y:S02]  /*f5a0*/  @!P2 IMAD.IADD R7, R7, 0x1, -R0 ;  /* 0x000000010707a824 */ /* 0x000fe400078e0a00 */
[----:B-1----:R-:W-:-:S03]  /*f5b0*/  IMAD.MOV.U32 R5, RZ, RZ, R22 ;  /* 0x000000ffff057224 */ /* 0x002fc600078e0016 */
[----:B------:R-:W-:Y:S01]  /*f5c0*/  ISETP.GT.U32.AND P2, PT, R0, R7, PT ;  /* 0x000000070000720c */ /* 0x000fe20003f44070 */
[----:B------:R-:W-:Y:S01]  /*f5d0*/  @!P4 IMAD.MOV R5, RZ, RZ, -R5 ;  /* 0x000000ffff05c224 */ /* 0x000fe200078e0a05 */
[----:B------:R-:W-:-:S11]  /*f5e0*/  ISETP.GE.AND P1, PT, R29, RZ, PT ;  /* 0x000000ff1d00720c */ /* 0x000fd60003f26270 */
[----:B------:R-:W-:Y:S01]  /*f5f0*/  @!P2 IMAD.IADD R7, R7, 0x1, -R0 ;  /* 0x000000010707a824 */ /* 0x000fe200078e0a00 */
[----:B--2---:R-:W-:-:S05]  /*f600*/  IABS R8, R25 ;  /* 0x0000001900087213 */ /* 0x004fca0000000000 */
[----:B------:R-:W-:Y:S01]  /*f610*/  IMAD.HI.U32 R2, R10, R8, RZ ;  /* 0x000000080a027227 */ /* 0x000fe200078e00ff */
[----:B----4-:R-:W-:-:S03]  /*f620*/  IABS R6, R26 ;  /* 0x0000001a00067213 */ /* 0x010fc60000000000 */
[----:B------:R-:W-:Y:S02]  /*f630*/  IMAD.MOV R2, RZ, RZ, -R2 ;  /* 0x000000ffff027224 */ /* 0x000fe400078e0a02 */
[----:B------:R-:W-:-:S04]  /*f640*/  IMAD.HI.U32 R17, R10, R6, RZ ;  /* 0x000000060a117227 */ /* 0x000fc800078e00ff */
[----:B------:R-:W-:Y:S02]  /*f650*/  IMAD R8, R0, R2, R8 ;  /* 0x0000000200087224 */ /* 0x000fe400078e0208 */
[----:B------:R-:W-:Y:S02]  /*f660*/  IMAD.MOV R2, RZ, RZ, -R17 ;  /* 0x000000ffff027224 */ /* 0x000fe400078e0a11 */
[----:B------:R-:W-:-:S04]  /*f670*/  IMAD.MOV.U32 R17, RZ, RZ, R20 ;  /* 0x000000ffff117224 */ /* 0x000fc800078e0014 */
[----:B------:R-:W-:Y:S01]  /*f680*/  @!P3 IMAD.MOV R17, RZ, RZ, -R17 ;  /* 0x000000ffff11b224 */ /* 0x000fe200078e0a11 */
[C---:B------:R-:W-:Y:S01]  /*f690*/  ISETP.GT.U32.AND P3, PT, R0.reuse, R8, PT ;  /* 0x000000080000720c */ /* 0x040fe20003f64070 */
[C---:B------:R-:W-:Y:S01]  /*f6a0*/  IMAD R6, R0.reuse, R2, R6 ;  /* 0x0000000200067224 */ /* 0x040fe200078e0206 */
[----:B------:R-:W-:Y:S02]  /*f6b0*/  ISETP.GE.AND P6, PT, R25, RZ, PT ;  /* 0x000000ff1900720c */ /* 0x000fe40003fc6270 */
[----:B------:R-:W-:Y:S04]  /*f6c0*/  STL [R1+0x20b4], R17 ;  /* 0x0020b41101007387 */ /* 0x000fe80000100800 */
[----:B------:R-:W-:Y:S01]  /*f6d0*/  STL [R1+0x1c], R11 ;  /* 0x00001c0b01007387 */ /* 0x000fe20000100800 */
[----:B------:R-:W-:-:S03]  /*f6e0*/  ISETP.GT.U32.AND P5, PT, R0, R6, PT ;  /* 0x000000060000720c */ /* 0x000fc60003fa4070 */
[----:B------:R-:W2:Y:S01]  /*f6f0*/  LDL.LU R25, [R1+0x65c] ;  /* 0x00065c0001197983 */ /* 0x000ea20000300800 */
[--C-:B------:R-:W-:Y:S01]  /*f700*/  @!P3 IMAD.IADD R8, R8, 0x1, -R0.reuse ;  /* 0x000000010808b824 */ /* 0x100fe200078e0a00 */
[----:B------:R-:W-:Y:S02]  /*f710*/  ISETP.GE.AND P4, PT, R26, RZ, PT ;  /* 0x000000ff1a00720c */ /* 0x000fe40003f86270 */
[----:B------:R-:W4:Y:S02]  /*f720*/  LDL.LU R26, [R1+0x660] ;  /* 0x00066000011a7983 */ /* 0x000f240000300800 */
[----:B------:R-:W-:Y:S02]  /*f730*/  ISETP.GT.U32.AND P3, PT, R0, R8, PT ;  /* 0x000000080000720c */ /* 0x000fe40003f64070 */
[----:B------:R0:W-:Y:S02]  /*f740*/  STL [R1+0x74], R5 ;  /* 0x0000740501007387 */ /* 0x0001e40000100800 */
[----:B------:R-:W-:-:S02]  /*f750*/  @!P5 IMAD.IADD R6, R6, 0x1, -R0 ;  /* 0x000000010606d824 */ /* 0x000fc400078e0a00 */
[----:B------:R-:W4:Y:S01]  /*f760*/  LDL.LU R29, [R1+0x664] ;  /* 0x00066400011d7983 */ /* 0x000f220000300800 */
[----:B0-----:R-:W-:Y:S02]  /*f770*/  IMAD.MOV.U32 R5, RZ, RZ, R9 ;  /* 0x000000ffff057224 */ /* 0x001fe400078e0009 */
[----:B------:R-:W-:Y:S01]  /*f780*/  ISETP.GT.U32.AND P5, PT, R0, R6, PT ;  /* 0x000000060000720c */ /* 0x000fe20003fa4070 */
[----:B------:R-:W4:Y:S01]  /*f790*/  LDL.LU R4, [R1+0x668] ;  /* 0x0006680001047983 */ /* 0x000f220000300800 */
[----:B------:R-:W-:Y:S02]  /*f7a0*/  @!P0 IMAD.MOV R5, RZ, RZ, -R5 ;  /* 0x000000ffff058224 */ /* 0x000fe400078e0a05 */
[----:B------:R-:W-:-:S09]  /*f7b0*/  @!P3 IMAD.IADD R8, R8, 0x1, -R0 ;  /* 0x000000010808b824 */ /* 0x000fd200078e0a00 */
[----:B------:R-:W-:Y:S01]  /*f7c0*/  @!P5 IMAD.IADD R6, R6, 0x1, -R0 ;  /* 0x000000010606d824 */ /* 0x000fe200078e0a00 */
[----:B---3--:R-:W-:Y:S02]  /*f7d0*/  IABS R2, R27 ;  /* 0x0000001b00027213 */ /* 0x008fe40000000000 */
[----:B------:R-:W-:-:S05]  /*f7e0*/  IABS R18, R3 ;  /* 0x0000000300127213 */ /* 0x000fca0000000000 */
[----:B------:R-:W-:Y:S02]  /*f7f0*/  IMAD.MOV.U32 R9, RZ, RZ, R18 ;  /* 0x000000ffff097224 */ /* 0x000fe400078e0012 */
[----:B------:R-:W-:Y:S01]  /*f800*/  IMAD.HI.U32 R18, R10, R2, RZ ;  /* 0x000000020a127227 */ /* 0x000fe200078e00ff */
[----:B------:R-:W-:Y:S02]  /*f810*/  ISETP.GE.AND P0, PT, R27, RZ, PT ;  /* 0x000000ff1b00720c */ /* 0x000fe40003f06270 */
[----:B------:R-:W3:Y:S01]  /*f820*/  LDL R27, [R1+0x66c] ;  /* 0x00066c00011b7983 */ /* 0x000ee20000100800 */
[----:B------:R-:W-:Y:S01]  /*f830*/  IMAD.MOV R20, RZ, RZ, -R18 ;  /* 0x000000ffff147224 */ /* 0x000fe200078e0a12 */
[----:B------:R-:W-:Y:S02]  /*f840*/  ISETP.GE.AND P2, PT, R3, RZ, PT ;  /* 0x000000ff0300720c */ /* 0x000fe40003f46270 */
[----:B------:R0:W-:Y:S01]  /*f850*/  STL [R1+0x64], R5 ;  /* 0x0000640501007387 */ /* 0x0001e20000100800 */
[----:B------:R-:W-:-:S02]  /*f860*/  IMAD R2, R0, R20, R2 ;  /* 0x0000001400027224 */ /* 0x000fc400078e0202 */
[----:B------:R-:W-:Y:S02]  /*f870*/  IMAD.MOV.U32 R3, RZ, RZ, R8 ;  /* 0x000000ffff037224 */ /* 0x000fe400078e0008 */
[----:B0-----:R-:W-:Y:S01]  /*f880*/  IMAD.MOV.U32 R5, RZ, RZ, R7 ;  /* 0x000000ffff057224 */ /* 0x001fe200078e0007 */
[----:B------:R-:W-:Y:S01]  /*f890*/  ISETP.GT.U32.AND P3, PT, R0, R2, PT ;  /* 0x000000020000720c */ /* 0x000fe20003f64070 */
[----:B------:R-:W-:Y:S02]  /*f8a0*/  @!P6 IMAD.MOV R3, RZ, RZ, -R3 ;  /* 0x000000ffff03e224 */ /* 0x000fe400078e0a03 */
[----:B------:R-:W-:-:S05]  /*f8b0*/  @!P1 IMAD.MOV R5, RZ, RZ, -R5 ;  /* 0x000000ffff059224 */ /* 0x000fca00078e0a05 */
[----:B------:R-:W-:Y:S04]  /*f8c0*/  STL [R1+0x5c], R5 ;  /* 0x00005c0501007387 */ /* 0x000fe80000100800 */
[----:B------:R0:W-:Y:S01]  /*f8d0*/  STL [R1+0x4c], R3 ;  /* 0x00004c0301007387 */ /* 0x0001e20000100800 */
[----:B------:R-:W-:Y:S02]  /*f8e0*/  @!P3 IMAD.IADD R2, R2, 0x1, -R0 ;  /* 0x000000010202b824 */ /* 0x000fe400078e0a00 */
[----:B0-----:R-:W-:-:S04]  /*f8f0*/  IMAD.MOV.U32 R3, RZ, RZ, R6 ;  /* 0x000000ffff037224 */ /* 0x001fc800078e0006 */
[----:B------:R-:W-:Y:S01]  /*f900*/  @!P4 IMAD.MOV R3, RZ, RZ, -R3 ;  /* 0x000000ffff03c224 */ /* 0x000fe200078e0a03 */
[----:B------:R-:W-:Y:S01]  /*f910*/  IABS R19, R24 ;  /* 0x0000001800137213 */ /* 0x000fe20000000000 */
[----:B------:R-:W-:-:S03]  /*f920*/  IMAD.HI.U32 R18, R10, R9, RZ ;  /* 0x000000090a127227 */ /* 0x000fc600078e00ff */
[----:B------:R0:W-:Y:S01]  /*f930*/  STL [R1+0x44], R3 ;  /* 0x0000440301007387 */ /* 0x0001e20000100800 */
[----:B------:R-:W-:Y:S01]  /*f940*/  ISETP.GT.U32.AND P3, PT, R0, R2, PT ;  /* 0x000000020000720c */ /* 0x000fe20003f64070 */
[----:B------:R-:W-:-:S04]  /*f950*/  IMAD.HI.U32 R20, R10, R19, RZ ;  /* 0x000000130a147227 */ /* 0x000fc800078e00ff */
[----:B------:R-:W-:Y:S01]  /*f960*/  IMAD.MOV R18, RZ, RZ, -R18 ;  /* 0x000000ffff127224 */ /* 0x000fe200078e0a12 */
[----:B0-----:R-:W3:Y:S04]  /*f970*/  LDL.LU R3, [R1+0x670] ;  /* 0x0006700001037983 */ /* 0x001ee80000300800 */
[----:B------:R-:W3:Y:S04]  /*f980*/  LDL.LU R5, [R1+0x674] ;  /* 0x0006740001057983 */ /* 0x000ee80000300800 */
[----:B------:R-:W3:Y:S04]  /*f990*/  LDL.LU R15, [R1+0x678] ;  /* 0x00067800010f7983 */ /* 0x000ee80000300800 */
[----:B------:R-:W3:Y:S01]  /*f9a0*/  LDL.LU R14, [R1+0x67c] ;  /* 0x00067c00010e7983 */ /* 0x000ee20000300800 */
[----:B------:R-:W-:-:S02]  /*f9b0*/  IMAD.MOV R7, RZ, RZ, -R20 ;  /* 0x000000ffff077224 */ /* 0x000fc400078e0a14 */
[C---:B------:R-:W-:Y:S01]  /*f9c0*/  IMAD R18, R0.reuse, R18, R9 ;  /* 0x0000001200127224 */ /* 0x040fe200078e0209 */
[----:B------:R-:W3:Y:S01]  /*f9d0*/  LDL.LU R13, [R1+0x680] ;  /* 0x00068000010d7983 */ /* 0x000ee20000300800 */
[----:B------:R-:W-:-:S03]  /*f9e0*/  IMAD R19, R0, R7, R19 ;  /* 0x0000000700137224 */ /* 0x000fc600078e0213 */
[----:B------:R-:W-:Y:S01]  /*f9f0*/  ISETP.GT.U32.AND P4, PT, R0, R18, PT ;  /* 0x000000120000720c */ /* 0x000fe20003f84070 */
[----:B------:R-:W-:Y:S01]  /*fa00*/  @!P3 IMAD.IADD R2, R2, 0x1, -R0 ;  /* 0x000000010202b824 */ /* 0x000fe200078e0a00 */
[----:B------:R-:W-:-:S03]  /*fa10*/  ISETP.GT.U32.AND P3, PT, R0, R19, PT ;  /* 0x000000130000720c */ /* 0x000fc60003f64070 */
[----:B------:R-:W-:-:S08]  /*fa20*/  IMAD.MOV.U32 R11, RZ, RZ, R2 ;  /* 0x000000ffff0b7224 */ /* 0x000fd000078e0002 */
[--C-:B------:R-:W-:Y:S02]  /*fa30*/  @!P4 IMAD.IADD R18, R18, 0x1, -R0.reuse ;  /* 0x000000011212c824 */ /* 0x100fe400078e0a00 */
[----:B------:R-:W-:-:S03]  /*fa40*/  @!P3 IMAD.IADD R19, R19, 0x1, -R0 ;  /* 0x000000011313b824 */ /* 0x000fc600078e0a00 */
[----:B------:R-:W-:Y:S01]  /*fa50*/  ISETP.GT.U32.AND P3, PT, R0, R18, PT ;  /* 0x000000120000720c */ /* 0x000fe20003f64070 */
[----:B------:R-:W-:-:S05]  /*fa60*/  @!P0 IMAD.MOV R11, RZ, RZ, -R11 ;  /* 0x000000ffff0b8224 */ /* 0x000fca00078e0a0b */
[----:B------:R0:W-:Y:S07]  /*fa70*/  STL [R1+0x18], R11 ;  /* 0x0000180b01007387 */ /* 0x0001ee0000100800 */
[----:B------:R-:W-:Y:S01]  /*fa80*/  @!P3 IMAD.IADD R18, R18, 0x1, -R0 ;  /* 0x000000011212b824 */ /* 0x000fe200078e0a00 */
[----:B0-----:R-:W3:Y:S03]  /*fa90*/  LDL.LU R11, [R1+0x684] ;  /* 0x00068400010b7983 */ /* 0x001ee60000300800 */
[----:B------:R-:W-:Y:S01]  /*faa0*/  @!P2 IMAD.MOV R18, RZ, RZ, -R18 ;  /* 0x000000ffff12a224 */ /* 0x000fe200078e0a12 */
[----:B------:R-:W3:Y:S04]  /*fab0*/  LDL.LU R28, [R1+0x688] ;  /* 0x00068800011c7983 */ /* 0x000ee80000300800 */
[----:B------:R-:W3:Y:S04]  /*fac0*/  LDL.LU R16, [R1+0x68c] ;  /* 0x00068c0001107983 */ /* 0x000ee80000300800 */
[----:B------:R-:W3:Y:S04]  /*fad0*/  LDL.LU R12, [R1+0x690] ;  /* 0x00069000010c7983 */ /* 0x000ee80000300800 */
[----:B------:R0:W-:Y:S04]  /*fae0*/  STL [R1+0x20b8], R18 ;  /* 0x0020b81201007387 */ /* 0x0001e80000100800 */
[----:B0-----:R-:W3:Y:S01]  /*faf0*/  LDL.LU R18, [R1+0x66c] ;  /* 0x00066c0001127983 */ /* 0x001ee20000300800 */
[----:B------:R-:W-:-:S02]  /*fb00*/  ISETP.GT.U32.AND P0, PT, R0, R19, PT ;  /* 0x000000130000720c */ /* 0x000fc40003f04070 */
[----:B--2---:R-:W-:-:S05]  /*fb10*/  IABS R20, R25 ;  /* 0x0000001900147213 */ /* 0x004fca0000000000 */
[----:B------:R-:W-:-:S04]  /*fb20*/  IMAD.HI.U32 R6, R10, R20, RZ ;  /* 0x000000140a067227 */ /* 0x000fc800078e00ff */
[----:B------:R-:W-:-:S04]  /*fb30*/  IMAD.MOV R6, RZ, RZ, -R6 ;  /* 0x000000ffff067224 */ /* 0x000fc800078e0a06 */
[----:B------:R-:W-:Y:S01]  /*fb40*/  IMAD R20, R0, R6, R20 ;  /* 0x0000000600147224 */ /* 0x000fe200078e0214 */
[----:B----4-:R-:W-:-:S04]  /*fb50*/  IABS R22, R29 ;  /* 0x0000001d00167213 */ /* 0x010fc80000000000 */
[----:B------:R-:W-:Y:S01]  /*fb60*/  ISETP.GT.U32.AND P4, PT, R0, R20, PT ;  /* 0x000000140000720c */ /* 0x000fe20003f84070 */
[----:B------:R-:W-:Y:S01]  /*fb70*/  IMAD.HI.U32 R8, R10, R22, RZ ;  /* 0x000000160a087227 */ /* 0x000fe200078e00ff */
[----:B------:R-:W-:-:S03]  /*fb80*/  IABS R21, R26 ;  /* 0x0000001a00157213 */ /* 0x000fc60000000000 */
[----:B------:R-:W-:Y:S01]  /*fb90*/  IMAD.MOV R8, RZ, RZ, -R8 ;  /* 0x000000ffff087224 */ /* 0x000fe200078e0a08 */
[----:B------:R-:W-:Y:S01]  /*fba0*/  IABS R23, R4 ;  /* 0x0000000400177213 */ /* 0x000fe20000000000 */
[----:B------:R-:W-:-:S04]  /*fbb0*/  IMAD.HI.U32 R9, R10, R21, RZ ;  /* 0x000000150a097227 */ /* 0x000fc800078e00ff */
[----:B------:R-:W-:Y:S02]  /*fbc0*/  IMAD R22, R0, R8, R22 ;  /* 0x0000000800167224 */ /* 0x000fe400078e0216 */
[--C-:B------:R-:W-:Y:S02]  /*fbd0*/  @!P4 IMAD.IADD R20, R20, 0x1, -R0.reuse ;  /* 0x000000011414c824 */ /* 0x100fe400078e0a00 */
[----:B------:R-:W-:Y:S01]  /*fbe0*/  @!P0 IMAD.IADD R19, R19, 0x1, -R0 ;  /* 0x0000000113138824 */ /* 0x000fe200078e0a00 */
[C---:B------:R-:W-:Y:S01]  /*fbf0*/  ISETP.GT.U32.AND P0, PT, R0.reuse, R22, PT ;  /* 0x000000160000720c */ /* 0x040fe20003f04070 */
[----:B------:R-:W-:Y:S01]  /*fc00*/  IMAD.MOV R9, RZ, RZ, -R9 ;  /* 0x000000ffff097224 */ /* 0x000fe200078e0a09 */
[----:B------:R-:W-:Y:S01]  /*fc10*/  ISETP.GT.U32.AND P4, PT, R0, R20, PT ;  /* 0x000000140000720c */ /* 0x000fe20003f84070 */
[----:B------:R-:W-:Y:S01]  /*fc20*/  IMAD.HI.U32 R6, R10, R23, RZ ;  /* 0x000000170a067227 */ /* 0x000fe200078e00ff */
[----:B------:R-:W-:-:S03]  /*fc30*/  ISETP.GE.AND P1, PT, R24, RZ, PT ;  /* 0x000000ff1800720c */ /* 0x000fc60003f26270 */
[----:B------:R-:W-:Y:S02]  /*fc40*/  IMAD R21, R0, R9, R21 ;  /* 0x0000000900157224 */ /* 0x000fe400078e0215 */
[----:B------:R-:W-:-:S03]  /*fc50*/  IMAD.MOV R6, RZ, RZ, -R6 ;  /* 0x000000ffff067224 */ /* 0x000fc600078e0a06 */
[C---:B------:R-:W-:Y:S01]  /*fc60*/  ISETP.GT.U32.AND P3, PT, R0.reuse, R21, PT ;  /* 0x000000150000720c */ /* 0x040fe20003f64070 */
[----:B------:R-:W-:Y:S01]  /*fc70*/  IMAD R23, R0, R6, R23 ;  /* 0x0000000600177224 */ /* 0x000fe200078e0217 */
[----:B------:R-:W-:Y:S01]  /*fc80*/  ISETP.GE.AND P5, PT, R26, RZ, PT ;  /* 0x000000ff1a00720c */ /* 0x000fe20003fa6270 */
[--C-:B------:R-:W-:Y:S02]  /*fc90*/  @!P4 IMAD.IADD R20, R20, 0x1, -R0.reuse ;  /* 0x000000011414c824 */ /* 0x100fe400078e0a00 */
[----:B------:R-:W-:Y:S01]  /*fca0*/  @!P0 IMAD.IADD R22, R22, 0x1, -R0 ;  /* 0x0000000116168824 */ /* 0x000fe200078e0a00 */
[----:B------:R-:W-:-:S04]  /*fcb0*/  ISETP.GT.U32.AND P4, PT, R0, R23, PT ;  /* 0x000000170000720c */ /* 0x000fc80003f84070 */
[----:B------:R-:W-:Y:S02]  /*fcc0*/  ISETP.GT.U32.AND P2, PT, R0, R22, PT ;  /* 0x000000160000720c */ /* 0x000fe40003f44070 */
[----:B------:R-:W-:Y:S01]  /*fcd0*/  ISETP.GE.AND P6, PT, R25, RZ, PT ;  /* 0x000000ff1900720c */ /* 0x000fe20003fc6270 */
[----:B------:R-:W-:Y:S01]  /*fce0*/  @!P3 IMAD.IADD R21, R21, 0x1, -R0 ;  /* 0x000000011515b824 */ /* 0x000fe200078e0a00 */
[----:B------:R-:W-:-:S05]  /*fcf0*/  ISETP.GE.AND P0, PT, R29, RZ, PT ;  /* 0x000000ff1d00720c */ /* 0x000fca0003f06270 */
[----:B------:R-:W-:Y:S01]  /*fd00*/  @!P4 IMAD.IADD R23, R23, 0x1, -R0 ;  /* 0x000000011717c824 */ /* 0x000fe200078e0a00 */
[----:B------:R-:W-:-:S03]  /*fd10*/  ISETP.GT.U32.AND P4, PT, R0, R21, PT ;  /* 0x000000150000720c */ /* 0x000fc60003f84070 */
[----:B------:R-:W-:-:S10]  /*fd20*/  @!P2 IMAD.IADD R22, R22, 0x1, -R0 ;  /* 0x000000011616a824 */ /* 0x000fd400078e0a00 */
[----:B------:R-:W-:Y:S02]  /*fd30*/  @!P4 IMAD.IADD R21, R21, 0x1, -R0 ;  /* 0x000000011515c824 */ /* 0x000fe400078e0a00 */
[----:B------:R-:W-:Y:S01]  /*fd40*/  @!P1 IMAD.MOV R19, RZ, RZ, -R19 ;  /* 0x000000ffff139224 */ /* 0x000fe200078e0a13 */
[----:B---3--:R-:W-:-:S05]  /*fd50*/  IABS R24, R27 ;  /* 0x0000001b00187213 */ /* 0x008fca0000000000 */
[----:B------:R-:W-:-:S04]  /*fd60*/  IMAD.HI.U32 R7, R10, R24, RZ ;  /* 0x000000180a077227 */ /* 0x000fc800078e00ff */
[----:B------:R-:W-:-:S04]  /*fd70*/  IMAD.MOV R7, RZ, RZ, -R7 ;  /* 0x000000ffff077224 */ /* 0x000fc800078e0a07 */
[----:B------:R-:W-:-:S05]  /*fd80*/  IMAD R24, R0, R7, R24 ;  /* 0x0000000700187224 */ /* 0x000fca00078e0218 */
[----:B------:R-:W-:-:S13]  /*fd90*/  ISETP.GT.U32.AND P3, PT, R0, R24, PT ;  /* 0x000000180000720c */ /* 0x000fda0003f64070 */
[----:B------:R-:W-:Y:S01]  /*fda0*/  @!P3 IMAD.IADD R24, R24, 0x1, -R0 ;  /* 0x000000011818b824 */ /* 0x000fe200078e0a00 */
[----:B------:R-:W-:Y:S02]  /*fdb0*/  ISETP.GT.U32.AND P3, PT, R0, R23, PT ;  /* 0x000000170000720c */ /* 0x000fe40003f64070 */
[----:B------:R-:W-:Y:S02]  /*fdc0*/  IABS R26, R5 ;  /* 0x00000005001a7213 */ /* 0x000fe40000000000 */
[----:B------:R-:W-:-:S03]  /*fdd0*/  IABS R2, R14 ;  /* 0x0000000e00027213 */ /* 0x000fc60000000000 */
[----:B------:R-:W-:-:S04]  /*fde0*/  IMAD.HI.U32 R8, R10, R26, RZ ;  /* 0x0000001a0a087227 */ /* 0x000fc800078e00ff */
[----:B------:R-:W-:Y:S01]  /*fdf0*/  IMAD.HI.U32 R6, R10, R2, RZ ;  /* 0x000000020a067227 */ /* 0x000fe200078e00ff */
[----:B------:R-:W-:-:S03]  /*fe00*/  IABS R25, R3 ;  /* 0x0000000300197213 */ /* 0x000fc60000000000 */
[----:B------:R-:W-:Y:S02]  /*fe10*/  IMAD.MOV R8, RZ, RZ, -R8 ;  /* 0x000000ffff087224 */ /* 0x000fe400078e0a08 */
[----:B------:R-:W-:Y:S02]  /*fe20*/  IMAD.MOV R6, RZ, RZ, -R6 ;  /* 0x000000ffff067224 */ /* 0x000fe400078e0a06 */
[C---:B------:R-:W-:Y:S02]  /*fe30*/  IMAD R26, R0.reuse, R8, R26 ;  /* 0x00000008001a7224 */ /* 0x040fe400078e021a */
[----:B------:R-:W-:Y:S01]  /*fe40*/  IMAD R2, R0, R6, R2 ;  /* 0x0000000600027224 */ /* 0x000fe200078e0202 */
[----:B------:R-:W-:Y:S01]  /*fe50*/  IABS R6, R13 ;  /* 0x0000000d00067213 */ /* 0x000fe20000000000 */
[----:B------:R-:W-:Y:S01]  /*fe60*/  IMAD.HI.U32 R9, R10, R25, RZ ;  /* 0x000000190a097227 */ /* 0x000fe200078e00ff */
[----:B------:R-:W-:Y:S02]  /*fe70*/  ISETP.GT.U32.AND P2, PT, R0, R26, PT ;  /* 0x0000001a0000720c */ /* 0x000fe40003f44070 */
[----:B------:R-:W-:Y:S01]  /*fe80*/  IABS R27, R15 ;  /* 0x0000000f001b7213 */ /* 0x000fe20000000000 */
[----:B------:R-:W-:-:S02]  /*fe90*/  IMAD.MOV R9, RZ, RZ, -R9 ;  /* 0x000000ffff097224 */ /* 0x000fc400078e0a09 */
[----:B------:R-:W-:-:S04]  /*fea0*/  IMAD.HI.U32 R29, R10, R6, RZ ;  /* 0x000000060a1d7227 */ /* 0x000fc800078e00ff */
[----:B------:R-:W-:Y:S02]  /*feb0*/  IMAD R25, R0, R9, R25 ;  /* 0x0000000900197224 */ /* 0x000fe400078e0219 */
[----:B------:R-:W-:Y:S02]  /*fec0*/  IMAD.MOV R29, RZ, RZ, -R29 ;  /* 0x000000ffff1d7224 */ /* 0x000fe400078e0a1d */
[----:B------:R-:W-:Y:S01]  /*fed0*/  IMAD.HI.U32 R7, R10, R27, RZ ;  /* 0x0000001b0a077227 */ /* 0x000fe200078e00ff */
[----:B------:R-:W-:-:S03]  /*fee0*/  ISETP.GT.U32.AND P4, PT, R0, R25, PT ;  /* 0x000000190000720c */ /* 0x000fc60003f84070 */
[----:B------:R-:W-:Y:S02]  /*fef0*/  IMAD R6, R0, R29, R6 ;  /* 0x0000001d00067224 */ /* 0x000fe400078e0206 */
[----:B------:R-:W-:Y:S02]  /*ff00*/  IMAD.MOV R7, RZ, RZ, -R7 ;  /* 0x000000ffff077224 */ /* 0x000fe400078e0a07 */
[--C-:B------:R-:W-:Y:S01]  /*ff10*/  @!P2 IMAD.IADD R26, R26, 0x1, -R0.reuse ;  /* 0x000000011a1aa824 */ /* 0x100fe200078e0a00 */
[C---:B------:R-:W-:Y:S01]  /*ff20*/  ISETP.GT.U32.AND P2, PT, R0.reuse, R6, PT ;  /* 0x000000060000720c */ /* 0x040fe20003f44070 */
[----:B------:R-:W-:Y:S02]  /*ff30*/  IMAD R27, R0, R7, R27 ;  /* 0x00000007001b7224 */ /* 0x000fe400078e021b */
[----:B------:R-:W-:-:S03]  /*ff40*/  @!P3 IMAD.IADD R23, R23, 0x1, -R0 ;  /* 0x000000011717b824 */ /* 0x000fc600078e0a00 */
[C---:B------:R-:W-:Y:S01]  /*ff50*/  ISETP.GT.U32.AND P3, PT, R0.reuse, R27, PT ;  /* 0x0000001b0000720c */ /* 0x040fe20003f64070 */
[----:B------:R-:W-:Y:S01]  /*ff60*/  @!P4 IMAD.IADD R25, R25, 0x1, -R0 ;  /* 0x000000011919c824 */ /* 0x000fe200078e0a00 */
[----:B------:R-:W-:Y:S02]  /*ff70*/  ISETP.GT.U32.AND P1, PT, R0, R24, PT ;  /* 0x000000180000720c */ /* 0x000fe40003f24070 */
[----:B------:R-:W-:-:S03]  /*ff80*/  IABS R8, R28 ;  /* 0x0000001c00087213 */ /* 0x000fc60000000000 */
[----:B------:R-:W-:Y:S01]  /*ff90*/  @!P2 IMAD.IADD R6, R6, 0x1, -R0 ;  /* 0x000000010606a824 */ /* 0x000fe200078e0a00 */
[----:B------:R-:W-:Y:S01]  /*ffa0*/  ISETP.GT.U32.AND P2, PT, R0, R25, PT ;  /* 0x000000190000720c */ /* 0x000fe20003f44070 */
[----:B------:R-:W-:Y:S01]  /*ffb0*/  IMAD.HI.U32 R17, R10, R8, RZ ;  /* 0x000000080a117227 */ /* 0x000fe200078e00ff */
[----:B------:R-:W-:-:S03]  /*ffc0*/  IABS R7, R11 ;  /* 0x0000000b00077213 */ /* 0x000fc60000000000 */
[----:B------:R-:W-:Y:S02]  /*ffd0*/  @!P3 IMAD.IADD R27, R27, 0x1, -R0 ;  /* 0x000000011b1bb824 */ /* 0x000fe400078e0a00 */
[----:B------:R-:W-:Y:S02]  /*ffe0*/  IMAD.MOV R17, RZ, RZ, -R17 ;  /* 0x000000ffff117224 */ /* 0x000fe400078e0a11 */
[----:B------:R-:W-:Y:S01]  /*fff0*/  IMAD.HI.U32 R29, R10, R7, RZ ;  /* 0x000000070a1d7227 */ /* 0x000fe200078e00ff */
[----:B------:R-:W-:-:S03]  /*10000*/  ISETP.GE.AND P3, PT, R18, RZ, PT ;  /* 0x000000ff1200720c */ /* 0x000fc60003f66270 */
[----:B------:R-:W-:Y:S01]  /*10010*/  @!P1 IMAD.IADD R24, R24, 0x1, -R0 ;  /* 0x0000000118189824 */ /* 0x000fe200078e0a00 */
[C---:B------:R-:W-:Y:S01]  /*10020*/  ISETP.GT.U32.AND P1, PT, R0.reuse, R2, PT ;  /* 0x000000020000720c */ /* 0x040fe20003f24070 */
[C---:B------:R-:W-:Y:S02]  /*10030*/  IMAD R8, R0.reuse, R17, R8 ;  /* 0x0000001100087224 */ /* 0x040fe400078e0208 */
[----:B------:R-:W-:Y:S02]  /*10040*/  IMAD.MOV R29, RZ, RZ, -R29 ;  /* 0x000000ffff1d7224 */ /* 0x000fe400078e0a1d */
[----:B------:R-:W-:Y:S01]  /*10050*/  @!P2 IMAD.IADD R25, R25, 0x1, -R0 ;  /* 0x000000011919a824 */ /* 0x000fe200078e0a00 */
[C---:B------:R-:W-:Y:S01]  /*10060*/  ISETP.GT.U32.AND P2, PT, R0.reuse, R8, PT ;  /* 0x000000080000720c */ /* 0x040fe20003f44070 */
[----:B------:R-:W-:Y:S02]  /*10070*/  IMAD R7, R0, R29, R7 ;  /* 0x0000001d00077224 */ /* 0x000fe400078e0207 */
[----:B------:R-:W-:-:S03]  /*10080*/  @!P3 IMAD.MOV R24, RZ, RZ, -R24 ;  /* 0x000000ffff18b224 */ /* 0x000fc600078e0a18 */
[----:B------:R-:W-:Y:S01]  /*10090*/  ISETP.GT.U32.AND P3, PT, R0, R7, PT ;  /* 0x000000070000720c */ /* 0x000fe20003f64070 */
[----:B------:R-:W-:Y:S01]  /*100a0*/  @!P1 IMAD.IADD R2, R2, 0x1, -R0 ;  /* 0x0000000102029824 */ /* 0x000fe200078e0a00 */
[----:B------:R-:W-:Y:S02]  /*100b0*/  ISETP.GE.AND P1, PT, R3, RZ, PT ;  /* 0x000000ff0300720c */ /* 0x000fe40003f26270 */
[----:B------:R-:W-:-:S03]  /*100c0*/  ISETP.GE.AND P4, PT, R4, RZ, PT ;  /* 0x000000ff0400720c */ /* 0x000fc60003f86270 */
[--C-:B------:R-:W-:Y:S01]  /*100d0*/  @!P2 IMAD.IADD R8, R8, 0x1, -R0.reuse ;  /* 0x000000010808a824 */ /* 0x100fe200078e0a00 */
[----:B------:R-:W-:Y:S02]  /*100e0*/  ISETP.GE.AND P2, PT, R13, RZ, PT ;  /* 0x000000ff0d00720c */ /* 0x000fe40003f46270 */
[----:B------:R-:W0:Y:S01]  /*100f0*/  S2R R13, SR_TID.X ;  /* 0x00000000000d7919 */ /* 0x000e220000002100 */
[----:B------:R-:W-:Y:S02]  /*10100*/  IABS R9, R16 ;  /* 0x0000001000097213 */ /* 0x000fe40000000000 */
[----:B------:R-:W-:Y:S02]  /*10110*/  @!P3 IMAD.IADD R7, R7, 0x1, -R0 ;  /* 0x000000010707b824 */ /* 0x000fe400078e0a00 */
[----:B------:R-:W-:Y:S01]  /*10120*/  @!P5 IMAD.MOV R21, RZ, RZ, -R21 ;  /* 0x000000ffff15d224 */ /* 0x000fe200078e0a15 */
[C---:B------:R-:W-:Y:S01]  /*10130*/  ISETP.GT.U32.AND P5, PT, R0.reuse, R26, PT ;  /* 0x0000001a0000720c */ /* 0x040fe20003fa4070 */
[----:B------:R-:W-:Y:S01]  /*10140*/  @!P1 IMAD.MOV R25, RZ, RZ, -R25 ;  /* 0x000000ffff199224 */ /* 0x000fe200078e0a19 */
[----:B------:R-:W-:Y:S01]  /*10150*/  ISETP.GT.U32.AND P1, PT, R0, R7, PT ;  /* 0x000000070000720c */ /* 0x000fe20003f24070 */
[----:B------:R-:W-:-:S04]  /*10160*/  IMAD.HI.U32 R4, R10, R9, RZ ;  /* 0x000000090a047227 */ /* 0x000fc800078e00ff */
[----:B------:R-:W-:Y:S01]  /*10170*/  @!P0 IMAD.MOV R22, RZ, RZ, -R22 ;  /* 0x000000ffff168224 */ /* 0x000fe200078e0a16 */
[C---:B------:R-:W-:Y:S01]  /*10180*/  ISETP.GT.U32.AND P0, PT, R0.reuse, R27, PT ;  /* 0x0000001b0000720c */ /* 0x040fe20003f04070 */
[----:B------:R-:W-:Y:S01]  /*10190*/  @!P4 IMAD.MOV R23, RZ, RZ, -R23 ;  /* 0x000000ffff17c224 */ /* 0x000fe200078e0a17 */
[----:B------:R-:W-:Y:S01]  /*101a0*/  ISETP.GT.U32.AND P4, PT, R0, R2, PT ;  /* 0x000000020000720c */ /* 0x000fe20003f84070 */
[----:B------:R-:W-:Y:S01]  /*101b0*/  IMAD.MOV R4, RZ, RZ, -R4 ;  /* 0x000000ffff047224 */ /* 0x000fe200078e0a04 */
[----:B------:R-:W-:-:S03]  /*101c0*/  IABS R29, R12 ;  /* 0x0000000c001d7213 */ /* 0x000fc60000000000 */
[----:B------:R-:W-:Y:S02]  /*101d0*/  IMAD R9, R0, R4, R9 ;  /* 0x0000000400097224 */ /* 0x000fe400078e0209 */
[--C-:B------:R-:W-:Y:S02]  /*101e0*/  @!P5 IMAD.IADD R26, R26, 0x1, -R0.reuse ;  /* 0x000000011a1ad824 */ /* 0x100fe400078e0a00 */
[--C-:B------:R-:W-:Y:S01]  /*101f0*/  @!P1 IMAD.IADD R7, R7, 0x1, -R0.reuse ;  /* 0x0000000107079824 */ /* 0x100fe200078e0a00 */
[----:B------:R-:W-:Y:S01]  /*10200*/  ISETP.GT.U32.AND P5, PT, R0, R9, PT ;  /* 0x000000090000720c */ /* 0x000fe20003fa4070 */
[----:B------:R-:W-:Y:S01]  /*10210*/  IMAD.HI.U32 R10, R10, R29, RZ ;  /* 0x0000001d0a0a7227 */ /* 0x000fe200078e00ff */
[----:B------:R-:W-:Y:S02]  /*10220*/  ISETP.GE.AND P1, PT, R28, RZ, PT ;  /* 0x000000ff1c00720c */ /* 0x000fe40003f26270 */
[----:B------:R-:W1:Y:S01]  /*10230*/  LDC R28, c[0x0][0x230] ;  /* 0x00008c00ff1c7b82 */ /* 0x000e620000000800 */
[--C-:B------:R-:W-:Y:S01]  /*10240*/  @!P0 IMAD.IADD R27, R27, 0x1, -R0.reuse ;  /* 0x000000011b1b8824 */ /* 0x100fe200078e0a00 */
[----:B------:R-:W-:Y:S01]  /*10250*/  ISETP.GE.AND P0, PT, R5, RZ, PT ;  /* 0x000000ff0500720c */ /* 0x000fe20003f06270 */
[----:B------:R-:W-:Y:S01]  /*10260*/  @!P4 IMAD.IADD R2, R2, 0x1, -R0 ;  /* 0x000000010202c824 */ /* 0x000fe200078e0a00 */
[----:B------:R-:W-:Y:S01]  /*10270*/  ISETP.GE.AND P4, PT, R15, RZ, PT ;  /* 0x000000ff0f00720c */ /* 0x000fe20003f86270 */
[----:B------:R-:W-:-:S02]  /*10280*/  IMAD.MOV R10, RZ, RZ, -R10 ;  /* 0x000000ffff0a7224 */ /* 0x000fc400078e0a0a */
[----:B------:R-:W-:Y:S02]  /*10290*/  @!P6 IMAD.MOV R20, RZ, RZ, -R20 ;  /* 0x000000ffff14e224 */ /* 0x000fe400078e0a14 */
[----:B------:R-:W-:Y:S01]  /*102a0*/  IMAD R10, R0, R10, R29 ;  /* 0x0000000a000a7224 */ /* 0x000fe200078e021d */
[----:B0-----:R-:W-:Y:S01]  /*102b0*/  LOP3.LUT R29, R13, 0x7, RZ, 0xc0, !PT ;  /* 0x000000070d1d7812 */ /* 0x001fe200078ec0ff */
[----:B------:R-:W-:Y:S01]  /*102c0*/  STL [R1+0x20bc], R19 ;  /* 0x0020bc1301007387 */ /* 0x000fe20000100800 */
[----:B------:R-:W-:Y:S01]  /*102d0*/  @!P5 IMAD.IADD R9, R9, 0x1, -R0 ;  /* 0x000000010909d824 */ /* 0x000fe200078e0a00 */
[----:B------:R-:W-:Y:S02]  /*102e0*/  ISETP.GE.AND P5, PT, R11, RZ, PT ;  /* 0x000000ff0b00720c */ /* 0x000fe40003fa6270 */
[----:B------:R-:W2:Y:S01]  /*102f0*/  LDL.LU R3, [R1+0x2104] ;  /* 0x0021040001037983 */ /* 0x000ea20000300800 */
[----:B------:R-:W-:Y:S02]  /*10300*/  @!P0 IMAD.MOV R26, RZ, RZ, -R26 ;  /* 0x000000ffff1a8224 */ /* 0x000fe400078e0a1a */
[----:B------:R-:W-:Y:S01]  /*10310*/  IMAD.SHL.U32 R5, R13, 0x2, RZ ;  /* 0x000000020d057824 */ /* 0x000fe200078e00ff */
[----:B------:R0:W-:Y:S01]  /*10320*/  STL [R1+0x20c0], R20 ;  /* 0x0020c01401007387 */ /* 0x0001e20000100800 */
[----:B------:R-:W-:-:S02]  /*10330*/  IMAD R11, R29, 0x90, RZ ;  /* 0x000000901d0b7824 */ /* 0x000fc400078e02ff */
[----:B------:R-:W-:Y:S01]  /*10340*/  IMAD R4, R29, 0x110, RZ ;  /* 0x000001101d047824 */ /* 0x000fe200078e02ff */
[----:B------:R-:W-:Y:S01]  /*10350*/  STL [R1+0x20c4], R21 ;  /* 0x0020c41501007387 */ /* 0x000fe20000100800 */
[----:B------:R-:W-:-:S03]  /*10360*/  @!P4 IMAD.MOV R27, RZ, RZ, -R27 ;  /* 0x000000ffff1bc224 */ /* 0x000fc600078e0a1b */
[----:B------:R-:W-:Y:S01]  /*10370*/  STL [R1+0x20c8], R22 ;  /* 0x0020c81601007387 */ /* 0x000fe20000100800 */
[----:B------:R-:W-:-:S03]  /*10380*/  ISETP.GT.U32.AND P6, PT, R0, R6, PT ;  /* 0x000000060000720c */ /* 0x000fc60003fc4070 */
[----:B------:R-:W-:Y:S01]  /*10390*/  STL [R1+0x20cc], R23 ;  /* 0x0020cc1701007387 */ /* 0x000fe20000100800 */
[----:B------:R-:W-:-:S03]  /*103a0*/  ISETP.GT.U32.AND P4, PT, R0, R9, PT ;  /* 0x000000090000720c */ /* 0x000fc60003f84070 */
[----:B------:R-:W-:Y:S01]  /*103b0*/  STL [R1+0x20d0], R24 ;  /* 0x0020d01801007387 */ /* 0x000fe20000100800 */
[----:B------:R-:W-:Y:S02]  /*103c0*/  ISETP.GT.U32.AND P0, PT, R0, R8, PT ;  /* 0x000000080000720c */ /* 0x000fe40003f04070 */
[--C-:B------:R-:W-:Y:S01]  /*103d0*/  LOP3.LUT R29, R11, 0x10, R5.reuse, 0x78, !PT ;  /* 0x000000100b1d7812 */ /* 0x100fe200078e7805 */
[----:B------:R-:W-:Y:S01]  /*103e0*/  STL [R1+0x20d4], R25 ;  /* 0x0020d41901007387 */ /* 0x000fe20000100800 */
[----:B------:R-:W-:Y:S01]  /*103f0*/  LOP3.LUT R4, R4, 0x30, R5, 0x78, !PT ;  /* 0x0000003004047812 */ /* 0x000fe200078e7805 */
[----:B------:R-:W-:Y:S02]  /*10400*/  IMAD.SHL.U32 R5, R13, 0x40, RZ ;  /* 0x000000400d057824 */ /* 0x000fe400078e00ff */
[----:B------:R-:W-:Y:S04]  /*10410*/  STL [R1+0x20d8], R26 ;  /* 0x0020d81a01007387 */ /* 0x000fe80000100800 */
[----:B------:R-:W-:Y:S01]  /*10420*/  STL [R1+0x20dc], R27 ;  /* 0x0020dc1b01007387 */ /* 0x000fe20000100800 */
[----:B-1----:R-:W-:-:S03]  /*10430*/  VIADD R28, R28, 0x7f ;  /* 0x0000007f1c1c7836 */ /* 0x002fc60000000000 */
[----:B------:R-:W3:Y:S04]  /*10440*/  LDL.LU R13, [R1+0x3f8] ;  /* 0x0003f800010d7983 */ /* 0x000ee80000300800 */
[----:B0-----:R-:W4:Y:S01]  /*10450*/  LDL.LU R20, [R1+0x4f4] ;  /* 0x0004f40001147983 */ /* 0x001f220000300800 */
[----:B------:R-:W-:-:S03]  /*10460*/  SHF.R.S32.HI R11, RZ, 0x1f, R28 ;  /* 0x0000001fff0b7819 */ /* 0x000fc6000001141c */
[----:B------:R-:W4:Y:S01]  /*10470*/  LDL.LU R19, [R1+0x4f0] ;  /* 0x0004f00001137983 */ /* 0x000f220000300800 */
[----:B------:R-:W-:-:S03]  /*10480*/  @!P6 IMAD.IADD R6, R6, 0x1, -R0 ;  /* 0x000000010606e824 */ /* 0x000fc600078e0a00 */
[----:B------:R-:W4:Y:S01]  /*10490*/  LDL.LU R18, [R1+0x4ec] ;  /* 0x0004ec0001127983 */ /* 0x000f220000300800 */
[--C-:B------:R-:W-:Y:S01]  /*104a0*/  @!P4 IMAD.IADD R9, R9, 0x1, -R0.reuse ;  /* 0x000000010909c824 */ /* 0x100fe200078e0a00 */
[----:B------:R-:W-:Y:S01]  /*104b0*/  ISETP.GE.AND P6, PT, R14, RZ, PT ;  /* 0x000000ff0e00720c */ /* 0x000fe20003fc6270 */
[----:B------:R-:W-:Y:S01]  /*104c0*/  @!P0 IMAD.IADD R8, R8, 0x1, -R0 ;  /* 0x0000000108088824 */ /* 0x000fe200078e0a00 */
[----:B------:R-:W-:Y:S01]  /*104d0*/  ISETP.GE.AND P4, PT, R12, RZ, PT ;  /* 0x000000ff0c00720c */ /* 0x000fe20003f86270 */
[----:B------:R-:W4:Y:S01]  /*104e0*/  LDL.LU R17, [R1+0x4e8] ;  /* 0x0004e80001117983 */ /* 0x000f220000300800 */
[----:B------:R-:W-:Y:S02]  /*104f0*/  ISETP.GE.AND P0, PT, R16, RZ, PT ;  /* 0x000000ff1000720c */ /* 0x000fe40003f06270 */
[----:B------:R-:W-:Y:S01]  /*10500*/  LEA.HI R12, R11, R28, RZ, 0x7 ;  /* 0x0000001c0b0c7211 */ /* 0x000fe200078f38ff */
[----:B------:R-:W4:Y:S01]  /*10510*/  LDL.LU R14, [R1+0x4e4] ;  /* 0x0004e400010e7983 */ /* 0x000f220000300800 */
[----:B------:R-:W-:-:S03]  /*10520*/  LOP3.LUT R11, R29, 0x400, R5, 0xf8, !PT ;  /* 0x000004001d0b7812 */ /* 0x000fc600078ef805 */
[----:B------:R-:W4:Y:S04]  /*10530*/  LDL.LU R16, [R1+0x4e0] ;  /* 0x0004e00001107983 */ /* 0x000f280000300800 */
[----:B------:R-:W4:Y:S04]  /*10540*/  LDL.LU R12, [R1+0x4dc] ;  /* 0x0004dc00010c7983 */ /* 0x000f280000300800 */
[----:B------:R-:W4:Y:S04]  /*10550*/  LDL.LU R11, [R1+0x4d8] ;  /* 0x0004d800010b7983 */ /* 0x000f280000300800 */
[----:B------:R-:W4:Y:S01]  /*10560*/  LDL.LU R28, [R1+0x4d4] ;  /* 0x0004d400011c7983 */ /* 0x000f220000300800 */
[----:B------:R-:W-:-:S13]  /*10570*/  ISETP.GT.U32.AND P3, PT, R0, R10, PT ;  /* 0x0000000a0000720c */ /* 0x000fda0003f64070 */
[----:B------:R-:W-:-:S05]  /*10580*/  @!P3 IMAD.IADD R10, R10, 0x1, -R0 ;  /* 0x000000010a0ab824 */ /* 0x000fca00078e0a00 */
[----:B------:R-:W-:Y:S01]  /*10590*/  ISETP.GT.U32.AND P3, PT, R0, R10, PT ;  /* 0x0000000a0000720c */ /* 0x000fe20003f64070 */
[----:B------:R-:W-:Y:S02]  /*105a0*/  @!P6 IMAD.MOV R2, RZ, RZ, -R2 ;  /* 0x000000ffff02e224 */ /* 0x000fe400078e0a02 */
[----:B------:R-:W-:Y:S01]  /*105b0*/  @!P2 IMAD.MOV R6, RZ, RZ, -R6 ;  /* 0x000000ffff06a224 */ /* 0x000fe200078e0a06 */
[----:B------:R-:W-:Y:S01]  /*105c0*/  LOP3.LUT R4, R4, 0x800, R5, 0xf8, !PT ;  /* 0x0000080004047812 */ /* 0x000fe200078ef805 */
[----:B------:R-:W-:Y:S02]  /*105d0*/  @!P5 IMAD.MOV R7, RZ, RZ, -R7 ;  /* 0x000000ffff07d224 */ /* 0x000fe400078e0a07 */
[----:B------:R-:W-:Y:S01]  /*105e0*/  @!P1 IMAD.MOV R8, RZ, RZ, -R8 ;  /* 0x000000ffff089224 */ /* 0x000fe200078e0a08 */
[----:B------:R4:W-:Y:S05]  /*105f0*/  STL [R1+0x20e0], R2 ;  /* 0x0020e00201007387 */ /* 0x0009ea0000100800 */
[----:B------:R-:W-:Y:S01]  /*10600*/  @!P3 IMAD.IADD R10, R10, 0x1, -R0 ;  /* 0x000000010a0ab824 */ /* 0x000fe200078e0a00 */
[----:B------:R0:W-:Y:S04]  /*10610*/  STL [R1+0x20e4], R6 ;  /* 0x0020e40601007387 */ /* 0x0001e80000100800 */
[----:B------:R-:W-:Y:S04]  /*10620*/  STL [R1+0x20e8], R7 ;  /* 0x0020e80701007387 */ /* 0x000fe80000100800 */
[----:B------:R-:W-:Y:S04]  /*10630*/  STL [R1+0x2100], R8 ;  /* 0x0021000801007387 */ /* 0x000fe80000100800 */
[----:B------:R-:W4:Y:S04]  /*10640*/  LDL.LU R4, [R1+0x4d0] ;  /* 0x0004d00001047983 */ /* 0x000f280000300800 */
[----:B------:R-:W4:Y:S01]  /*10650*/  LDL.LU R5, [R1+0x4cc] ;  /* 0x0004cc0001057983 */ /* 0x000f220000300800 */
[----:B--2---:R-:W-:-:S02]  /*10660*/  ISETP.NE.AND P3, PT, R3, RZ, PT ;  /* 0x000000ff0300720c */ /* 0x004fc40003f65270 */
[----:B------:R-:W-:-:S04]  /*10670*/  LOP3.LUT R3, RZ, R3, RZ, 0x33, !PT ;  /* 0x00000003ff037212 */ /* 0x000fc800078e33ff */
[C---:B---3--:R-:W-:Y:S02]  /*10680*/  SEL R0, R3.reuse, R13, !P3 ;  /* 0x0000000d03007207 */ /* 0x048fe40005800000 */
[----:B----4-:R-:W-:-:S03]  /*10690*/  SEL R2, R3, R20, !P3 ;  /* 0x0000001403027207 */ /* 0x010fc60005800000 */
[----:B------:R1:W-:Y:S04]  /*106a0*/  STL [R1+0x3f8], R0 ;  /* 0x0003f80001007387 */ /* 0x0003e80000100800 */
[----:B------:R-:W2:Y:S01]  /*106b0*/  LDL.LU R15, [R1+0x4c8] ;  /* 0x0004c800010f7983 */ /* 0x000ea20000300800 */
[----:B0-----:R-:W-:-:S03]  /*106c0*/  SEL R6, R3, R18, !P3 ;  /* 0x0000001203067207 */ /* 0x001fc60005800000 */
[----:B------:R-:W3:Y:S01]  /*106d0*/  LDL.LU R13, [R1+0x4c4] ;  /* 0x0004c400010d7983 */ /* 0x000ee20000300800 */
[----:B-1----:R-:W-:-:S03]  /*106e0*/  SEL R0, R3, R19, !P3 ;  /* 0x0000001303007207 */ /* 0x002fc60005800000 */
[----:B------:R0:W-:Y:S04]  /*106f0*/  STL [R1+0x3f4], R2 ;  /* 0x0003f40201007387 */ /* 0x0001e80000100800 */
[----:B------:R1:W-:Y:S04]  /*10700*/  STL [R1+0x3f0], R0 ;  /* 0x0003f00001007387 */ /* 0x0003e80000100800 */
[----:B------:R4:W-:Y:S01]  /*10710*/  STL [R1+0x3ec], R6 ;  /* 0x0003ec0601007387 */ /* 0x0009e20000100800 */
[C---:B0-----:R-:W-:Y:S02]  /*10720*/  SEL R2, R3.reuse, R17, !P3 ;  /* 0x0000001103027207 */ /* 0x041fe40005800000 */
[----:B-1----:R-:W-:-:S03]  /*10730*/  SEL R0, R3, R14, !P3 ;  /* 0x0000000e03007207 */ /* 0x002fc60005800000 */
[----:B------:R0:W-:Y:S01]  /*10740*/  STL [R1+0x3e8], R2 ;  /* 0x0003e80201007387 */ /* 0x0001e20000100800 */
[----:B----4-:R-:W-:-:S03]  /*10750*/  SEL R6, R3, R16, !P3 ;  /* 0x0000001003067207 */ /* 0x010fc60005800000 */
[----:B------:R1:W-:Y:S04]  /*10760*/  STL [R1+0x3e4], R0 ;  /* 0x0003e40001007387 */ /* 0x0003e80000100800 */
[----:B------:R4:W-:Y:S01]  /*10770*/  STL [R1+0x3e0], R6 ;  /* 0x0003e00601007387 */ /* 0x0009e20000100800 */
[----:B0-----:R-:W-:-:S03]  /*10780*/  SEL R2, R3, R12, !P3 ;  /* 0x0000000c03027207 */ /* 0x001fc60005800000 */
[----:B------:R-:W3:Y:S01]  /*10790*/  LDL.LU R8, [R1+0x4c0] ;  /* 0x0004c00001087983 */ /* 0x000ee20000300800 */
[----:B-1----:R-:W-:-:S03]  /*107a0*/  SEL R0, R3, R11, !P3 ;  /* 0x0000000b03007207 */ /* 0x002fc60005800000 */
[----:B------:R0:W-:Y:S04]  /*107b0*/  STL [R1+0x3dc], R2 ;  /* 0x0003dc0201007387 */ /* 0x0001e80000100800 */
[----:B------:R-:W3:Y:S04]  /*107c0*/  LDL.LU R7, [R1+0x4bc] ;  /* 0x0004bc0001077983 */ /* 0x000ee80000300800 */
[----:B------:R1:W-:Y:S04]  /*107d0*/  STL [R1+0x3d8], R0 ;  /* 0x0003d80001007387 */ /* 0x0003e80000100800 */
[----:B----4-:R-:W4:Y:S04]  /*107e0*/  LDL.LU R6, [R1+0x4b8] ;  /* 0x0004b80001067983 */ /* 0x010f280000300800 */
[----:B0-----:R-:W4:Y:S04]  /*107f0*/  LDL.LU R2, [R1+0x4b4] ;  /* 0x0004b40001027983 */ /* 0x001f280000300800 */
[----:B-1----:R-:W4:Y:S04]  /*10800*/  LDL.LU R0, [R1+0x4b0] ;  /* 0x0004b00001007983 */ /* 0x002f280000300800 */
[----:B------:R-:W4:Y:S04]  /*10810*/  LDL.LU R29, [R1+0x4ac] ;  /* 0x0004ac00011d7983 */ /* 0x000f280000300800 */
[----:B------:R-:W4:Y:S01]  /*10820*/  LDL.LU R27, [R1+0x4a8] ;  /* 0x0004a800011b7983 */ /* 0x000f220000300800 */
[----:B------:R-:W-:-:S03]  /*10830*/  SEL R11, R3, R28, !P3 ;  /* 0x0000001c030b7207 */ /* 0x000fc60005800000 */
[----:B------:R-:W4:Y:S04]  /*10840*/  LDL.LU R12, [R1+0x4a4] ;  /* 0x0004a400010c7983 */ /* 0x000f280000300800 */
[----:B------:R-:W4:Y:S04]  /*10850*/  LDL.LU R26, [R1+0x4a0] ;  /* 0x0004a000011a7983 */ /* 0x000f280000300800 */
[----:B------:R-:W4:Y:S04]  /*10860*/  LDL.LU R25, [R1+0x49c] ;  /* 0x00049c0001197983 */ /* 0x000f280000300800 */
[----:B------:R0:W-:Y:S04]  /*10870*/  STL [R1+0x3d4], R11 ;  /* 0x0003d40b01007387 */ /* 0x0001e80000100800 */
[----:B------:R-:W4:Y:S04]  /*10880*/  LDL.LU R24, [R1+0x498] ;  /* 0x0004980001187983 */ /* 0x000f280000300800 */
[----:B------:R-:W4:Y:S04]  /*10890*/  LDL.LU R23, [R1+0x494] ;  /* 0x0004940001177983 */ /* 0x000f280000300800 */
[----:B------:R-:W4:Y:S04]  /*108a0*/  LDL.LU R22, [R1+0x490] ;  /* 0x0004900001167983 */ /* 0x000f280000300800 */
[----:B------:R-:W4:Y:S04]  /*108b0*/  LDL.LU R21, [R1+0x48c] ;  /* 0x00048c0001157983 */ /* 0x000f280000300800 */
[----:B------:R-:W4:Y:S04]  /*108c0*/  LDL.LU R14, [R1+0x488] ;  /* 0x00048800010e7983 */ /* 0x000f280000300800 */
[----:B------:R-:W4:Y:S04]  /*108d0*/  LDL.LU R16, [R1+0x484] ;  /* 0x0004840001107983 */ /* 0x000f280000300800 */
[----:B0-----:R-:W4:Y:S04]  /*108e0*/  LDL.LU R11, [R1+0x480] ;  /* 0x00048000010b7983 */ /* 0x001f280000300800 */
[----:B------:R-:W4:Y:S01]  /*108f0*/  LDL.LU R28, [R1+0x47c] ;  /* 0x00047c00011c7983 */ /* 0x000f220000300800 */
[----:B------:R-:W-:-:S02]  /*10900*/  SEL R4, R3, R4, !P3 ;  /* 0x0000000403047207 */ /* 0x000fc40005800000 */
[----:B------:R-:W-:-:S03]  /*10910*/  SEL R17, R3, R5, !P3 ;  /* 0x0000000503117207 */ /* 0x000fc60005800000 */
[----:B------:R3:W-:Y:S04]  /*10920*/  STL [R1+0x3d0], R4 ;  /* 0x0003d00401007387 */ /* 0x0007e80000100800 */
[----:B------:R0:W-:Y:S04]  /*10930*/  STL [R1+0x3cc], R17 ;  /* 0x0003cc1101007387 */ /* 0x0001e80000100800 */
[----:B------:R-:W4:Y:S01]  /*10940*/  LDL.LU R20, [R1+0x478] ;  /* 0x0004780001147983 */ /* 0x000f220000300800 */
[C---:B--2---:R-:W-:Y:S02]  /*10950*/  SEL R5, R3.reuse, R15, !P3 ;  /* 0x0000000f03057207 */ /* 0x044fe40005800000 */
[----:B---3--:R-:W-:-:S03]  /*10960*/  SEL R4, R3, R13, !P3 ;  /* 0x0000000d03047207 */ /* 0x008fc60005800000 */
[----:B------:R-:W-:Y:S04]  /*10970*/  STL [R1+0x3c8], R5 ;  /* 0x0003c80501007387 */ /* 0x000fe80000100800 */
[----:B------:R-:W2:Y:S04]  /*10980*/  LDL.LU R19, [R1+0x474] ;  /* 0x0004740001137983 */ /* 0x000ea80000300800 */
[----:B------:R1:W-:Y:S04]  /*10990*/  STL [R1+0x3c4], R4 ;  /* 0x0003c40401007387 */ /* 0x0003e80000100800 */
[----:B------:R-:W3:Y:S04]  /*109a0*/  LDL.LU R18, [R1+0x470] ;  /* 0x0004700001127983 */ /* 0x000ee80000300800 */
[----:B0-----:R-:W3:Y:S04]  /*109b0*/  LDL.LU R17, [R1+0x46c] ;  /* 0x00046c0001117983 */ /* 0x001ee80000300800 */
[----:B-1----:R-:W3:Y:S04]  /*109c0*/  LDL.LU R4, [R1+0x468] ;  /* 0x0004680001047983 */ /* 0x002ee80000300800 */
[----:B------:R-:W3:Y:S04]  /*109d0*/  LDL.LU R5, [R1+0x464] ;  /* 0x0004640001057983 */ /* 0x000ee80000300800 */
[----:B------:R-:W3:Y:S01]  /*109e0*/  LDL.LU R15, [R1+0x460] ;  /* 0x00046000010f7983 */ /* 0x000ee20000300800 */
[----:B------:R-:W-:-:S03]  /*109f0*/  SEL R8, R3, R8, !P3 ;  /* 0x0000000803087207 */ /* 0x000fc60005800000 */
[----:B------:R-:W3:Y:S04]  /*10a00*/  LDL.LU R13, [R1+0x45c] ;  /* 0x00045c00010d7983 */ /* 0x000ee80000300800 */
[----:B------:R0:W-:Y:S02]  /*10a10*/  STL [R1+0x3c0], R8 ;  /* 0x0003c00801007387 */ /* 0x0001e40000100800 */
[C---:B0-----:R-:W-:Y:S02]  /*10a20*/  SEL R8, R3.reuse, R7, !P3 ;  /* 0x0000000703087207 */ /* 0x041fe40005800000 */
[C---:B----4-:R-:W-:Y:S02]  /*10a30*/  SEL R6, R3.reuse, R6, !P3 ;  /* 0x0000000603067207 */ /* 0x050fe40005800000 */
[C---:B------:R-:W-:Y:S01]  /*10a40*/  SEL R7, R3.reuse, R2, !P3 ;  /* 0x0000000203077207 */ /* 0x040fe20005800000 */
[----:B------:R-:W-:Y:S01]  /*10a50*/  STL [R1+0x3bc], R8 ;  /* 0x0003bc0801007387 */ /* 0x000fe20000100800 */
[----:B------:R-:W-:-:S03]  /*10a60*/  SEL R2, R3, R0, !P3 ;  /* 0x0000000003027207 */ /* 0x000fc60005800000 */
[----:B------:R0:W-:Y:S04]  /*10a70*/  STL [R1+0x3b8], R6 ;  /* 0x0003b80601007387 */ /* 0x0001e80000100800 */
[----:B------:R-:W-:Y:S01]  /*10a80*/  STL [R1+0x3b4], R7 ;  /* 0x0003b40701007387 */ /* 0x000fe20000100800 */
[C---:B------:R-:W-:Y:S02]  /*10a90*/  SEL R0, R3.reuse, R27, !P3 ;  /* 0x0000001b03007207 */ /* 0x040fe40005800000 */
[C---:B0-----:R-:W-:Y:S01]  /*10aa0*/  SEL R6, R3.reuse, R29, !P3 ;  /* 0x0000001d03067207 */ /* 0x041fe20005800000 */
[----:B------:R0:W-:Y:S04]  /*10ab0*/  STL [R1+0x3b0], R2 ;  /* 0x0003b00201007387 */ /* 0x0001e80000100800 */
[----:B------:R1:W-:Y:S01]  /*10ac0*/  STL [R1+0x3ac], R6 ;  /* 0x0003ac0601007387 */ /* 0x0003e20000100800 */
[----:B0-----:R-:W-:-:S03]  /*10ad0*/  SEL R2, R3, R12, !P3 ;  /* 0x0000000c03027207 */ /* 0x001fc60005800000 */
[----:B------:R-:W4:Y:S04]  /*10ae0*/  LDL.LU R12, [R1+0x458] ;  /* 0x00045800010c7983 */ /* 0x000f280000300800 */
[----:B------:R0:W-:Y:S01]  /*10af0*/  STL [R1+0x3a8], R0 ;  /* 0x0003a80001007387 */ /* 0x0001e20000100800 */
[----:B-1----:R-:W-:-:S03]  /*10b00*/  SEL R6, R3, R25, !P3 ;  /* 0x0000001903067207 */ /* 0x002fc60005800000 */
[----:B------:R1:W-:Y:S01]  /*10b10*/  STL [R1+0x3a4], R2 ;  /* 0x0003a40201007387 */ /* 0x0003e20000100800 */
[C---:B0-----:R-:W-:Y:S02]  /*10b20*/  SEL R0, R3.reuse, R26, !P3 ;  /* 0x0000001a03007207 */ /* 0x041fe40005800000 */
[----:B-1----:R-:W-:-:S03]  /*10b30*/  SEL R2, R3, R24, !P3 ;  /* 0x0000001803027207 */ /* 0x002fc60005800000 */
[----:B------:R0:W-:Y:S04]  /*10b40*/  STL [R1+0x3a0], R0 ;  /* 0x0003a00001007387 */ /* 0x0001e80000100800 */
[----:B------:R1:W-:Y:S01]  /*10b50*/  STL [R1+0x39c], R6 ;  /* 0x00039c0601007387 */ /* 0x0003e20000100800 */
[----:B0-----:R-:W-:-:S03]  /*10b60*/  SEL R0, R3, R23, !P3 ;  /* 0x0000001703007207 */ /* 0x001fc60005800000 */
[----:B------:R0:W-:Y:S01]  /*10b70*/  STL [R1+0x394], R2 ;  /* 0x0003940201007387 */ /* 0x0001e20000100800 */
[----:B-1----:R-:W-:-:S03]  /*10b80*/  SEL R6, R3, R22, !P3 ;  /* 0x0000001603067207 */ /* 0x002fc60005800000 */
        /* <DEDUP_REMOVED lines=8> */
[----:B------:R-:W-:Y:S04]  /*10c10*/  STL [R1+0x380], R6 ;  /* 0x0003800601007387 */ /* 0x000fe80000100800 */
[----:B------:R-:W4:Y:S01]  /*10c20*/  LDL.LU R14, [R1+0x454] ;  /* 0x00045400010e7983 */ /* 0x000f220000300800 */
[----:B0-----:R-:W-:-:S03]  /*10c30*/  SEL R0, R3, R28, !P3 ;  /* 0x0000001c03007207 */ /* 0x001fc60005800000 */
[----:B------:R0:W-:Y:S04]  /*10c40*/  STL [R1+0x37c], R2 ;  /* 0x00037c0201007387 */ /* 0x0001e80000100800 */
[----:B------:R-:W4:Y:S04]  /*10c50*/  LDL.LU R16, [R1+0x450] ;  /* 0x0004500001107983 */ /* 0x000f280000300800 */
[----:B------:R2:W-:Y:S04]  /*10c60*/  STL [R1+0x378], R0 ;  /* 0x0003780001007387 */ /* 0x0005e80000100800 */
[----:B------:R-:W4:Y:S04]  /*10c70*/  LDL.LU R11, [R1+0x44c] ;  /* 0x00044c00010b7983 */ /* 0x000f280000300800 */
[----:B------:R-:W4:Y:S01]  /*10c80*/  LDL.LU R28, [R1+0x448] ;  /* 0x00044800011c7983 */ /* 0x000f220000300800 */
[----:B0-----:R-:W-:-:S05]  /*10c90*/  SEL R2, R3, R20, !P3 ;  /* 0x0000001403027207 */ /* 0x001fca0005800000 */
[----:B------:R0:W-:Y:S01]  /*10ca0*/  STL [R1+0x374], R2 ;  /* 0x0003740201007387 */ /* 0x0001e20000100800 */
[----:B--2---:R-:W-:-:S05]  /*10cb0*/  SEL R0, R3, R19, !P3 ;  /* 0x0000001303007207 */ /* 0x004fca0005800000 */
[----:B------:R1:W-:Y:S01]  /*10cc0*/  STL [R1+0x370], R0 ;  /* 0x0003700001007387 */ /* 0x0003e20000100800 */
[C---:B---3--:R-:W-:Y:S02]  /*10cd0*/  SEL R6, R3.reuse, R18, !P3 ;  /* 0x0000001203067207 */ /* 0x048fe40005800000 */
[----:B0-----:R-:W-:-:S03]  /*10ce0*/  SEL R2, R3, R17, !P3 ;  /* 0x0000001103027207 */ /* 0x001fc60005800000 */
[----:B------:R-:W-:Y:S01]  /*10cf0*/  STL [R1+0x36c], R6 ;  /* 0x00036c0601007387 */ /* 0x000fe20000100800 */
[----:B-1----:R-:W-:-:S03]  /*10d00*/  SEL R0, R3, R4, !P3 ;  /* 0x0000000403007207 */ /* 0x002fc60005800000 */
[----:B------:R0:W-:Y:S01]  /*10d10*/  STL [R1+0x368], R2 ;  /* 0x0003680201007387 */ /* 0x0001e20000100800 */
[----:B------:R-:W-:-:S03]  /*10d20*/  SEL R4, R3, R5, !P3 ;  /* 0x0000000503047207 */ /* 0x000fc60005800000 */
[----:B------:R1:W-:Y:S04]  /*10d30*/  STL [R1+0x364], R0 ;  /* 0x0003640001007387 */ /* 0x0003e80000100800 */
[----:B------:R-:W-:Y:S01]  /*10d40*/  STL [R1+0x360], R4 ;  /* 0x0003600401007387 */ /* 0x000fe20000100800 */
[----:B0-----:R-:W-:-:S03]  /*10d50*/  SEL R2, R3, R15, !P3 ;  /* 0x0000000f03027207 */ /* 0x001fc60005800000 */
[----:B------:R-:W2:Y:S01]  /*10d60*/  LDL.LU R8, [R1+0x444] ;  /* 0x0004440001087983 */ /* 0x000ea20000300800 */
[----:B-1----:R-:W-:-:S03]  /*10d70*/  SEL R0, R3, R13, !P3 ;  /* 0x0000000d03007207 */ /* 0x002fc60005800000 */
[----:B------:R0:W-:Y:S04]  /*10d80*/  STL [R1+0x35c], R2 ;  /* 0x00035c0201007387 */ /* 0x0001e80000100800 */
[----:B------:R-:W3:Y:S04]  /*10d90*/  LDL.LU R7, [R1+0x440] ;  /* 0x0004400001077983 */ /* 0x000ee80000300800 */
[----:B------:R1:W-:Y:S04]  /*10da0*/  STL [R1+0x358], R0 ;  /* 0x0003580001007387 */ /* 0x0003e80000100800 */
[----:B------:R-:W3:Y:S04]  /*10db0*/  LDL.LU R6, [R1+0x43c] ;  /* 0x00043c0001067983 */ /* 0x000ee80000300800 */
[----:B0-----:R-:W3:Y:S04]  /*10dc0*/  LDL.LU R2, [R1+0x438] ;  /* 0x0004380001027983 */ /* 0x001ee80000300800 */
[----:B-1----:R-:W3:Y:S04]  /*10dd0*/  LDL.LU R0, [R1+0x434] ;  /* 0x0004340001007983 */ /* 0x002ee80000300800 */
[----:B------:R-:W3:Y:S04]  /*10de0*/  LDL.LU R29, [R1+0x430] ;  /* 0x00043000011d7983 */ /* 0x000ee80000300800 */
[----:B------:R-:W3:Y:S04]  /*10df0*/  LDL.LU R27, [R1+0x42c] ;  /* 0x00042c00011b7983 */ /* 0x000ee80000300800 */
[----:B------:R-:W3:Y:S04]  /*10e00*/  LDL.LU R4, [R1+0x428] ;  /* 0x0004280001047983 */ /* 0x000ee80000300800 */
[----:B------:R-:W3:Y:S04]  /*10e10*/  LDL.LU R26, [R1+0x424] ;  /* 0x00042400011a7983 */ /* 0x000ee80000300800 */
[----:B------:R-:W3:Y:S01]  /*10e20*/  LDL.LU R25, [R1+0x420] ;  /* 0x0004200001197983 */ /* 0x000ee20000300800 */
[----:B----4-:R-:W-:-:S05]  /*10e30*/  SEL R5, R3, R12, !P3 ;  /* 0x0000000c03057207 */ /* 0x010fca0005800000 */
[----:B------:R0:W-:Y:S04]  /*10e40*/  STL [R1+0x354], R5 ;  /* 0x0003540501007387 */ /* 0x0001e80000100800 */
[----:B------:R-:W4:Y:S04]  /*10e50*/  LDL.LU R24, [R1+0x41c] ;  /* 0x00041c0001187983 */ /* 0x000f280000300800 */
[----:B------:R-:W4:Y:S04]  /*10e60*/  LDL.LU R23, [R1+0x418] ;  /* 0x0004180001177983 */ /* 0x000f280000300800 */
[----:B------:R-:W4:Y:S04]  /*10e70*/  LDL.LU R22, [R1+0x414] ;  /* 0x0004140001167983 */ /* 0x000f280000300800 */
[----:B------:R-:W4:Y:S04]  /*10e80*/  LDL.LU R21, [R1+0x410] ;  /* 0x0004100001157983 */ /* 0x000f280000300800 */
[----:B0-----:R-:W4:Y:S04]  /*10e90*/  LDL.LU R5, [R1+0x40c] ;  /* 0x00040c0001057983 */ /* 0x001f280000300800 */
[----:B------:R-:W4:Y:S04]  /*10ea0*/  LDL.LU R15, [R1+0x408] ;  /* 0x00040800010f7983 */ /* 0x000f280000300800 */
[----:B------:R-:W4:Y:S04]  /*10eb0*/  LDL.LU R13, [R1+0x404] ;  /* 0x00040400010d7983 */ /* 0x000f280000300800 */
[----:B------:R-:W4:Y:S01]  /*10ec0*/  LDL.LU R12, [R1+0x400] ;  /* 0x00040000010c7983 */ /* 0x000f220000300800 */
[----:B------:R-:W-:-:S02]  /*10ed0*/  SEL R17, R3, R14, !P3 ;  /* 0x0000000e03117207 */ /* 0x000fc40005800000 */
[----:B------:R-:W-:-:S03]  /*10ee0*/  SEL R16, R3, R16, !P3 ;  /* 0x0000001003107207 */ /* 0x000fc60005800000 */
[----:B------:R0:W-:Y:S04]  /*10ef0*/  STL [R1+0x350], R17 ;  /* 0x0003501101007387 */ /* 0x0001e80000100800 */
[----:B------:R-:W-:Y:S01]  /*10f00*/  STL [R1+0x34c], R16 ;  /* 0x00034c1001007387 */ /* 0x000fe20000100800 */
[----:B------:R-:W-:-:S03]  /*10f10*/  SEL R14, R3, R11, !P3 ;  /* 0x0000000b030e7207 */ /* 0x000fc60005800000 */
[----:B------:R-:W4:Y:S01]  /*10f20*/  LDL.LU R20, [R1+0x3fc] ;  /* 0x0003fc0001147983 */ /* 0x000f220000300800 */
[----:B------:R-:W-:-:S03]  /*10f30*/  SEL R11, R3, R28, !P3 ;  /* 0x0000001c030b7207 */ /* 0x000fc60005800000 */
[----:B------:R1:W-:Y:S04]  /*10f40*/  STL [R1+0x348], R14 ;  /* 0x0003480e01007387 */ /* 0x0003e80000100800 */
[----:B------:R-:W4:Y:S04]  /*10f50*/  LDL.LU R19, [R1+0x2a8] ;  /* 0x0002a80001137983 */ /* 0x000f280000300800 */
[----:B------:R1:W-:Y:S04]  /*10f60*/  STL [R1+0x344], R11 ;  /* 0x0003440b01007387 */ /* 0x0003e80000100800 */
[----:B------:R-:W4:Y:S04]  /*10f70*/  LDL.LU R18, [R1+0x2a4] ;  /* 0x0002a40001127983 */ /* 0x000f280000300800 */
[----:B0-----:R-:W4:Y:S04]  /*10f80*/  LDL.LU R17, [R1+0x29c] ;  /* 0x00029c0001117983 */ /* 0x001f280000300800 */
[----:B-1----:R-:W4:Y:S04]  /*10f90*/  LDL.LU R14, [R1+0x298] ;  /* 0x00029800010e7983 */ /* 0x002f280000300800 */
[----:B------:R-:W4:Y:S04]  /*10fa0*/  LDL.LU R16, [R1+0x294] ;  /* 0x0002940001107983 */ /* 0x000f280000300800 */
[----:B------:R-:W4:Y:S04]  /*10fb0*/  LDL.LU R11, [R1+0x290] ;  /* 0x00029000010b7983 */ /* 0x000f280000300800 */
[----:B------:R-:W4:Y:S01]  /*10fc0*/  LDL.LU R28, [R1+0x28c] ;  /* 0x00028c00011c7983 */ /* 0x000f220000300800 */
[----:B--2---:R-:W-:-:S05]  /*10fd0*/  SEL R8, R3, R8, !P3 ;  /* 0x0000000803087207 */ /* 0x004fca0005800000 */
[----:B------:R3:W-:Y:S02]  /*10fe0*/  STL [R1+0x340], R8 ;  /* 0x0003400801007387 */ /* 0x0007e40000100800 */
[C---:B---3--:R-:W-:Y:S02]  /*10ff0*/  SEL R8, R3.reuse, R7, !P3 ;  /* 0x0000000703087207 */ /* 0x048fe40005800000 */
[C---:B------:R-:W-:Y:S02]  /*11000*/  SEL R6, R3.reuse, R6, !P3 ;  /* 0x0000000603067207 */ /* 0x040fe40005800000 */
        /* <DEDUP_REMOVED lines=10> */
[----:B------:R-:W2:Y:S04]  /*110b0*/  LDL.LU R4, [R1+0x288] ;  /* 0x0002880001047983 */ /* 0x000ea80000300800 */
[----:B------:R0:W-:Y:S01]  /*110c0*/  STL [R1+0x328], R0 ;  /* 0x0003280001007387 */ /* 0x0001e20000100800 */
[----:B-1----:R-:W-:-:S03]  /*110d0*/  SEL R6, R3, R25, !P3 ;  /* 0x0000001903067207 */ /* 0x002fc60005800000 */
[----:B------:R4:W-:Y:S01]  /*110e0*/  STL [R1+0x324], R2 ;  /* 0x0003240201007387 */ /* 0x0009e20000100800 */
[C---:B0-----:R-:W-:Y:S02]  /*110f0*/  SEL R0, R3.reuse, R26, !P3 ;  /* 0x0000001a03007207 */ /* 0x041fe40005800000 */
[----:B----4-:R-:W-:-:S03]  /*11100*/  SEL R2, R3, R24, !P3 ;  /* 0x0000001803027207 */ /* 0x010fc60005800000 */
[----:B------:R0:W-:Y:S04]  /*11110*/  STL [R1+0x320], R0 ;  /* 0x0003200001007387 */ /* 0x0001e80000100800 */
[----:B------:R1:W-:Y:S01]  /*11120*/  STL [R1+0x31c], R6 ;  /* 0x00031c0601007387 */ /* 0x0003e20000100800 */
[----:B0-----:R-:W-:-:S03]  /*11130*/  SEL R0, R3, R23, !P3 ;  /* 0x0000001703007207 */ /* 0x001fc60005800000 */
[----:B------:R0:W-:Y:S01]  /*11140*/  STL [R1+0x318], R2 ;  /* 0x0003180201007387 */ /* 0x0001e20000100800 */
[----:B-1----:R-:W-:-:S03]  /*11150*/  SEL R6, R3, R22, !P3 ;  /* 0x0000001603067207 */ /* 0x002fc60005800000 */
[----:B------:R1:W-:Y:S01]  /*11160*/  STL [R1+0x314], R0 ;  /* 0x0003140001007387 */ /* 0x0003e20000100800 */
[----:B0-----:R-:W-:-:S03]  /*11170*/  SEL R2, R3, R21, !P3 ;  /* 0x0000001503027207 */ /* 0x001fc60005800000 */
[----:B------:R-:W-:Y:S01]  /*11180*/  STL [R1+0x310], R6 ;  /* 0x0003100601007387 */ /* 0x000fe20000100800 */
[----:B-1----:R-:W-:-:S03]  /*11190*/  SEL R0, R3, R5, !P3 ;  /* 0x0000000503007207 */ /* 0x002fc60005800000 */
[----:B------:R0:W-:Y:S01]  /*111a0*/  STL [R1+0x30c], R2 ;  /* 0x00030c0201007387 */ /* 0x0001e20000100800 */
[----:B------:R-:W-:-:S03]  /*111b0*/  SEL R5, R3, R15, !P3 ;  /* 0x0000000f03057207 */ /* 0x000fc60005800000 */
[----:B------:R1:W-:Y:S01]  /*111c0*/  STL [R1+0x308], R0 ;  /* 0x0003080001007387 */ /* 0x0003e20000100800 */
[----:B0-----:R-:W-:-:S03]  /*111d0*/  SEL R2, R3, R13, !P3 ;  /* 0x0000000d03027207 */ /* 0x001fc60005800000 */
[----:B------:R0:W-:Y:S01]  /*111e0*/  STL [R1+0x304], R5 ;  /* 0x0003040501007387 */ /* 0x0001e20000100800 */
[----:B-1----:R-:W-:-:S03]  /*111f0*/  SEL R0, R3, R12, !P3 ;  /* 0x0000000c03007207 */ /* 0x002fc60005800000 */
[----:B0-----:R-:W3:Y:S04]  /*11200*/  LDL.LU R5, [R1+0x284] ;  /* 0x0002840001057983 */ /* 0x001ee80000300800 */
[----:B------:R0:W-:Y:S04]  /*11210*/  STL [R1+0x300], R2 ;  /* 0x0003000201007387 */ /* 0x0001e80000100800 */
[----:B------:R-:W4:Y:S04]  /*11220*/  LDL.LU R15, [R1+0x280] ;  /* 0x00028000010f7983 */ /* 0x000f280000300800 */
[----:B------:R1:W-:Y:S01]  /*11230*/  STL [R1+0x2fc], R0 ;  /* 0x0002fc0001007387 */ /* 0x0003e20000100800 */
[----:B0-----:R-:W-:-:S03]  /*11240*/  SEL R2, R3, R20, !P3 ;  /* 0x0000001403027207 */ /* 0x001fc60005800000 */
[----:B------:R-:W4:Y:S04]  /*11250*/  LDL.LU R13, [R1+0x27c] ;  /* 0x00027c00010d7983 */ /* 0x000f280000300800 */
[----:B------:R-:W4:Y:S01]  /*11260*/  LDL.LU R12, [R1+0x278] ;  /* 0x00027800010c7983 */ /* 0x000f220000300800 */
[C---:B-1----:R-:W-:Y:S02]  /*11270*/  SEL R0, R3.reuse, R19, !P3 ;  /* 0x0000001303007207 */ /* 0x042fe40005800000 */
[C---:B------:R-:W-:Y:S01]  /*11280*/  SEL R6, R3.reuse, R18, !P3 ;  /* 0x0000001203067207 */ /* 0x040fe20005800000 */
        /* <DEDUP_REMOVED lines=9> */
[----:B------:R1:W-:Y:S04]  /*11320*/  STL [R1+0x2e4], R6 ;  /* 0x0002e40601007387 */ /* 0x0003e80000100800 */
[----:B------:R-:W4:Y:S01]  /*11330*/  LDL.LU R8, [R1+0x274] ;  /* 0x0002740001087983 */ /* 0x000f220000300800 */
[----:B0-----:R-:W-:-:S03]  /*11340*/  SEL R0, R3, R28, !P3 ;  /* 0x0000001c03007207 */ /* 0x001fc60005800000 */
[----:B------:R0:W-:Y:S04]  /*11350*/  STL [R1+0x2e0], R2 ;  /* 0x0002e00201007387 */ /* 0x0001e80000100800 */
[----:B------:R-:W4:Y:S04]  /*11360*/  LDL.LU R16, [R1+0x270] ;  /* 0x0002700001107983 */ /* 0x000f280000300800 */
[----:B------:R0:W-:Y:S04]  /*11370*/  STL [R1+0x2dc], R0 ;  /* 0x0002dc0001007387 */ /* 0x0001e80000100800 */
[----:B------:R-:W4:Y:S04]  /*11380*/  LDL.LU R11, [R1+0x26c] ;  /* 0x00026c00010b7983 */ /* 0x000f280000300800 */
[----:B------:R-:W4:Y:S04]  /*11390*/  LDL.LU R28, [R1+0x268] ;  /* 0x00026800011c7983 */ /* 0x000f280000300800 */
[----:B------:R-:W4:Y:S04]  /*113a0*/  LDL.LU R7, [R1+0x264] ;  /* 0x0002640001077983 */ /* 0x000f280000300800 */
[----:B-1----:R-:W4:Y:S04]  /*113b0*/  LDL.LU R6, [R1+0x25c] ;  /* 0x00025c0001067983 */ /* 0x002f280000300800 */
[----:B0-----:R-:W4:Y:S04]  /*113c0*/  LDL.LU R2, [R1+0x258] ;  /* 0x0002580001027983 */ /* 0x001f280000300800 */
[----:B------:R-:W4:Y:S04]  /*113d0*/  LDL.LU R14, [R1+0x254] ;  /* 0x00025400010e7983 */ /* 0x000f280000300800 */
[----:B------:R-:W4:Y:S04]  /*113e0*/  LDL.LU R0, [R1+0x250] ;  /* 0x0002500001007983 */ /* 0x000f280000300800 */
[----:B------:R-:W4:Y:S01]  /*113f0*/  LDL.LU R29, [R1+0x24c] ;  /* 0x00024c00011d7983 */ /* 0x000f220000300800 */
[----:B--2---:R-:W-:-:S05]  /*11400*/  SEL R4, R3, R4, !P3 ;  /* 0x0000000403047207 */ /* 0x004fca0005800000 */
[----:B------:R0:W-:Y:S04]  /*11410*/  STL [R1+0x2d8], R4 ;  /* 0x0002d80401007387 */ /* 0x0001e80000100800 */
[----:B------:R-:W2:Y:S04]  /*11420*/  LDL.LU R27, [R1+0x248] ;  /* 0x00024800011b7983 */ /* 0x000ea80000300800 */
[----:B------:R-:W2:Y:S04]  /*11430*/  LDL.LU R26, [R1+0x240] ;  /* 0x00024000011a7983 */ /* 0x000ea80000300800 */
[----:B------:R-:W2:Y:S04]  /*11440*/  LDL.LU R25, [R1+0x23c] ;  /* 0x00023c0001197983 */ /* 0x000ea80000300800 */
[----:B------:R-:W2:Y:S04]  /*11450*/  LDL.LU R24, [R1+0x238] ;  /* 0x0002380001187983 */ /* 0x000ea80000300800 */
[----:B------:R-:W2:Y:S04]  /*11460*/  LDL.LU R23, [R1+0x234] ;  /* 0x0002340001177983 */ /* 0x000ea80000300800 */
[----:B------:R-:W2:Y:S04]  /*11470*/  LDL.LU R19, [R1+0x84] ;  /* 0x0000840001137983 */ /* 0x000ea80000300800 */
[----:B------:R-:W2:Y:S04]  /*11480*/  LDL.LU R17, [R1+0x60] ;  /* 0x0000600001117983 */ /* 0x000ea80000300800 */
[----:B0-----:R-:W2:Y:S01]  /*11490*/  LDL.LU R4, [R1+0x230] ;  /* 0x0002300001047983 */ /* 0x001ea20000300800 */
[----:B---3--:R-:W-:-:S05]  /*114a0*/  SEL R5, R3, R5, !P3 ;  /* 0x0000000503057207 */ /* 0x008fca0005800000 */
[----:B------:R0:W-:Y:S01]  /*114b0*/  STL [R1+0x2d4], R5 ;  /* 0x0002d40501007387 */ /* 0x0001e20000100800 */
[----:B----4-:R-:W-:-:S05]  /*114c0*/  SEL R15, R3, R15, !P3 ;  /* 0x0000000f030f7207 */ /* 0x010fca0005800000 */
[----:B------:R-:W-:Y:S01]  /*114d0*/  STL [R1+0x2d0], R15 ;  /* 0x0002d00f01007387 */ /* 0x000fe20000100800 */
[----:B------:R-:W-:-:S03]  /*114e0*/  SEL R13, R3, R13, !P3 ;  /* 0x0000000d030d7207 */ /* 0x000fc60005800000 */
[----:B------:R-:W3:Y:S01]  /*114f0*/  LDL.LU R22, [R1+0x58] ;  /* 0x0000580001167983 */ /* 0x000ee20000300800 */
[----:B0-----:R-:W-:-:S03]  /*11500*/  SEL R5, R3, R12, !P3 ;  /* 0x0000000c03057207 */ /* 0x001fc60005800000 */
[----:B------:R-:W-:Y:S04]  /*11510*/  STL [R1+0x2cc], R13 ;  /* 0x0002cc0d01007387 */ /* 0x000fe80000100800 */
[----:B------:R-:W4:Y:S04]  /*11520*/  LDL.LU R21, [R1+0x34] ;  /* 0x0000340001157983 */ /* 0x000f280000300800 */
[----:B------:R0:W-:Y:S04]  /*11530*/  STL [R1+0x2c8], R5 ;  /* 0x0002c80501007387 */ /* 0x0001e80000100800 */
[----:B------:R-:W4:Y:S04]  /*11540*/  LDL.LU R20, [R1+0x24] ;  /* 0x0000240001147983 */ /* 0x000f280000300800 */
[----:B------:R-:W4:Y:S04]  /*11550*/  LDL.LU R18, [R1+0x20] ;  /* 0x0000200001127983 */ /* 0x000f280000300800 */
[----:B0-----:R-:W4:Y:S04]  /*11560*/  LDL.LU R5, [R1+0x22c] ;  /* 0x00022c0001057983 */ /* 0x001f280000300800 */
[----:B------:R-:W4:Y:S04]  /*11570*/  LDL.LU R15, [R1+0x14] ;  /* 0x00001400010f7983 */ /* 0x000f280000300800 */
[----:B------:R-:W4:Y:S04]  /*11580*/  LDL.LU R13, [R1+0x10] ;  /* 0x00001000010d7983 */ /* 0x000f280000300800 */
[----:B------:R-:W4:Y:S01]  /*11590*/  LDL.LU R12, [R1+0xc] ;  /* 0x00000c00010c7983 */ /* 0x000f220000300800 */
[----:B------:R-:W-:-:S05]  /*115a0*/  SEL R8, R3, R8, !P3 ;  /* 0x0000000803087207 */ /* 0x000fca0005800000 */
[----:B------:R0:W-:Y:S01]  /*115b0*/  STL [R1+0x2c4], R8 ;  /* 0x0002c40801007387 */ /* 0x0001e20000100800 */
[----:B------:R-:W-:-:S03]  /*115c0*/  SEL R16, R3, R16, !P3 ;  /* 0x0000001003107207 */ /* 0x000fc60005800000 */
[----:B0-----:R-:W4:Y:S01]  /*115d0*/  LDL.LU R8, [R1+0x2100] ;  /* 0x0021000001087983 */ /* 0x001f220000300800 */
[----:B------:R-:W-:-:S03]  /*115e0*/  SEL R11, R3, R11, !P3 ;  /* 0x0000000b030b7207 */ /* 0x000fc60005800000 */
[----:B------:R0:W-:Y:S01]  /*115f0*/  STL [R1+0x2c0], R16 ;  /* 0x0002c01001007387 */ /* 0x0001e20000100800 */
[C---:B------:R-:W-:Y:S02]  /*11600*/  SEL R28, R3.reuse, R28, !P3 ;  /* 0x0000001c031c7207 */ /* 0x040fe40005800000 */
[C---:B------:R-:W-:Y:S01]  /*11610*/  SEL R7, R3.reuse, R7, !P3 ;  /* 0x0000000703077207 */ /* 0x040fe20005800000 */
[----:B0-----:R-:W4:Y:S04]  /*11620*/  LDL.LU R16, [R1+0x20fc] ;  /* 0x0020fc0001107983 */ /* 0x001f280000300800 */
[----:B------:R0:W-:Y:S04]  /*11630*/  STL [R1+0x2bc], R11 ;  /* 0x0002bc0b01007387 */ /* 0x0001e80000100800 */
[----:B0-----:R-:W4:Y:S04]  /*11640*/  LDL.LU R11, [R1+0x20f8] ;  /* 0x0020f800010b7983 */ /* 0x001f280000300800 */
[----:B------:R0:W-:Y:S04]  /*11650*/  STL [R1+0x2b8], R28 ;  /* 0x0002b81c01007387 */ /* 0x0001e80000100800 */
[----:B0-----:R-:W4:Y:S04]  /*11660*/  LDL.LU R28, [R1+0x20f4] ;  /* 0x0020f400011c7983 */ /* 0x001f280000300800 */
[----:B------:R0:W-:Y:S02]  /*11670*/  STL [R1+0x2b4], R7 ;  /* 0x0002b40701007387 */ /* 0x0001e40000100800 */
[----:B0-----:R-:W-:-:S02]  /*11680*/  SEL R7, R3, R6, !P3 ;  /* 0x0000000603077207 */ /* 0x001fc40005800000 */
[C---:B------:R-:W-:Y:S02]  /*11690*/  SEL R6, R3.reuse, R2, !P3 ;  /* 0x0000000203067207 */ /* 0x040fe40005800000 */
[C---:B------:R-:W-:Y:S01]  /*116a0*/  SEL R2, R3.reuse, R14, !P3 ;  /* 0x0000000e03027207 */ /* 0x040fe20005800000 */
[----:B------:R-:W-:Y:S04]  /*116b0*/  STL [R1+0x2b0], R7 ;  /* 0x0002b00701007387 */ /* 0x000fe80000100800 */
[----:B------:R-:W4:Y:S01]  /*116c0*/  LDL.LU R14, [R1+0x8] ;  /* 0x00000800010e7983 */ /* 0x000f220000300800 */
[----:B------:R-:W-:-:S03]  /*116d0*/  SEL R0, R3, R0, !P3 ;  /* 0x0000000003007207 */ /* 0x000fc60005800000 */
[----:B------:R0:W-:Y:S04]  /*116e0*/  STL [R1+0x2ac], R6 ;  /* 0x0002ac0601007387 */ /* 0x0001e80000100800 */
[----:B------:R2:W-:Y:S01]  /*116f0*/  STL [R1+0x2a8], R2 ;  /* 0x0002a80201007387 */ /* 0x0005e20000100800 */
[----:B0-----:R-:W-:-:S03]  /*11700*/  SEL R6, R3, R29, !P3 ;  /* 0x0000001d03067207 */ /* 0x001fc60005800000 */
[----:B------:R0:W-:Y:S04]  /*11710*/  STL [R1+0x2a4], R0 ;  /* 0x0002a40001007387 */ /* 0x0001e80000100800 */
[----:B------:R1:W-:Y:S01]  /*11720*/  STL [R1+0x29c], R6 ;  /* 0x00029c0601007387 */ /* 0x0003e20000100800 */
[C---:B--2---:R-:W-:Y:S02]  /*11730*/  SEL R2, R3.reuse, R27, !P3 ;  /* 0x0000001b03027207 */ /* 0x044fe40005800000 */
        /* <DEDUP_REMOVED lines=12> */
[----:B------:R-:W2:Y:S01]  /*11800*/  LDL.LU R23, [R1+0x1c8] ;  /* 0x0001c80001177983 */ /* 0x000ea20000300800 */
[----:B0-----:R-:W-:-:S03]  /*11810*/  SEL R0, R3, R4, !P3 ;  /* 0x0000000403007207 */ /* 0x001fc60005800000 */
[----:B------:R3:W-:Y:S04]  /*11820*/  STL [R1+0x280], R2 ;  /* 0x0002800201007387 */ /* 0x0007e80000100800 */
[----:B------:R-:W2:Y:S04]  /*11830*/  LDL.LU R19, [R1+0x1cc] ;  /* 0x0001cc0001137983 */ /* 0x000ea80000300800 */
[----:B------:R4:W-:Y:S04]  /*11840*/  STL [R1+0x27c], R0 ;  /* 0x00027c0001007387 */ /* 0x0009e80000100800 */
[----:B------:R-:W2:Y:S04]  /*11850*/  LDL.LU R17, [R1+0x1f4] ;  /* 0x0001f40001117983 */ /* 0x000ea80000300800 */
[----:B------:R-:W2:Y:S01]  /*11860*/  LDL.LU R4, [R1+0x214] ;  /* 0x0002140001047983 */ /* 0x000ea20000300800 */
[----:B---3--:R-:W-:-:S05]  /*11870*/  SEL R2, R3, R22, !P3 ;  /* 0x0000001603027207 */ /* 0x008fca0005800000 */
[----:B------:R0:W-:Y:S01]  /*11880*/  STL [R1+0x278], R2 ;  /* 0x0002780201007387 */ /* 0x0001e20000100800 */
[----:B----4-:R-:W-:-:S05]  /*11890*/  SEL R0, R3, R21, !P3 ;  /* 0x0000001503007207 */ /* 0x010fca0005800000 */
[----:B------:R1:W-:Y:S01]  /*118a0*/  STL [R1+0x274], R0 ;  /* 0x0002740001007387 */ /* 0x0003e20000100800 */
[C---:B------:R-:W-:Y:S02]  /*118b0*/  SEL R6, R3.reuse, R20, !P3 ;  /* 0x0000001403067207 */ /* 0x040fe40005800000 */
[----:B0-----:R-:W-:-:S03]  /*118c0*/  SEL R2, R3, R18, !P3 ;  /* 0x0000001203027207 */ /* 0x001fc60005800000 */
[----:B------:R-:W-:Y:S01]  /*118d0*/  STL [R1+0x270], R6 ;  /* 0x0002700601007387 */ /* 0x000fe20000100800 */
[----:B-1----:R-:W-:-:S03]  /*118e0*/  SEL R0, R3, R5, !P3 ;  /* 0x0000000503007207 */ /* 0x002fc60005800000 */
[----:B------:R0:W-:Y:S01]  /*118f0*/  STL [R1+0x26c], R2 ;  /* 0x00026c0201007387 */ /* 0x0001e20000100800 */
[----:B------:R-:W-:-:S03]  /*11900*/  SEL R5, R3, R15, !P3 ;  /* 0x0000000f03057207 */ /* 0x000fc60005800000 */
[----:B------:R1:W-:Y:S01]  /*11910*/  STL [R1+0x268], R0 ;  /* 0x0002680001007387 */ /* 0x0003e20000100800 */
[----:B0-----:R-:W-:-:S03]  /*11920*/  SEL R2, R3, R13, !P3 ;  /* 0x0000000d03027207 */ /* 0x001fc60005800000 */
[----:B------:R-:W-:Y:S01]  /*11930*/  STL [R1+0x264], R5 ;  /* 0x0002640501007387 */ /* 0x000fe20000100800 */
[----:B-1----:R-:W-:-:S03]  /*11940*/  SEL R0, R3, R12, !P3 ;  /* 0x0000000c03007207 */ /* 0x002fc60005800000 */
[----:B------:R-:W3:Y:S04]  /*11950*/  LDL.LU R13, [R1+0x218] ;  /* 0x00021800010d7983 */ /* 0x000ee80000300800 */
[----:B------:R0:W-:Y:S04]  /*11960*/  STL [R1+0x25c], R2 ;  /* 0x00025c0201007387 */ /* 0x0001e80000100800 */
[----:B------:R-:W4:Y:S04]  /*11970*/  LDL.LU R12, [R1+0x21c] ;  /* 0x00021c00010c7983 */ /* 0x000f280000300800 */
[----:B------:R1:W-:Y:S04]  /*11980*/  STL [R1+0x258], R0 ;  /* 0x0002580001007387 */ /* 0x0003e80000100800 */
[----:B------:R-:W4:Y:S04]  /*11990*/  LDL.LU R7, [R1+0x20c] ;  /* 0x00020c0001077983 */ /* 0x000f280000300800 */
[----:B------:R-:W4:Y:S04]  /*119a0*/  LDL.LU R6, [R1+0x210] ;  /* 0x0002100001067983 */ /* 0x000f280000300800 */
[----:B0-----:R-:W4:Y:S04]  /*119b0*/  LDL.LU R2, [R1+0x208] ;  /* 0x0002080001027983 */ /* 0x001f280000300800 */
[----:B-1----:R-:W4:Y:S04]  /*119c0*/  LDL.LU R0, [R1+0x204] ;  /* 0x0002040001007983 */ /* 0x002f280000300800 */
[----:B------:R-:W4:Y:S04]  /*119d0*/  LDL.LU R29, [R1+0x200] ;  /* 0x00020000011d7983 */ /* 0x000f280000300800 */
[----:B------:R-:W4:Y:S04]  /*119e0*/  LDL.LU R5, [R1+0x1fc] ;  /* 0x0001fc0001057983 */ /* 0x000f280000300800 */
[----:B------:R-:W4:Y:S04]  /*119f0*/  LDL.LU R22, [R1+0x1f8] ;  /* 0x0001f80001167983 */ /* 0x000f280000300800 */
[----:B------:R-:W4:Y:S01]  /*11a00*/  LDL.LU R15, [R1+0x1e0] ;  /* 0x0001e000010f7983 */ /* 0x000f220000300800 */
[----:B------:R-:W-:-:S02]  /*11a10*/  SEL R18, R3, R28, !P3 ;  /* 0x0000001c03127207 */ /* 0x000fc40005800000 */
[----:B------:R-:W-:-:S05]  /*11a20*/  SEL R14, R3, R14, !P3 ;  /* 0x0000000e030e7207 */ /* 0x000fca0005800000 */
[----:B------:R0:W-:Y:S04]  /*11a30*/  STL [R1+0x254], R14 ;  /* 0x0002540e01007387 */ /* 0x0001e80000100800 */
[----:B------:R-:W4:Y:S04]  /*11a40*/  LDL.LU R28, [R1+0x228] ;  /* 0x00022800011c7983 */ /* 0x000f280000300800 */
[----:B0-----:R-:W4:Y:S04]  /*11a50*/  LDL.LU R14, [R1+0x1e4] ;  /* 0x0001e400010e7983 */ /* 0x001f280000300800 */
[----:B------:R0:W-:Y:S02]  /*11a60*/  STL [R1+0x250], R18 ;  /* 0x0002501201007387 */ /* 0x0001e40000100800 */
[----:B0-----:R-:W-:-:S02]  /*11a70*/  SEL R18, R3, R11, !P3 ;  /* 0x0000000b03127207 */ /* 0x001fc40005800000 */
[----:B------:R-:W4:Y:S04]  /*11a80*/  LDL.LU R11, [R1+0x220] ;  /* 0x00022000010b7983 */ /* 0x000f280000300800 */
[----:B------:R-:W4:Y:S04]  /*11a90*/  LDL.LU R21, [R1+0x1e8] ;  /* 0x0001e80001157983 */ /* 0x000f280000300800 */
[----:B------:R0:W-:Y:S04]  /*11aa0*/  STL [R1+0x24c], R18 ;  /* 0x00024c1201007387 */ /* 0x0001e80000100800 */
[----:B------:R-:W4:Y:S04]  /*11ab0*/  LDL.LU R20, [R1+0x1ec] ;  /* 0x0001ec0001147983 */ /* 0x000f280000300800 */
[----:B0-----:R-:W4:Y:S01]  /*11ac0*/  LDL.LU R18, [R1+0x1f0] ;  /* 0x0001f00001127983 */ /* 0x001f220000300800 */
[----:B--2---:R-:W-:-:S02]  /*11ad0*/  SEL R23, R3, R23, !P3 ;  /* 0x0000001703177207 */ /* 0x004fc40005800000 */
[----:B------:R-:W-:-:S03]  /*11ae0*/  SEL R19, R3, R19, !P3 ;  /* 0x0000001303137207 */ /* 0x000fc60005800000 */
[----:B------:R0:W-:Y:S04]  /*11af0*/  STL [R1+0x248], R23 ;  /* 0x0002481701007387 */ /* 0x0001e80000100800 */
[----:B------:R1:W-:Y:S01]  /*11b00*/  STL [R1+0x240], R19 ;  /* 0x0002401301007387 */ /* 0x0003e20000100800 */
[----:B------:R-:W-:-:S03]  /*11b10*/  SEL R17, R3, R17, !P3 ;  /* 0x0000001103117207 */ /* 0x000fc60005800000 */
[----:B------:R-:W2:Y:S01]  /*11b20*/  LDL.LU R27, [R1+0x1dc] ;  /* 0x0001dc00011b7983 */ /* 0x000ea20000300800 */
[----:B------:R-:W-:-:S03]  /*11b30*/  SEL R4, R3, R4, !P3 ;  /* 0x0000000403047207 */ /* 0x000fc60005800000 */
[----:B------:R1:W-:Y:S04]  /*11b40*/  STL [R1+0x23c], R17 ;  /* 0x00023c1101007387 */ /* 0x0003e80000100800 */
[----:B------:R-:W2:Y:S04]  /*11b50*/  LDL.LU R26, [R1+0x1d8] ;  /* 0x0001d800011a7983 */ /* 0x000ea80000300800 */
[----:B------:R1:W-:Y:S04]  /*11b60*/  STL [R1+0x238], R4 ;  /* 0x0002380401007387 */ /* 0x0003e80000100800 */
[----:B------:R-:W2:Y:S04]  /*11b70*/  LDL.LU R25, [R1+0x1d4] ;  /* 0x0001d40001197983 */ /* 0x000ea80000300800 */
[----:B------:R-:W2:Y:S04]  /*11b80*/  LDL.LU R24, [R1+0x1d0] ;  /* 0x0001d00001187983 */ /* 0x000ea80000300800 */
[----:B0-----:R-:W2:Y:S04]  /*11b90*/  LDL.LU R23, [R1+0x1c4] ;  /* 0x0001c40001177983 */ /* 0x001ea80000300800 */
[----:B-1----:R-:W2:Y:S04]  /*11ba0*/  LDL.LU R19, [R1+0x1c0] ;  /* 0x0001c00001137983 */ /* 0x002ea80000300800 */
[----:B------:R-:W2:Y:S04]  /*11bb0*/  LDL.LU R17, [R1+0x1bc] ;  /* 0x0001bc0001117983 */ /* 0x000ea80000300800 */
[----:B------:R-:W2:Y:S01]  /*11bc0*/  LDL.LU R4, [R1+0x1b8] ;  /* 0x0001b80001047983 */ /* 0x000ea20000300800 */
[----:B---3--:R-:W-:-:S05]  /*11bd0*/  SEL R13, R3, R13, !P3 ;  /* 0x0000000d030d7207 */ /* 0x008fca0005800000 */
[----:B------:R0:W-:Y:S01]  /*11be0*/  STL [R1+0x234], R13 ;  /* 0x0002340d01007387 */ /* 0x0001e20000100800 */
[----:B----4-:R-:W-:-:S03]  /*11bf0*/  SEL R12, R3, R12, !P3 ;  /* 0x0000000c030c7207 */ /* 0x010fc60005800000 */
[----:B0-----:R-:W3:Y:S04]  /*11c00*/  LDL.LU R13, [R1+0x20f0] ;  /* 0x0020f000010d7983 */ /* 0x001ee80000300800 */
[----:B------:R0:W-:Y:S01]  /*11c10*/  STL [R1+0x230], R12 ;  /* 0x0002300c01007387 */ /* 0x0001e20000100800 */
[----:B------:R-:W-:-:S03]  /*11c20*/  SEL R2, R3, R2, !P3 ;  /* 0x0000000203027207 */ /* 0x000fc60005800000 */
[----:B0-----:R-:W4:Y:S01]  /*11c30*/  LDL.LU R12, [R1+0x20ec] ;  /* 0x0020ec00010c7983 */ /* 0x001f220000300800 */
[C---:B------:R-:W-:Y:S02]  /*11c40*/  SEL R28, R3.reuse, R28, !P3 ;  /* 0x0000001c031c7207 */ /* 0x040fe40005800000 */
[----:B------:R-:W-:-:S05]  /*11c50*/  SEL R11, R3, R11, !P3 ;  /* 0x0000000b030b7207 */ /* 0x000fca0005800000 */
[----:B------:R0:W-:Y:S04]  /*11c60*/  STL [R1+0x22c], R11 ;  /* 0x00022c0b01007387 */ /* 0x0001e80000100800 */
[----:B------:R-:W-:Y:S01]  /*11c70*/  STL [R1+0x228], R28 ;  /* 0x0002281c01007387 */ /* 0x000fe20000100800 */
[C---:B0-----:R-:W-:Y:S02]  /*11c80*/  SEL R11, R3.reuse, R7, !P3 ;  /* 0x00000007030b7207 */ /* 0x041fe40005800000 */
[C---:B------:R-:W-:Y:S02]  /*11c90*/  SEL R7, R3.reuse, R6, !P3 ;  /* 0x0000000603077207 */ /* 0x040fe40005800000 */
[C---:B------:R-:W-:Y:S01]  /*11ca0*/  SEL R6, R3.reuse, R0, !P3 ;  /* 0x0000000003067207 */ /* 0x040fe20005800000 */
[----:B------:R-:W-:Y:S01]  /*11cb0*/  STL [R1+0x220], R11 ;  /* 0x0002200b01007387 */ /* 0x000fe20000100800 */
[----:B------:R-:W-:-:S03]  /*11cc0*/  SEL R0, R3, R29, !P3 ;  /* 0x0000001d03007207 */ /* 0x000fc60005800000 */
[----:B------:R-:W-:Y:S04]  /*11cd0*/  STL [R1+0x21c], R7 ;  /* 0x00021c0701007387 */ /* 0x000fe80000100800 */
[----:B------:R0:W-:Y:S04]  /*11ce0*/  STL [R1+0x218], R2 ;  /* 0x0002180201007387 */ /* 0x0001e80000100800 */
[----:B------:R-:W-:Y:S01]  /*11cf0*/  STL [R1+0x214], R6 ;  /* 0x0002140601007387 */ /* 0x000fe20000100800 */
[----:B0-----:R-:W-:-:S03]  /*11d00*/  SEL R2, R3, R5, !P3 ;  /* 0x0000000503027207 */ /* 0x001fc60005800000 */
[----:B------:R-:W3:Y:S04]  /*11d10*/  LDL.LU R5, [R1+0x1b4] ;  /* 0x0001b40001057983 */ /* 0x000ee80000300800 */
[----:B------:R0:W-:Y:S04]  /*11d20*/  STL [R1+0x210], R0 ;  /* 0x0002100001007387 */ /* 0x0001e80000100800 */
[----:B------:R1:W-:Y:S01]  /*11d30*/  STL [R1+0x20c], R2 ;  /* 0x00020c0201007387 */ /* 0x0003e20000100800 */
[C---:B0-----:R-:W-:Y:S02]  /*11d40*/  SEL R0, R3.reuse, R22, !P3 ;  /* 0x0000001603007207 */ /* 0x041fe40005800000 */
[----:B-1----:R-:W-:-:S02]  /*11d50*/  SEL R2, R3, R15, !P3 ;  /* 0x0000000f03027207 */ /* 0x002fc40005800000 */
[----:B------:R-:W4:Y:S04]  /*11d60*/  LDL.LU R15, [R1+0x1b0] ;  /* 0x0001b000010f7983 */ /* 0x000f280000300800 */
[----:B------:R0:W-:Y:S04]  /*11d70*/  STL [R1+0x208], R0 ;  /* 0x0002080001007387 */ /* 0x0001e80000100800 */
[----:B------:R1:W-:Y:S01]  /*11d80*/  STL [R1+0x204], R2 ;  /* 0x0002040201007387 */ /* 0x0003e20000100800 */
[----:B0-----:R-:W-:-:S03]  /*11d90*/  SEL R0, R3, R14, !P3 ;  /* 0x0000000e03007207 */ /* 0x001fc60005800000 */
[----:B------:R-:W4:Y:S01]  /*11da0*/  LDL.LU R14, [R1+0x1ac] ;  /* 0x0001ac00010e7983 */ /* 0x000f220000300800 */
[C---:B------:R-:W-:Y:S02]  /*11db0*/  SEL R6, R3.reuse, R21, !P3 ;  /* 0x0000001503067207 */ /* 0x040fe40005800000 */
[C---:B-1----:R-:W-:Y:S01]  /*11dc0*/  SEL R2, R3.reuse, R20, !P3 ;  /* 0x0000001403027207 */ /* 0x042fe20005800000 */
[----:B------:R0:W-:Y:S04]  /*11dd0*/  STL [R1+0x200], R0 ;  /* 0x0002000001007387 */ /* 0x0001e80000100800 */
        /* <DEDUP_REMOVED lines=8> */
[----:B--2---:R-:W-:-:S05]  /*11e60*/  SEL R2, R3, R27, !P3 ;  /* 0x0000001b03027207 */ /* 0x004fca0005800000 */
[----:B------:R1:W-:Y:S01]  /*11e70*/  STL [R1+0x1f0], R2 ;  /* 0x0001f00201007387 */ /* 0x0003e20000100800 */
[----:B0-----:R-:W-:-:S05]  /*11e80*/  SEL R0, R3, R26, !P3 ;  /* 0x0000001a03007207 */ /* 0x001fca0005800000 */
[----:B------:R0:W-:Y:S01]  /*11e90*/  STL [R1+0x1ec], R0 ;  /* 0x0001ec0001007387 */ /* 0x0001e20000100800 */
[C---:B------:R-:W-:Y:S02]  /*11ea0*/  SEL R6, R3.reuse, R25, !P3 ;  /* 0x0000001903067207 */ /* 0x040fe40005800000 */
[----:B-1----:R-:W-:-:S03]  /*11eb0*/  SEL R2, R3, R24, !P3 ;  /* 0x0000001803027207 */ /* 0x002fc60005800000 */
[----:B------:R1:W-:Y:S01]  /*11ec0*/  STL [R1+0x1e8], R6 ;  /* 0x0001e80601007387 */ /* 0x0003e20000100800 */
[----:B0-----:R-:W-:-:S03]  /*11ed0*/  SEL R0, R3, R23, !P3 ;  /* 0x0000001703007207 */ /* 0x001fc60005800000 */
[----:B------:R0:W-:Y:S01]  /*11ee0*/  STL [R1+0x1e4], R2 ;  /* 0x0001e40201007387 */ /* 0x0001e20000100800 */
[----:B-1----:R-:W-:-:S03]  /*11ef0*/  SEL R6, R3, R19, !P3 ;  /* 0x0000001303067207 */ /* 0x002fc60005800000 */
[----:B------:R1:W-:Y:S01]  /*11f00*/  STL [R1+0x1e0], R0 ;  /* 0x0001e00001007387 */ /* 0x0003e20000100800 */
[----:B0-----:R-:W-:-:S03]  /*11f10*/  SEL R2, R3, R17, !P3 ;  /* 0x0000001103027207 */ /* 0x001fc60005800000 */
[----:B------:R0:W-:Y:S04]  /*11f20*/  STL [R1+0x1dc], R6 ;  /* 0x0001dc0601007387 */ /* 0x0001e80000100800 */
[----:B------:R-:W2:Y:S01]  /*11f30*/  LDL.LU R11, [R1+0x19c] ;  /* 0x00019c00010b7983 */ /* 0x000ea20000300800 */
[----:B-1----:R-:W-:-:S03]  /*11f40*/  SEL R0, R3, R4, !P3 ;  /* 0x0000000403007207 */ /* 0x002fc60005800000 */
[----:B------:R1:W-:Y:S04]  /*11f50*/  STL [R1+0x1d8], R2 ;  /* 0x0001d80201007387 */ /* 0x0003e80000100800 */
[----:B------:R-:W2:Y:S04]  /*11f60*/  LDL.LU R28, [R1+0x180] ;  /* 0x00018000011c7983 */ /* 0x000ea80000300800 */
[----:B------:R1:W-:Y:S04]  /*11f70*/  STL [R1+0x1d4], R0 ;  /* 0x0001d40001007387 */ /* 0x0003e80000100800 */
[----:B------:R-:W2:Y:S04]  /*11f80*/  LDL.LU R7, [R1+0x184] ;  /* 0x0001840001077983 */ /* 0x000ea80000300800 */
[----:B0-----:R-:W2:Y:S04]  /*11f90*/  LDL.LU R6, [R1+0x188] ;  /* 0x0001880001067983 */ /* 0x001ea80000300800 */
[----:B-1----:R-:W2:Y:S04]  /*11fa0*/  LDL.LU R2, [R1+0x190] ;  /* 0x0001900001027983 */ /* 0x002ea80000300800 */
[----:B------:R-:W2:Y:S04]  /*11fb0*/  LDL.LU R0, [R1+0x18c] ;  /* 0x00018c0001007983 */ /* 0x000ea80000300800 */
[----:B------:R-:W2:Y:S04]  /*11fc0*/  LDL.LU R29, [R1+0x17c] ;  /* 0x00017c00011d7983 */ /* 0x000ea80000300800 */
[----:B------:R-:W2:Y:S04]  /*11fd0*/  LDL.LU R27, [R1+0x178] ;  /* 0x00017800011b7983 */ /* 0x000ea80000300800 */
[----:B------:R-:W2:Y:S04]  /*11fe0*/  LDL.LU R19, [R1+0x174] ;  /* 0x0001740001137983 */ /* 0x000ea80000300800 */
[----:B------:R-:W2:Y:S04]  /*11ff0*/  LDL.LU R17, [R1+0x170] ;  /* 0x0001700001117983 */ /* 0x000ea80000300800 */
[----:B------:R-:W2:Y:S01]  /*12000*/  LDL.LU R4, [R1+0x16c] ;  /* 0x00016c0001047983 */ /* 0x000ea20000300800 */
[----:B---3--:R-:W-:-:S03]  /*12010*/  SEL R23, R3, R5, !P3 ;  /* 0x0000000503177207 */ /* 0x008fc60005800000 */
[----:B------:R-:W3:Y:S04]  /*12020*/  LDL.LU R5, [R1+0x168] ;  /* 0x0001680001057983 */ /* 0x000ee80000300800 */
[----:B------:R4:W-:Y:S02]  /*12030*/  STL [R1+0x1d0], R23 ;  /* 0x0001d01701007387 */ /* 0x0009e40000100800 */
[C---:B----4-:R-:W-:Y:S02]  /*12040*/  SEL R23, R3.reuse, R15, !P3 ;  /* 0x0000000f03177207 */ /* 0x050fe40005800000 */
[----:B------:R-:W4:Y:S04]  /*12050*/  LDL.LU R15, [R1+0x164] ;  /* 0x00016400010f7983 */ /* 0x000f280000300800 */
[----:B------:R0:W-:Y:S01]  /*12060*/  STL [R1+0x1cc], R23 ;  /* 0x0001cc1701007387 */ /* 0x0001e20000100800 */
[----:B------:R-:W-:-:S03]  /*12070*/  SEL R24, R3, R14, !P3 ;  /* 0x0000000e03187207 */ /* 0x000fc60005800000 */
[----:B------:R-:W4:Y:S01]  /*12080*/  LDL.LU R14, [R1+0x160] ;  /* 0x00016000010e7983 */ /* 0x000f220000300800 */
[----:B0-----:R-:W-:-:S03]  /*12090*/  SEL R23, R3, R12, !P3 ;  /* 0x0000000c03177207 */ /* 0x001fc60005800000 */
[----:B------:R0:W-:Y:S04]  /*120a0*/  STL [R1+0x1c8], R24 ;  /* 0x0001c81801007387 */ /* 0x0001e80000100800 */
[----:B------:R-:W3:Y:S01]  /*120b0*/  LDL.LU R12, [R1+0x1a0] ;  /* 0x0001a000010c7983 */ /* 0x000ee20000300800 */
[----:B------:R-:W-:-:S03]  /*120c0*/  SEL R22, R3, R22, !P3 ;  /* 0x0000001603167207 */ /* 0x000fc60005800000 */
[----:B------:R1:W-:Y:S01]  /*120d0*/  STL [R1+0x1c4], R23 ;  /* 0x0001c41701007387 */ /* 0x0003e20000100800 */
[----:B------:R-:W-:-:S03]  /*120e0*/  SEL R21, R3, R21, !P3 ;  /* 0x0000001503157207 */ /* 0x000fc60005800000 */
[----:B------:R1:W-:Y:S04]  /*120f0*/  STL [R1+0x1c0], R22 ;  /* 0x0001c01601007387 */ /* 0x0003e80000100800 */
[----:B------:R1:W-:Y:S01]  /*12100*/  STL [R1+0x1bc], R21 ;  /* 0x0001bc1501007387 */ /* 0x0003e20000100800 */
[----:B------:R-:W-:-:S03]  /*12110*/  SEL R20, R3, R20, !P3 ;  /* 0x0000001403147207 */ /* 0x000fc60005800000 */
[----:B------:R-:W4:Y:S01]  /*12120*/  LDL.LU R26, [R1+0x15c] ;  /* 0x00015c00011a7983 */ /* 0x000f220000300800 */
[----:B------:R-:W-:-:S03]  /*12130*/  SEL R18, R3, R18, !P3 ;  /* 0x0000001203127207 */ /* 0x000fc60005800000 */
[----:B------:R1:W-:Y:S04]  /*12140*/  STL [R1+0x1b8], R20 ;  /* 0x0001b81401007387 */ /* 0x0003e80000100800 */
[----:B------:R-:W4:Y:S04]  /*12150*/  LDL.LU R25, [R1+0x158] ;  /* 0x0001580001197983 */ /* 0x000f280000300800 */
[----:B------:R1:W-:Y:S04]  /*12160*/  STL [R1+0x1b4], R18 ;  /* 0x0001b41201007387 */ /* 0x0003e80000100800 */
[----:B0-----:R-:W4:Y:S04]  /*12170*/  LDL.LU R24, [R1+0x128] ;  /* 0x0001280001187983 */ /* 0x001f280000300800 */
[----:B-1----:R-:W4:Y:S04]  /*12180*/  LDL.LU R23, [R1+0x138] ;  /* 0x0001380001177983 */ /* 0x002f280000300800 */
[----:B------:R-:W4:Y:S04]  /*12190*/  LDL.LU R22, [R1+0x14c] ;  /* 0x00014c0001167983 */ /* 0x000f280000300800 */
[----:B------:R-:W4:Y:S04]  /*121a0*/  LDL.LU R21, [R1+0x148] ;  /* 0x0001480001157983 */ /* 0x000f280000300800 */
[----:B------:R-:W4:Y:S04]  /*121b0*/  LDL.LU R20, [R1+0x13c] ;  /* 0x00013c0001147983 */ /* 0x000f280000300800 */
[----:B------:R-:W4:Y:S01]  /*121c0*/  LDL.LU R18, [R1+0x144] ;  /* 0x0001440001127983 */ /* 0x000f220000300800 */
[----:B--2---:R-:W-:-:S02]  /*121d0*/  SEL R11, R3, R11, !P3 ;  /* 0x0000000b030b7207 */ /* 0x004fc40005800000 */
[----:B---3--:R-:W-:-:S05]  /*121e0*/  SEL R12, R3, R12, !P3 ;  /* 0x0000000c030c7207 */ /* 0x008fca0005800000 */
[----:B------:R0:W-:Y:S04]  /*121f0*/  STL [R1+0x1b0], R12 ;  /* 0x0001b00c01007387 */ /* 0x0001e80000100800 */
[----:B------:R1:W-:Y:S01]  /*12200*/  STL [R1+0x1ac], R11 ;  /* 0x0001ac0b01007387 */ /* 0x0003e20000100800 */
[C---:B0-----:R-:W-:Y:S02]  /*12210*/  SEL R12, R3.reuse, R28, !P3 ;  /* 0x0000001c030c7207 */ /* 0x041fe40005800000 */
[C---:B-1----:R-:W-:Y:S02]  /*12220*/  SEL R11, R3.reuse, R7, !P3 ;  /* 0x00000007030b7207 */ /* 0x042fe40005800000 */
[C---:B------:R-:W-:Y:S02]  /*12230*/  SEL R7, R3.reuse, R6, !P3 ;  /* 0x0000000603077207 */ /* 0x040fe40005800000 */
[C---:B------:R-:W-:Y:S01]  /*12240*/  SEL R6, R3.reuse, R2, !P3 ;  /* 0x0000000203067207 */ /* 0x040fe20005800000 */
[----:B------:R-:W-:Y:S01]  /*12250*/  STL [R1+0x1a8], R12 ;  /* 0x0001a80c01007387 */ /* 0x000fe20000100800 */
[----:B------:R-:W-:-:S02]  /*12260*/  SEL R2, R3, R0, !P3 ;  /* 0x0000000003027207 */ /* 0x000fc40005800000 */
[C---:B------:R-:W-:Y:S01]  /*12270*/  SEL R0, R3.reuse, R29, !P3 ;  /* 0x0000001d03007207 */ /* 0x040fe20005800000 */
[----:B------:R-:W-:Y:S04]  /*12280*/  STL [R1+0x1a4], R11 ;  /* 0x0001a40b01007387 */ /* 0x000fe80000100800 */
[----:B------:R-:W-:Y:S04]  /*12290*/  STL [R1+0x1a0], R7 ;  /* 0x0001a00701007387 */ /* 0x000fe80000100800 */
[----:B------:R0:W-:Y:S04]  /*122a0*/  STL [R1+0x19c], R6 ;  /* 0x00019c0601007387 */ /* 0x0001e80000100800 */
[----:B------:R1:W-:Y:S04]  /*122b0*/  STL [R1+0x198], R2 ;  /* 0x0001980201007387 */ /* 0x0003e80000100800 */
[----:B------:R2:W-:Y:S01]  /*122c0*/  STL [R1+0x194], R0 ;  /* 0x0001940001007387 */ /* 0x0005e20000100800 */
[----:B0-----:R-:W-:-:S02]  /*122d0*/  SEL R6, R3, R27, !P3 ;  /* 0x0000001b03067207 */ /* 0x001fc40005800000 */
[----:B-1----:R-:W-:-:S03]  /*122e0*/  SEL R2, R3, R19, !P3 ;  /* 0x0000001303027207 */ /* 0x002fc60005800000 */
[----:B------:R-:W-:Y:S01]  /*122f0*/  STL [R1+0x190], R6 ;  /* 0x0001900601007387 */ /* 0x000fe20000100800 */
[----:B--2---:R-:W-:-:S03]  /*12300*/  SEL R0, R3, R17, !P3 ;  /* 0x0000001103007207 */ /* 0x004fc60005800000 */
[----:B------:R-:W2:Y:S04]  /*12310*/  LDL.LU R17, [R1+0x398] ;  /* 0x0003980001117983 */ /* 0x000ea80000300800 */
[----:B------:R0:W-:Y:S04]  /*12320*/  STL [R1+0x18c], R2 ;  /* 0x00018c0201007387 */ /* 0x0001e80000100800 */
[----:B------:R1:W-:Y:S01]  /*12330*/  STL [R1+0x188], R0 ;  /* 0x0001880001007387 */ /* 0x0003e20000100800 */
[----:B0-----:R-:W-:-:S03]  /*12340*/  SEL R2, R3, R4, !P3 ;  /* 0x0000000403027207 */ /* 0x001fc60005800000 */
[----:B------:R-:W3:Y:S01]  /*12350*/  LDL.LU R4, [R1+0x140] ;  /* 0x0001400001047983 */ /* 0x000ee20000300800 */
[----:B-1----:R-:W-:-:S03]  /*12360*/  SEL R0, R3, R5, !P3 ;  /* 0x0000000503007207 */ /* 0x002fc60005800000 */
[----:B------:R4:W-:Y:S04]  /*12370*/  STL [R1+0x184], R2 ;  /* 0x0001840201007387 */ /* 0x0009e80000100800 */
[----:B------:R0:W-:Y:S04]  /*12380*/  STL [R1+0x180], R0 ;  /* 0x0001800001007387 */ /* 0x0001e80000100800 */
[----:B------:R-:W3:Y:S01]  /*12390*/  LDL.LU R5, [R1+0x134] ;  /* 0x0001340001057983 */ /* 0x000ee20000300800 */
[C---:B----4-:R-:W-:Y:S02]  /*123a0*/  SEL R2, R3.reuse, R15, !P3 ;  /* 0x0000000f03027207 */ /* 0x050fe40005800000 */
[----:B0-----:R-:W-:-:S03]  /*123b0*/  SEL R0, R3, R14, !P3 ;  /* 0x0000000e03007207 */ /* 0x001fc60005800000 */
[----:B------:R0:W-:Y:S04]  /*123c0*/  STL [R1+0x17c], R2 ;  /* 0x00017c0201007387 */ /* 0x0001e80000100800 */
[----:B------:R-:W4:Y:S04]  /*123d0*/  LDL.LU R15, [R1+0x130] ;  /* 0x00013000010f7983 */ /* 0x000f280000300800 */
[----:B------:R1:W-:Y:S04]  /*123e0*/  STL [R1+0x178], R0 ;  /* 0x0001780001007387 */ /* 0x0003e80000100800 */
[----:B------:R-:W4:Y:S01]  /*123f0*/  LDL.LU R14, [R1+0x12c] ;  /* 0x00012c00010e7983 */ /* 0x000f220000300800 */
[----:B0-----:R-:W-:-:S02]  /*12400*/  SEL R2, R3, R13, !P3 ;  /* 0x0000000d03027207 */ /* 0x001fc40005800000 */
[----:B-1----:R-:W-:-:S03]  /*12410*/  SEL R0, R3, R16, !P3 ;  /* 0x0000001003007207 */ /* 0x002fc60005800000 */
[----:B------:R0:W-:Y:S04]  /*12420*/  STL [R1+0x174], R2 ;  /* 0x0001740201007387 */ /* 0x0001e80000100800 */
[----:B------:R-:W4:Y:S01]  /*12430*/  LDL.LU R19, [R1+0x118] ;  /* 0x0001180001137983 */ /* 0x000f220000300800 */
[----:B------:R-:W-:-:S03]  /*12440*/  SEL R6, R3, R24, !P3 ;  /* 0x0000001803067207 */ /* 0x000fc60005800000 */
[----:B------:R1:W-:Y:S01]  /*12450*/  STL [R1+0x170], R0 ;  /* 0x0001700001007387 */ /* 0x0003e20000100800 */
[----:B0-----:R-:W-:-:S05]  /*12460*/  SEL R2, R3, R26, !P3 ;  /* 0x0000001a03027207 */ /* 0x001fca0005800000 */
[----:B------:R0:W-:Y:S01]  /*12470*/  STL [R1+0x16c], R2 ;  /* 0x00016c0201007387 */ /* 0x0001e20000100800 */
[----:B-1----:R-:W-:-:S05]  /*12480*/  SEL R0, R3, R25, !P3 ;  /* 0x0000001903007207 */ /* 0x002fca0005800000 */
        /* <DEDUP_REMOVED lines=10> */
[----:B------:R-:W4:Y:S04]  /*12530*/  LDL.LU R16, [R1+0x120] ;  /* 0x0001200001107983 */ /* 0x000f280000300800 */
[----:B------:R0:W-:Y:S04]  /*12540*/  STL [R1+0x14c], R2 ;  /* 0x00014c0201007387 */ /* 0x0001e80000100800 */
[----:B------:R-:W4:Y:S04]  /*12550*/  LDL.LU R13, [R1+0x11c] ;  /* 0x00011c00010d7983 */ /* 0x000f280000300800 */
[----:B------:R0:W-:Y:S04]  /*12560*/  STL [R1+0x148], R0 ;  /* 0x0001480001007387 */ /* 0x0001e80000100800 */
[----:B------:R-:W4:Y:S04]  /*12570*/  LDL.LU R12, [R1+0x114] ;  /* 0x00011400010c7983 */ /* 0x000f280000300800 */
[----:B------:R-:W4:Y:S04]  /*12580*/  LDL.LU R11, [R1+0x110] ;  /* 0x00011000010b7983 */ /* 0x000f280000300800 */
[----:B------:R-:W4:Y:S04]  /*12590*/  LDL.LU R28, [R1+0x10c] ;  /* 0x00010c00011c7983 */ /* 0x000f280000300800 */
[----:B------:R-:W4:Y:S04]  /*125a0*/  LDL.LU R7, [R1+0x104] ;  /* 0x0001040001077983 */ /* 0x000f280000300800 */
[----:B-1----:R-:W4:Y:S04]  /*125b0*/  LDL.LU R6, [R1+0x100] ;  /* 0x0001000001067983 */ /* 0x002f280000300800 */
[----:B0-----:R-:W4:Y:S04]  /*125c0*/  LDL.LU R2, [R1+0xfc] ;  /* 0x0000fc0001027983 */ /* 0x001f280000300800 */
[----:B------:R-:W4:Y:S04]  /*125d0*/  LDL.LU R0, [R1+0xf8] ;  /* 0x0000f80001007983 */ /* 0x000f280000300800 */
[----:B------:R-:W4:Y:S04]  /*125e0*/  LDL.LU R29, [R1+0xd0] ;  /* 0x0000d000011d7983 */ /* 0x000f280000300800 */
[----:B------:R-:W4:Y:S04]  /*125f0*/  LDL.LU R18, [R1+0xf4] ;  /* 0x0000f40001127983 */ /* 0x000f280000300800 */
[----:B------:R-:W4:Y:S01]  /*12600*/  LDL.LU R27, [R1+0xf0] ;  /* 0x0000f000011b7983 */ /* 0x000f220000300800 */
[----:B--2---:R-:W-:-:S03]  /*12610*/  SEL R20, R3, R17, !P3 ;  /* 0x0000001103147207 */ /* 0x004fc60005800000 */
[----:B------:R-:W2:Y:S04]  /*12620*/  LDL.LU R17, [R1+0xe8] ;  /* 0x0000e80001117983 */ /* 0x000ea80000300800 */
[----:B------:R0:W-:Y:S01]  /*12630*/  STL [R1+0x144], R20 ;  /* 0x0001441401007387 */ /* 0x0001e20000100800 */
[----:B---3--:R-:W-:-:S03]  /*12640*/  SEL R21, R3, R4, !P3 ;  /* 0x0000000403157207 */ /* 0x008fc60005800000 */
[----:B------:R-:W3:Y:S04]  /*12650*/  LDL.LU R4, [R1+0xec] ;  /* 0x0000ec0001047983 */ /* 0x000ee80000300800 */
[----:B------:R4:W-:Y:S01]  /*12660*/  STL [R1+0x140], R21 ;  /* 0x0001401501007387 */ /* 0x0009e20000100800 */
[----:B0-----:R-:W-:-:S03]  /*12670*/  SEL R20, R3, R5, !P3 ;  /* 0x0000000503147207 */ /* 0x001fc60005800000 */
[----:B------:R-:W3:Y:S04]  /*12680*/  LDL.LU R5, [R1+0x2a0] ;  /* 0x0002a00001057983 */ /* 0x000ee80000300800 */
[----:B------:R0:W-:Y:S01]  /*12690*/  STL [R1+0x13c], R20 ;  /* 0x00013c1401007387 */ /* 0x0001e20000100800 */
[----:B----4-:R-:W-:-:S03]  /*126a0*/  SEL R21, R3, R15, !P3 ;  /* 0x0000000f03157207 */ /* 0x010fc60005800000 */
[----:B------:R-:W4:Y:S04]  /*126b0*/  LDL.LU R15, [R1+0xe0] ;  /* 0x0000e000010f7983 */ /* 0x000f280000300800 */
[----:B------:R1:W-:Y:S01]  /*126c0*/  STL [R1+0x138], R21 ;  /* 0x0001381501007387 */ /* 0x0003e20000100800 */
[----:B0-----:R-:W-:-:S03]  /*126d0*/  SEL R20, R3, R14, !P3 ;  /* 0x0000000e03147207 */ /* 0x001fc60005800000 */
[----:B------:R-:W4:Y:S04]  /*126e0*/  LDL.LU R14, [R1+0xe4] ;  /* 0x0000e400010e7983 */ /* 0x000f280000300800 */
[----:B------:R0:W-:Y:S04]  /*126f0*/  STL [R1+0x134], R20 ;  /* 0x0001341401007387 */ /* 0x0001e80000100800 */
[----:B------:R-:W4:Y:S01]  /*12700*/  LDL.LU R26, [R1+0xdc] ;  /* 0x0000dc00011a7983 */ /* 0x000f220000300800 */
[----:B------:R-:W-:-:S03]  /*12710*/  SEL R19, R3, R19, !P3 ;  /* 0x0000001303137207 */ /* 0x000fc60005800000 */
[----:B------:R-:W4:Y:S04]  /*12720*/  LDL.LU R25, [R1+0xd8] ;  /* 0x0000d80001197983 */ /* 0x000f280000300800 */
[----:B------:R0:W-:Y:S04]  /*12730*/  STL [R1+0x130], R19 ;  /* 0x0001301301007387 */ /* 0x0001e80000100800 */
[----:B------:R-:W4:Y:S04]  /*12740*/  LDL.LU R24, [R1+0xd4] ;  /* 0x0000d40001187983 */ /* 0x000f280000300800 */
[----:B------:R-:W4:Y:S04]  /*12750*/  LDL.LU R23, [R1+0xac] ;  /* 0x0000ac0001177983 */ /* 0x000f280000300800 */
[----:B------:R-:W4:Y:S04]  /*12760*/  LDL.LU R22, [R1+0xb0] ;  /* 0x0000b00001167983 */ /* 0x000f280000300800 */
[----:B-1----:R-:W4:Y:S04]  /*12770*/  LDL.LU R21, [R1+0xc0] ;  /* 0x0000c00001157983 */ /* 0x002f280000300800 */
[----:B0-----:R-:W4:Y:S04]  /*12780*/  LDL.LU R20, [R1+0x260] ;  /* 0x0002600001147983 */ /* 0x001f280000300800 */
[----:B------:R-:W4:Y:S01]  /*12790*/  LDL.LU R19, [R1+0x9c] ;  /* 0x00009c0001137983 */ /* 0x000f220000300800 */
[----:B------:R-:W-:-:S02]  /*127a0*/  SEL R16, R3, R16, !P3 ;  /* 0x0000001003107207 */ /* 0x000fc40005800000 */
[----:B------:R-:W-:-:S03]  /*127b0*/  SEL R13, R3, R13, !P3 ;  /* 0x0000000d030d7207 */ /* 0x000fc60005800000 */
[----:B------:R-:W-:Y:S01]  /*127c0*/  STL [R1+0x12c], R16 ;  /* 0x00012c1001007387 */ /* 0x000fe20000100800 */
[----:B------:R-:W-:-:S03]  /*127d0*/  SEL R12, R3, R12, !P3 ;  /* 0x0000000c030c7207 */ /* 0x000fc60005800000 */
[----:B------:R0:W-:Y:S01]  /*127e0*/  STL [R1+0x128], R13 ;  /* 0x0001280d01007387 */ /* 0x0001e20000100800 */
[----:B------:R-:W-:-:S03]  /*127f0*/  SEL R11, R3, R11, !P3 ;  /* 0x0000000b030b7207 */ /* 0x000fc60005800000 */
[----:B------:R1:W-:Y:S04]  /*12800*/  STL [R1+0x120], R12 ;  /* 0x0001200c01007387 */ /* 0x0003e80000100800 */
[----:B------:R1:W-:Y:S01]  /*12810*/  STL [R1+0x11c], R11 ;  /* 0x00011c0b01007387 */ /* 0x0003e20000100800 */
[C---:B0-----:R-:W-:Y:S02]  /*12820*/  SEL R13, R3.reuse, R28, !P3 ;  /* 0x0000001c030d7207 */ /* 0x041fe40005800000 */
[----:B-1----:R-:W-:-:S03]  /*12830*/  SEL R12, R3, R7, !P3 ;  /* 0x00000007030c7207 */ /* 0x002fc60005800000 */
[----:B------:R-:W-:Y:S01]  /*12840*/  STL [R1+0x118], R13 ;  /* 0x0001180d01007387 */ /* 0x000fe20000100800 */
[C---:B------:R-:W-:Y:S02]  /*12850*/  SEL R11, R3.reuse, R6, !P3 ;  /* 0x00000006030b7207 */ /* 0x040fe40005800000 */
[C---:B------:R-:W-:Y:S01]  /*12860*/  SEL R7, R3.reuse, R2, !P3 ;  /* 0x0000000203077207 */ /* 0x040fe20005800000 */
[----:B------:R-:W-:Y:S01]  /*12870*/  STL [R1+0x114], R12 ;  /* 0x0001140c01007387 */ /* 0x000fe20000100800 */
[----:B------:R-:W-:-:S03]  /*12880*/  SEL R6, R3, R0, !P3 ;  /* 0x0000000003067207 */ /* 0x000fc60005800000 */
[----:B------:R-:W-:Y:S01]  /*12890*/  STL [R1+0x110], R11 ;  /* 0x0001100b01007387 */ /* 0x000fe20000100800 */
[----:B------:R-:W-:-:S03]  /*128a0*/  SEL R2, R3, R29, !P3 ;  /* 0x0000001d03027207 */ /* 0x000fc60005800000 */
[----:B------:R-:W-:Y:S01]  /*128b0*/  STL [R1+0x10c], R7 ;  /* 0x00010c0701007387 */ /* 0x000fe20000100800 */
[----:B------:R-:W-:-:S03]  /*128c0*/  SEL R0, R3, R18, !P3 ;  /* 0x0000001203007207 */ /* 0x000fc60005800000 */
[----:B------:R-:W-:Y:S04]  /*128d0*/  STL [R1+0x104], R6 ;  /* 0x0001040601007387 */ /* 0x000fe80000100800 */
[----:B------:R-:W4:Y:S04]  /*128e0*/  LDL.LU R18, [R1+0xa8] ;  /* 0x0000a80001127983 */ /* 0x000f280000300800 */
[----:B------:R0:W-:Y:S04]  /*128f0*/  STL [R1+0x100], R2 ;  /* 0x0001000201007387 */ /* 0x0001e80000100800 */
[----:B------:R2:W-:Y:S01]  /*12900*/  STL [R1+0xfc], R0 ;  /* 0x0000fc0001007387 */ /* 0x0005e20000100800 */
[----:B0-----:R-:W-:-:S02]  /*12910*/  SEL R2, R3, R27, !P3 ;  /* 0x0000001b03027207 */ /* 0x001fc40005800000 */
[C---:B--2---:R-:W-:Y:S02]  /*12920*/  SEL R0, R3.reuse, R17, !P3 ;  /* 0x0000001103007207 */ /* 0x044fe40005800000 */
[----:B------:R-:W2:Y:S04]  /*12930*/  LDL.LU R17, [R1+0xa4] ;  /* 0x0000a40001117983 */ /* 0x000ea80000300800 */
[----:B------:R3:W-:Y:S04]  /*12940*/  STL [R1+0xf8], R2 ;  /* 0x0000f80201007387 */ /* 0x0007e80000100800 */
        /* <DEDUP_REMOVED lines=12> */
[----:B------:R0:W-:Y:S01]  /*12a10*/  STL [R1+0xe4], R0 ;  /* 0x0000e40001007387 */ /* 0x0001e20000100800 */
[----:B-1----:R-:W-:-:S05]  /*12a20*/  SEL R2, R3, R26, !P3 ;  /* 0x0000001a03027207 */ /* 0x002fca0005800000 */
[----:B------:R1:W-:Y:S01]  /*12a30*/  STL [R1+0xe0], R2 ;  /* 0x0000e00201007387 */ /* 0x0003e20000100800 */
[C---:B0-----:R-:W-:Y:S02]  /*12a40*/  SEL R0, R3.reuse, R25, !P3 ;  /* 0x0000001903007207 */ /* 0x041fe40005800000 */
[----:B------:R-:W-:-:S03]  /*12a50*/  SEL R6, R3, R24, !P3 ;  /* 0x0000001803067207 */ /* 0x000fc60005800000 */
        /* <DEDUP_REMOVED lines=10> */
[----:B------:R-:W4:Y:S04]  /*12b00*/  LDL.LU R7, [R1+0x90] ;  /* 0x0000900001077983 */ /* 0x000f280000300800 */
[----:B------:R1:W-:Y:S04]  /*12b10*/  STL [R1+0xb0], R2 ;  /* 0x0000b00201007387 */ /* 0x0003e80000100800 */
[----:B0-----:R-:W4:Y:S04]  /*12b20*/  LDL.LU R6, [R1+0x8c] ;  /* 0x00008c0001067983 */ /* 0x001f280000300800 */
[----:B------:R0:W-:Y:S04]  /*12b30*/  STL [R1+0xac], R0 ;  /* 0x0000ac0001007387 */ /* 0x0001e80000100800 */
[----:B-1----:R-:W4:Y:S04]  /*12b40*/  LDL.LU R2, [R1+0x88] ;  /* 0x0000880001027983 */ /* 0x002f280000300800 */
[----:B------:R-:W4:Y:S04]  /*12b50*/  LDL.LU R27, [R1+0x80] ;  /* 0x00008000011b7983 */ /* 0x000f280000300800 */
        /* <DEDUP_REMOVED lines=8> */
[----:B0-----:R-:W4:Y:S01]  /*12be0*/  LDL.LU R0, [R1+0x40] ;  /* 0x0000400001007983 */ /* 0x001f220000300800 */
[----:B------:R-:W-:-:S05]  /*12bf0*/  SEL R11, R3, R18, !P3 ;  /* 0x00000012030b7207 */ /* 0x000fca0005800000 */
[----:B------:R-:W-:Y:S04]  /*12c00*/  STL [R1+0xa8], R11 ;  /* 0x0000a80b01007387 */ /* 0x000fe80000100800 */
[----:B------:R-:W4:Y:S01]  /*12c10*/  LDL.LU R13, [R1+0x3c] ;  /* 0x00003c00010d7983 */ /* 0x000f220000300800 */
[----:B--2---:R-:W-:-:S05]  /*12c20*/  SEL R12, R3, R17, !P3 ;  /* 0x00000011030c7207 */ /* 0x004fca0005800000 */
[----:B------:R0:W-:Y:S04]  /*12c30*/  STL [R1+0xa4], R12 ;  /* 0x0000a40c01007387 */ /* 0x0001e80000100800 */
[----:B0-----:R-:W2:Y:S01]  /*12c40*/  LDL.LU R12, [R1+0x28] ;  /* 0x00002800010c7983 */ /* 0x001ea20000300800 */
[----:B---3--:R-:W-:-:S05]  /*12c50*/  SEL R11, R3, R4, !P3 ;  /* 0x00000004030b7207 */ /* 0x008fca0005800000 */
[----:B------:R0:W-:Y:S04]  /*12c60*/  STL [R1+0xa0], R11 ;  /* 0x0000a00b01007387 */ /* 0x0001e80000100800 */
[----:B------:R-:W3:Y:S01]  /*12c70*/  LDL.LU R16, [R1+0x30] ;  /* 0x0000300001107983 */ /* 0x000ee20000300800 */
[----:B------:R-:W-:-:S05]  /*12c80*/  SEL R4, R3, R5, !P3 ;  /* 0x0000000503047207 */ /* 0x000fca0005800000 */
[----:B------:R1:W-:Y:S04]  /*12c90*/  STL [R1+0x9c], R4 ;  /* 0x00009c0401007387 */ /* 0x0003e80000100800 */
[----:B0-----:R-:W3:Y:S01]  /*12ca0*/  LDL.LU R11, [R1+0x38] ;  /* 0x00003800010b7983 */ /* 0x001ee20000300800 */
[----:B----4-:R-:W-:-:S05]  /*12cb0*/  SEL R5, R3, R15, !P3 ;  /* 0x0000000f03057207 */ /* 0x010fca0005800000 */
[----:B------:R-:W-:Y:S01]  /*12cc0*/  STL [R1+0x98], R5 ;  /* 0x0000980501007387 */ /* 0x000fe20000100800 */
[----:B-1----:R-:W-:-:S03]  /*12cd0*/  SEL R4, R3, R14, !P3 ;  /* 0x0000000e03047207 */ /* 0x002fc60005800000 */
[----:B------:R-:W4:Y:S04]  /*12ce0*/  LDL.LU R19, [R1+0x154] ;  /* 0x0001540001137983 */ /* 0x000f280000300800 */
[----:B------:R-:W4:Y:S04]  /*12cf0*/  LDL.LU R18, [R1+0x150] ;  /* 0x0001500001127983 */ /* 0x000f280000300800 */
[----:B------:R0:W-:Y:S04]  /*12d00*/  STL [R1], R4 ;  /* 0x0000000401007387 */ /* 0x0001e80000100800 */
[----:B------:R-:W4:Y:S04]  /*12d10*/  LDL.LU R17, [R1+0x2c] ;  /* 0x00002c0001117983 */ /* 0x000f280000300800 */
[----:B0-----:R-:W4:Y:S04]  /*12d20*/  LDL.LU R4, [R1+0x124] ;  /* 0x0001240001047983 */ /* 0x001f280000300800 */
[----:B------:R-:W4:Y:S04]  /*12d30*/  LDL.LU R5, [R1+0x108] ;  /* 0x0001080001057983 */ /* 0x000f280000300800 */
        /* <DEDUP_REMOVED lines=11> */
[----:B0-----:R-:W4:Y:S01]  /*12df0*/  LDL.LU R6, [R1+0x20e4] ;  /* 0x0020e40001067983 */ /* 0x001f220000300800 */
[----:B------:R-:W-:-:S03]  /*12e00*/  SEL R25, R3, R25, !P3 ;  /* 0x0000001903197207 */ /* 0x000fc60005800000 */
[----:B------:R0:W-:Y:S01]  /*12e10*/  STL [R1+0x88], R2 ;  /* 0x0000880201007387 */ /* 0x0001e20000100800 */
[C---:B------:R-:W-:Y:S02]  /*12e20*/  SEL R24, R3.reuse, R24, !P3 ;  /* 0x0000001803187207 */ /* 0x040fe40005800000 */
[C---:B------:R-:W-:Y:S01]  /*12e30*/  SEL R23, R3.reuse, R23, !P3 ;  /* 0x0000001703177207 */ /* 0x040fe20005800000 */
[----:B0-----:R-:W4:Y:S04]  /*12e40*/  LDL.LU R2, [R1+0x20e0] ;  /* 0x0020e00001027983 */ /* 0x001f280000300800 */
[----:B------:R0:W-:Y:S01]  /*12e50*/  STL [R1+0x84], R27 ;  /* 0x0000841b01007387 */ /* 0x0001e20000100800 */
[C---:B------:R-:W-:Y:S02]  /*12e60*/  SEL R22, R3.reuse, R22, !P3 ;  /* 0x0000001603167207 */ /* 0x040fe40005800000 */
[C---:B------:R-:W-:Y:S01]  /*12e70*/  SEL R21, R3.reuse, R21, !P3 ;  /* 0x0000001503157207 */ /* 0x040fe20005800000 */
[----:B0-----:R-:W4:Y:S04]  /*12e80*/  LDL.LU R27, [R1+0x20dc] ;  /* 0x0020dc00011b7983 */ /* 0x001f280000300800 */
[----:B------:R0:W-:Y:S01]  /*12e90*/  STL [R1+0x80], R26 ;  /* 0x0000801a01007387 */ /* 0x0001e20000100800 */
[----:B------:R-:W-:-:S03]  /*12ea0*/  SEL R28, R3, R28, !P3 ;  /* 0x0000001c031c7207 */ /* 0x000fc60005800000 */
        /* <DEDUP_REMOVED lines=10> */
[----:B------:R0:W-:Y:S04]  /*12f50*/  STL [R1+0x6c], R22 ;  /* 0x00006c1601007387 */ /* 0x0001e80000100800 */
        /* <DEDUP_REMOVED lines=10> */
[----:B0-----:R-:W4:Y:S01]  /*13000*/  LDL.LU R13, [R1+0x5c] ;  /* 0x00005c00010d7983 */ /* 0x001f220000300800 */
[----:B--2---:R-:W-:-:S05]  /*13010*/  SEL R12, R3, R12, !P3 ;  /* 0x0000000c030c7207 */ /* 0x004fca0005800000 */
[----:B------:R0:W-:Y:S01]  /*13020*/  STL [R1+0x48], R12 ;  /* 0x0000480c01007387 */ /* 0x0001e20000100800 */
[----:B---3--:R-:W-:-:S03]  /*13030*/  SEL R16, R3, R16, !P3 ;  /* 0x0000001003107207 */ /* 0x008fc60005800000 */
[----:B0-----:R-:W2:Y:S04]  /*13040*/  LDL.LU R12, [R1+0x4c] ;  /* 0x00004c00010c7983 */ /* 0x001ea80000300800 */
[----:B------:R0:W-:Y:S01]  /*13050*/  STL [R1+0x40], R16 ;  /* 0x0000401001007387 */ /* 0x0001e20000100800 */
[----:B------:R-:W-:-:S03]  /*13060*/  SEL R11, R3, R11, !P3 ;  /* 0x0000000b030b7207 */ /* 0x000fc60005800000 */
[----:B0-----:R-:W3:Y:S01]  /*13070*/  LDL.LU R16, [R1+0x44] ;  /* 0x0000440001107983 */ /* 0x001ee20000300800 */
[----:B----4-:R-:W-:-:S03]  /*13080*/  SEL R19, R3, R19, !P3 ;  /* 0x0000001303137207 */ /* 0x010fc60005800000 */
        /* <DEDUP_REMOVED lines=10> */
[----:B------:R-:W-:-:S03]  /*13130*/  SEL R14, R3, R14, !P3 ;  /* 0x0000000e030e7207 */ /* 0x000fc60005800000 */
[----:B0-----:R-:W4:Y:S04]  /*13140*/  LDL.LU R18, [R1+0x20b8] ;  /* 0x0020b80001127983 */ /* 0x001f280000300800 */
[----:B------:R0:W-:Y:S04]  /*13150*/  STL [R1+0x30], R17 ;  /* 0x0000301101007387 */ /* 0x0001e80000100800 */
[----:B0-----:R-:W2:Y:S04]  /*13160*/  LDL.LU R17, [R1+0x20b4] ;  /* 0x0020b40001117983 */ /* 0x001ea80000300800 */
[----:B------:R0:W-:Y:S04]  /*13170*/  STL [R1+0x2c], R4 ;  /* 0x00002c0401007387 */ /* 0x0001e80000100800 */
[----:B0-----:R-:W3:Y:S04]  /*13180*/  LDL.LU R4, [R1+0x20b0] ;  /* 0x0020b00001047983 */ /* 0x001ee80000300800 */
[----:B------:R0:W-:Y:S04]  /*13190*/  STL [R1+0x28], R5 ;  /* 0x0000280501007387 */ /* 0x0001e80000100800 */
[----:B0-----:R-:W4:Y:S04]  /*131a0*/  LDL.LU R5, [R1+0x20ac] ;  /* 0x0020ac0001057983 */ /* 0x001f280000300800 */
[----:B------:R0:W-:Y:S04]  /*131b0*/  STL [R1+0x24], R15 ;  /* 0x0000240f01007387 */ /* 0x0001e80000100800 */
[----:B0-----:R-:W2:Y:S04]  /*131c0*/  LDL.LU R15, [R1+0x20a8] ;  /* 0x0020a800010f7983 */ /* 0x001ea80000300800 */
[----:B------:R0:W-:Y:S04]  /*131d0*/  STL [R1+0x20], R14 ;  /* 0x0000200e01007387 */ /* 0x0001e80000100800 */
[----:B0-----:R-:W3:Y:S01]  /*131e0*/  LDL.LU R14, [R1+0x20a4] ;  /* 0x0020a400010e7983 */ /* 0x001ee20000300800 */
[----:B------:R-:W-:-:S02]  /*131f0*/  SEL R29, R3, R29, !P3 ;  /* 0x0000001d031d7207 */ /* 0x000fc40005800000 */
[----:B---3--:R-:W-:-:S05]  /*13200*/  SEL R14, R3, R14, !P3 ;  /* 0x0000000e030e7207 */ /* 0x008fca0005800000 */
[----:B------:R0:W-:Y:S04]  /*13210*/  STL [R1+0x1ff8], R14 ;  /* 0x001ff80e01007387 */ /* 0x0001e80000100800 */
[----:B------:R1:W-:Y:S04]  /*13220*/  STL [R1+0x14], R29 ;  /* 0x0000141d01007387 */ /* 0x0003e80000100800 */
[----:B0-----:R-:W3:Y:S01]  /*13230*/  LDL.LU R14, [R1+0x74] ;  /* 0x00007400010e7983 */ /* 0x001ee20000300800 */
[C---:B--2---:R-:W-:Y:S02]  /*13240*/  SEL R15, R3.reuse, R15, !P3 ;  /* 0x0000000f030f7207 */ /* 0x044fe40005800000 */
[----:B----4-:R-:W-:-:S02]  /*13250*/  SEL R5, R3, R5, !P3 ;  /* 0x0000000503057207 */ /* 0x010fc40005800000 */
[C---:B------:R-:W-:Y:S02]  /*13260*/  SEL R4, R3.reuse, R4, !P3 ;  /* 0x0000000403047207 */ /* 0x040fe40005800000 */
[C---:B-1----:R-:W-:Y:S01]  /*13270*/  SEL R29, R3.reuse, R17, !P3 ;  /* 0x00000011031d7207 */ /* 0x042fe20005800000 */
[----:B------:R-:W-:Y:S01]  /*13280*/  STL [R1+0x1ffc], R15 ;  /* 0x001ffc0f01007387 */ /* 0x000fe20000100800 */
[C---:B------:R-:W-:Y:S02]  /*13290*/  SEL R28, R3.reuse, R28, !P3 ;  /* 0x0000001c031c7207 */ /* 0x040fe40005800000 */
[C---:B------:R-:W-:Y:S01]  /*132a0*/  SEL R0, R3.reuse, R0, !P3 ;  /* 0x0000000003007207 */ /* 0x040fe20005800000 */
[----:B------:R-:W-:Y:S01]  /*132b0*/  STL [R1+0x2000], R5 ;  /* 0x0020000501007387 */ /* 0x000fe20000100800 */
[C---:B------:R-:W-:Y:S02]  /*132c0*/  SEL R13, R3.reuse, R13, !P3 ;  /* 0x0000000d030d7207 */ /* 0x040fe40005800000 */
[C---:B------:R-:W-:Y:S01]  /*132d0*/  SEL R12, R3.reuse, R12, !P3 ;  /* 0x0000000c030c7207 */ /* 0x040fe20005800000 */
[----:B------:R-:W-:Y:S01]  /*132e0*/  STL [R1+0x2004], R4 ;  /* 0x0020040401007387 */ /* 0x000fe20000100800 */
[----:B------:R-:W-:-:S03]  /*132f0*/  SEL R16, R3, R16, !P3 ;  /* 0x0000001003107207 */ /* 0x000fc60005800000 */
[----:B------:R-:W-:Y:S04]  /*13300*/  STL [R1+0x2008], R29 ;  /* 0x0020081d01007387 */ /* 0x000fe80000100800 */
[----:B------:R-:W-:Y:S01]  /*13310*/  STL [R1+0x200c], R28 ;  /* 0x00200c1c01007387 */ /* 0x000fe20000100800 */
[----:B---3--:R-:W-:-:S05]  /*13320*/  SEL R17, R3, R14, !P3 ;  /* 0x0000000e03117207 */ /* 0x008fca0005800000 */
[----:B------:R-:W-:Y:S04]  /*13330*/  STL [R1+0x2010], R17 ;  /* 0x0020101101007387 */ /* 0x000fe80000100800 */
[----:B------:R-:W-:Y:S04]  /*13340*/  STL [R1+0x2014], R0 ;  /* 0x0020140001007387 */ /* 0x000fe80000100800 */
[----:B------:R-:W-:Y:S04]  /*13350*/  STL [R1+0x2018], R13 ;  /* 0x0020180d01007387 */ /* 0x000fe80000100800 */
[----:B------:R-:W-:Y:S04]  /*13360*/  STL [R1+0x201c], R12 ;  /* 0x00201c0c01007387 */ /* 0x000fe80000100800 */
[----:B------:R0:W-:Y:S04]  /*13370*/  STL [R1+0x2020], R16 ;  /* 0x0020201001007387 */ /* 0x0001e80000100800 */
[----:B0-----:R-:W2:Y:S04]  /*13380*/  LDL.LU R16, [R1+0x3f8] ;  /* 0x0003f80001107983 */ /* 0x001ea80000300800 */
[----:B------:R-:W3:Y:S04]  /*13390*/  LDL.LU R12, [R1+0x3f4] ;  /* 0x0003f400010c7983 */ /* 0x000ee80000300800 */
[----:B------:R-:W4:Y:S04]  /*133a0*/  LDL.LU R13, [R1+0x3f0] ;  /* 0x0003f000010d7983 */ /* 0x000f280000300800 */
[----:B------:R-:W4:Y:S04]  /*133b0*/  LDL.LU R0, [R1+0x3ec] ;  /* 0x0003ec0001007983 */ /* 0x000f280000300800 */
[----:B------:R-:W4:Y:S04]  /*133c0*/  LDL.LU R17, [R1+0x3e8] ;  /* 0x0003e80001117983 */ /* 0x000f280000300800 */
[----:B------:R-:W4:Y:S04]  /*133d0*/  LDL.LU R28, [R1+0x3e4] ;  /* 0x0003e400011c7983 */ /* 0x000f280000300800 */
[----:B------:R-:W4:Y:S04]  /*133e0*/  LDL.LU R29, [R1+0x3e0] ;  /* 0x0003e000011d7983 */ /* 0x000f280000300800 */
[----:B------:R-:W4:Y:S04]  /*133f0*/  LDL.LU R4, [R1+0x3dc] ;  /* 0x0003dc0001047983 */ /* 0x000f280000300800 */
[----:B------:R-:W4:Y:S01]  /*13400*/  LDL.LU R5, [R1+0x3d8] ;  /* 0x0003d80001057983 */ /* 0x000f220000300800 */
[----:B------:R-:W-:-:S02]  /*13410*/  SEL R11, R3, R11, !P3 ;  /* 0x0000000b030b7207 */ /* 0x000fc40005800000 */
[C---:B------:R-:W-:Y:S01]  /*13420*/  SEL R18, R3.reuse, R18, !P3 ;  /* 0x0000001203127207 */ /* 0x040fe20005800000 */
[----:B------:R-:W4:Y:S01]  /*13430*/  LDL.LU R15, [R1+0x3d4] ;  /* 0x0003d400010f7983 */ /* 0x000f220000300800 */
[C---:B------:R-:W-:Y:S02]  /*13440*/  SEL R19, R3.reuse, R19, !P3 ;  /* 0x0000001303137207 */ /* 0x040fe40005800000 */
[C---:B------:R-:W-:Y:S01]  /*13450*/  SEL R20, R3.reuse, R20, !P3 ;  /* 0x0000001403147207 */ /* 0x040fe20005800000 */
[----:B------:R-:W4:Y:S01]  /*13460*/  LDL.LU R14, [R1+0x3d0] ;  /* 0x0003d000010e7983 */ /* 0x000f220000300800 */
[C---:B------:R-:W-:Y:S02]  /*13470*/  SEL R21, R3.reuse, R21, !P3 ;  /* 0x0000001503157207 */ /* 0x040fe40005800000 */
[C---:B------:R-:W-:Y:S01]  /*13480*/  SEL R22, R3.reuse, R22, !P3 ;  /* 0x0000001603167207 */ /* 0x040fe20005800000 */
[----:B------:R-:W-:Y:S01]  /*13490*/  STL [R1+0x2024], R11 ;  /* 0x0020240b01007387 */ /* 0x000fe20000100800 */
[----:B------:R-:W-:-:S02]  /*134a0*/  SEL R23, R3, R23, !P3 ;  /* 0x0000001703177207 */ /* 0x000fc40005800000 */
[C---:B------:R-:W-:Y:S01]  /*134b0*/  SEL R24, R3.reuse, R24, !P3 ;  /* 0x0000001803187207 */ /* 0x040fe20005800000 */
[----:B------:R-:W-:Y:S01]  /*134c0*/  STL [R1+0x2028], R18 ;  /* 0x0020281201007387 */ /* 0x000fe20000100800 */
[----:B------:R-:W-:-:S03]  /*134d0*/  SEL R25, R3, R25, !P3 ;  /* 0x0000001903197207 */ /* 0x000fc60005800000 */
[----:B------:R-:W-:Y:S01]  /*134e0*/  STL [R1+0x202c], R19 ;  /* 0x00202c1301007387 */ /* 0x000fe20000100800 */
[C---:B------:R-:W-:Y:S01]  /*134f0*/  SEL R26, R3.reuse, R26, !P3 ;  /* 0x0000001a031a7207 */ /* 0x040fe20005800000 */
[----:B------:R-:W-:Y:S02]  /*13500*/  @!P0 IMAD.MOV R9, RZ, RZ, -R9 ;  /* 0x000000ffff098224 */ /* 0x000fe400078e0a09 */
[----:B------:R-:W-:Y:S01]  /*13510*/  STL [R1+0x2030], R20 ;  /* 0x0020301401007387 */ /* 0x000fe20000100800 */
[C---:B------:R-:W-:Y:S01]  /*13520*/  SEL R27, R3.reuse, R27, !P3 ;  /* 0x0000001b031b7207 */ /* 0x040fe20005800000 */
[----:B------:R-:W-:Y:S02]  /*13530*/  @!P4 IMAD.MOV R10, RZ, RZ, -R10 ;  /* 0x000000ffff0ac224 */ /* 0x000fe400078e0a0a */
[----:B------:R-:W-:Y:S01]  /*13540*/  STL [R1+0x2034], R21 ;  /* 0x0020341501007387 */ /* 0x000fe20000100800 */
[----:B------:R-:W-:-:S03]  /*13550*/  SEL R2, R3, R2, !P3 ;  /* 0x0000000203027207 */ /* 0x000fc60005800000 */
        /* <DEDUP_REMOVED lines=10> */
[----:B------:R-:W-:Y:S04]  /*13600*/  STL [R1+0x204c], R27 ;  /* 0x00204c1b01007387 */ /* 0x000fe80000100800 */
[----:B------:R-:W-:Y:S04]  /*13610*/  STL [R1+0x2050], R2 ;  /* 0x0020500201007387 */ /* 0x000fe80000100800 */
[----:B------:R3:W-:Y:S04]  /*13620*/  STL [R1+0x2054], R6 ;  /* 0x0020540601007387 */ /* 0x0007e80000100800 */
[----:B------:R-:W-:Y:S04]  /*13630*/  STL [R1+0x2058], R7 ;  /* 0x0020580701007387 */ /* 0x000fe80000100800 */
[----:B------:R-:W-:Y:S04]  /*13640*/  STL [R1+0x205c], R8 ;  /* 0x00205c0801007387 */ /* 0x000fe80000100800 */
[----:B------:R-:W-:Y:S04]  /*13650*/  STL [R1+0x2060], R9 ;  /* 0x0020600901007387 */ /* 0x000fe80000100800 */
[----:B------:R4:W-:Y:S01]  /*13660*/  STL [R1+0x2064], R3 ;  /* 0x0020640301007387 */ /* 0x0009e20000100800 */
[----:B--2---:R-:W-:-:S02]  /*13670*/  IMAD R10, R16, UR5, RZ ;  /* 0x00000005100a7c24 */ /* 0x004fc4000f8e02ff */
[----:B---3--:R-:W-:-:S03]  /*13680*/  IMAD R6, R12, UR5, RZ ;  /* 0x000000050c067c24 */ /* 0x008fc6000f8e02ff */
[----:B------:R-:W-:Y:S01]  /*13690*/  STL [R1+0x2068], R10 ;  /* 0x0020680a01007387 */ /* 0x000fe20000100800 */
[----:B----4-:R-:W-:-:S03]  /*136a0*/  IMAD R3, R13, UR5, RZ ;  /* 0x000000050d037c24 */ /* 0x010fc6000f8e02ff */
[----:B------:R-:W-:Y:S01]  /*136b0*/  STL [R1+0x18], R6 ;  /* 0x0000180601007387 */ /* 0x000fe20000100800 */
[----:B------:R-:W-:-:S03]  /*136c0*/  IMAD R2, R0, UR5, RZ ;  /* 0x0000000500027c24 */ /* 0x000fc6000f8e02ff */
[----:B------:R0:W-:Y:S01]  /*136d0*/  STL [R1+0x1c], R3 ;  /* 0x00001c0301007387 */ /* 0x0001e20000100800 */
[----:B------:R-:W-:-:S03]  /*136e0*/  IMAD R0, R17, UR5, RZ ;  /* 0x0000000511007c24 */ /* 0x000fc6000f8e02ff */
[----:B------:R1:W-:Y:S01]  /*136f0*/  STL [R1+0x44], R2 ;  /* 0x0000440201007387 */ /* 0x0003e20000100800 */
[----:B0-----:R-:W-:-:S03]  /*13700*/  IMAD R3, R28, UR5, RZ ;  /* 0x000000051c037c24 */ /* 0x001fc6000f8e02ff */
[----:B------:R0:W-:Y:S01]  /*13710*/  STL [R1+0x4c], R0 ;  /* 0x00004c0001007387 */ /* 0x0001e20000100800 */
[----:B-1----:R-:W-:-:S03]  /*13720*/  IMAD R2, R29, UR5, RZ ;  /* 0x000000051d027c24 */ /* 0x002fc6000f8e02ff */
[----:B------:R1:W-:Y:S01]  /*13730*/  STL [R1+0x5c], R3 ;  /* 0x00005c0301007387 */ /* 0x0003e20000100800 */
[----:B0-----:R-:W-:-:S03]  /*13740*/  IMAD R0, R4, UR5, RZ ;  /* 0x0000000504007c24 */ /* 0x001fc6000f8e02ff */
[----:B------:R0:W-:Y:S01]  /*13750*/  STL [R1+0x64], R2 ;  /* 0x0000640201007387 */ /* 0x0001e20000100800 */
[----:B-1----:R-:W-:-:S03]  /*13760*/  IMAD R3, R5, UR5, RZ ;  /* 0x0000000505037c24 */ /* 0x002fc6000f8e02ff */
[----:B------:R1:W-:Y:S04]  /*13770*/  STL [R1+0x74], R0 ;  /* 0x0000740001007387 */ /* 0x0003e80000100800 */
[----:B------:R-:W-:Y:S04]  /*13780*/  STL [R1+0x2a0], R3 ;  /* 0x0002a00301007387 */ /* 0x000fe80000100800 */
[----:B------:R-:W2:Y:S01]  /*13790*/  LDL.LU R10, [R1+0x3c4] ;  /* 0x0003c400010a7983 */ /* 0x000ea20000300800 */
[----:B0-----:R-:W-:Y:S02]  /*137a0*/  IMAD R2, R15, UR5, RZ ;  /* 0x000000050f027c24 */ /* 0x001fe4000f8e02ff */
[----:B-1----:R-:W-:-:S03]  /*137b0*/  IMAD R0, R14, UR5, RZ ;  /* 0x000000050e007c24 */ /* 0x002fc6000f8e02ff */
[----:B------:R-:W-:Y:S04]  /*137c0*/  STL [R1+0x398], R2 ;  /* 0x0003980201007387 */ /* 0x000fe80000100800 */
[----:B--2---:R0:W-:Y:S04]  /*137d0*/  STL [R1+0x209c], R10 ;  /* 0x00209c0a01007387 */ /* 0x0041e80000100800 */
[----:B------:R-:W-:Y:S04]  /*137e0*/  STL [R1+0x3d8], R0 ;  /* 0x0003d80001007387 */ /* 0x000fe80000100800 */
[----:B0-----:R-:W2:Y:S04]  /*137f0*/  LDL.LU R10, [R1+0x3c8] ;  /* 0x0003c800010a7983 */ /* 0x001ea80000300800 */
[----:B--2---:R0:W-:Y:S04]  /*13800*/  STL [R1+0x20a0], R10 ;  /* 0x0020a00a01007387 */ /* 0x0041e80000100800 */
[----:B0-----:R-:W2:Y:S04]  /*13810*/  LDL.LU R10, [R1+0x3cc] ;  /* 0x0003cc00010a7983 */ /* 0x001ea80000300800 */
[----:B------:R-:W3:Y:S04]  /*13820*/  LDL.LU R3, [R1+0x3c0] ;  /* 0x0003c00001037983 */ /* 0x000ee80000300800 */
[----:B------:R-:W4:Y:S04]  /*13830*/  LDL.LU R9, [R1+0x3bc] ;  /* 0x0003bc0001097983 */ /* 0x000f280000300800 */
[----:B------:R-:W3:Y:S04]  /*13840*/  LDL.LU R8, [R1+0x3b8] ;  /* 0x0003b80001087983 */ /* 0x000ee80000300800 */
        /* <DEDUP_REMOVED lines=24> */
[----:B------:R-:W4:Y:S01]  /*139d0*/  LDL.LU R14, [R1+0x350] ;  /* 0x00035000010e7983 */ /* 0x000f220000300800 */
[----:B--2---:R-:W-:-:S05]  /*139e0*/  IMAD R10, R10, UR5, RZ ;  /* 0x000000050a0a7c24 */ /* 0x004fca000f8e02ff */
[----:B------:R0:W-:Y:S04]  /*139f0*/  STL [R1+0x3dc], R10 ;  /* 0x0003dc0a01007387 */ /* 0x0001e80000100800 */
[----:B0-----:R-:W2:Y:S02]  /*13a00*/  LDL.LU R10, [R1+0x20a0] ;  /* 0x0020a000010a7983 */ /* 0x001ea40000300800 */
[----:B--2---:R-:W-:-:S05]  /*13a10*/  IMAD R10, R10, UR5, RZ ;  /* 0x000000050a0a7c24 */ /* 0x004fca000f8e02ff */
[----:B------:R0:W-:Y:S04]  /*13a20*/  STL [R1+0x3e8], R10 ;  /* 0x0003e80a01007387 */ /* 0x0001e80000100800 */
[----:B0-----:R-:W2:Y:S01]  /*13a30*/  LDL.LU R10, [R1+0x209c] ;  /* 0x00209c00010a7983 */ /* 0x001ea20000300800 */
[----:B---3--:R-:W-:Y:S02]  /*13a40*/  IMAD R8, R8, UR5, RZ ;  /* 0x0000000508087c24 */ /* 0x008fe4000f8e02ff */
[----:B----4-:R-:W-:Y:S02]  /*13a50*/  IMAD R7, R7, UR5, RZ ;  /* 0x0000000507077c24 */ /* 0x010fe4000f8e02ff */
[----:B------:R-:W-:Y:S02]  /*13a60*/  IMAD R2, R2, UR5, RZ ;  /* 0x0000000502027c24 */ /* 0x000fe4000f8e02ff */
[----:B--2---:R-:W-:-:S05]  /*13a70*/  IMAD R10, R10, UR5, RZ ;  /* 0x000000050a0a7c24 */ /* 0x004fca000f8e02ff */
[----:B------:R0:W-:Y:S02]  /*13a80*/  STL [R1+0x3c4], R10 ;  /* 0x0003c40a01007387 */ /* 0x0001e40000100800 */
[----:B0-----:R-:W-:Y:S02]  /*13a90*/  IMAD R10, R3, UR5, RZ ;  /* 0x00000005030a7c24 */ /* 0x001fe4000f8e02ff */
[----:B------:R-:W-:-:S03]  /*13aa0*/  IMAD R3, R9, UR5, RZ ;  /* 0x0000000509037c24 */ /* 0x000fc6000f8e02ff */
[----:B------:R-:W-:Y:S04]  /*13ab0*/  STL [R1+0x3c0], R10 ;  /* 0x0003c00a01007387 */ /* 0x000fe80000100800 */
[----:B------:R0:W-:Y:S04]  /*13ac0*/  STL [R1+0x3ec], R3 ;  /* 0x0003ec0301007387 */ /* 0x0001e80000100800 */
[----:B------:R-:W-:Y:S01]  /*13ad0*/  STL [R1+0x400], R8 ;  /* 0x0004000801007387 */ /* 0x000fe20000100800 */
[----:B0-----:R-:W-:-:S03]  /*13ae0*/  IMAD R3, R6, UR5, RZ ;  /* 0x0000000506037c24 */ /* 0x001fc6000f8e02ff */
[----:B------:R-:W-:Y:S01]  /*13af0*/  STL [R1+0x404], R7 ;  /* 0x0004040701007387 */ /* 0x000fe20000100800 */
[----:B------:R-:W-:-:S03]  /*13b00*/  IMAD R6, R27, UR5, RZ ;  /* 0x000000051b067c24 */ /* 0x000fc6000f8e02ff */
[----:B------:R0:W-:Y:S04]  /*13b10*/  STL [R1+0x410], R3 ;  /* 0x0004100301007387 */ /* 0x0001e80000100800 */
        /* <DEDUP_REMOVED lines=9> */
[----:B------:R2:W-:Y:S01]  /*13bb0*/  STL [R1+0x42c], R3 ;  /* 0x00042c0301007387 */ /* 0x0005e20000100800 */
[----:B0-----:R-:W-:Y:S02]  /*13bc0*/  IMAD R2, R22, UR5, RZ ;  /* 0x0000000516027c24 */ /* 0x001fe4000f8e02ff */
[----:B-1----:R-:W-:-:S03]  /*13bd0*/  IMAD R6, R21, UR5, RZ ;  /* 0x0000000515067c24 */ /* 0x002fc6000f8e02ff */
[----:B------:R0:W-:Y:S01]  /*13be0*/  STL [R1+0x438], R2 ;  /* 0x0004380201007387 */ /* 0x0001e20000100800 */
[----:B--2---:R-:W-:-:S03]  /*13bf0*/  IMAD R3, R20, UR5, RZ ;  /* 0x0000000514037c24 */ /* 0x004fc6000f8e02ff */
        /* <DEDUP_REMOVED lines=12> */
[----:B------:R-:W-:Y:S04]  /*13cc0*/  STL [R1+0x374], R6 ;  /* 0x0003740601007387 */ /* 0x000fe80000100800 */
[----:B------:R1:W-:Y:S01]  /*13cd0*/  STL [R1+0x370], R3 ;  /* 0x0003700301007387 */ /* 0x0003e20000100800 */
[----:B0-----:R-:W-:Y:S02]  /*13ce0*/  IMAD R2, R0, UR5, RZ ;  /* 0x0000000500027c24 */ /* 0x001fe4000f8e02ff */
[----:B------:R-:W-:-:S03]  /*13cf0*/  IMAD R0, R17, UR5, RZ ;  /* 0x0000000511007c24 */ /* 0x000fc6000f8e02ff */
        /* <DEDUP_REMOVED lines=506> */
[----:B------:R-:W4:Y:S04]  /*15ca0*/  LDL.LU R8, [R1] ;  /* 0x0000000001087983 */ /* 0x000f280000300800 */
        /* <DEDUP_REMOVED lines=34> */
[----:B------:R-:W-:-:S02]  /*15ed0*/  IMAD R7, R7, UR5, RZ ;  /* 0x0000000507077c24 */ /* 0x000fc4000f8e02ff */
[----:B------:R-:W-:Y:S02]  /*15ee0*/  IMAD R6, R6, UR5, RZ ;  /* 0x0000000506067c24 */ /* 0x000fe4000f8e02ff */
[----:B------:R-:W-:Y:S02]  /*15ef0*/  IMAD R2, R2, UR5, RZ ;  /* 0x0000000502027c24 */ /* 0x000fe4000f8e02ff */
[----:B------:R-:W-:Y:S02]  /*15f00*/  IMAD R27, R27, UR5, RZ ;  /* 0x000000051b1b7c24 */ /* 0x000fe4000f8e02ff */
[----:B------:R-:W-:Y:S02]  /*15f10*/  IMAD R26, R26, UR5, RZ ;  /* 0x000000051a1a7c24 */ /* 0x000fe4000f8e02ff */
        /* <DEDUP_REMOVED lines=20> */
[----:B--2---:R-:W-:-:S05]  /*16060*/  IMAD R10, R10, UR5, RZ ;  /* 0x000000050a0a7c24 */ /* 0x004fca000f8e02ff */
        /* <DEDUP_REMOVED lines=19> */
[----:B0-----:R-:W3:Y:S04]  /*161a0*/  LDL.LU R25, [R1+0x2044] ;  /* 0x0020440001197983 */ /* 0x001ee80000300800 */
[----:B------:R0:W-:Y:S04]  /*161b0*/  STL [R1+0x2fc], R24 ;  /* 0x0002fc1801007387 */ /* 0x0001e80000100800 */
[----:B0-----:R-:W2:Y:S04]  /*161c0*/  LDL.LU R24, [R1+0x2040] ;  /* 0x0020400001187983 */ /* 0x001ea80000300800 */
        /* <DEDUP_REMOVED lines=35> */
[----:B0-----:R-:W3:Y:S01]  /*16400*/  LDL.LU R14, [R1+0x1ff8] ;  /* 0x001ff800010e7983 */ /* 0x001ee20000300800 */
[----:B--2---:R-:W-:-:S02]  /*16410*/  IMAD R4, R4, UR5, RZ ;  /* 0x0000000504047c24 */ /* 0x004fc4000f8e02ff */
[----:B----4-:R-:W-:Y:S02]  /*16420*/  IMAD R5, R5, UR5, RZ ;  /* 0x0000000505057c24 */ /* 0x010fe4000f8e02ff */
[----:B---3--:R-:W-:Y:S02]  /*16430*/  IMAD R15, R15, UR5, RZ ;  /* 0x000000050f0f7c24 */ /* 0x008fe4000f8e02ff */
[----:B------:R-:W-:-:S05]  /*16440*/  IMAD R14, R14, UR5, RZ ;  /* 0x000000050e0e7c24 */ /* 0x000fca000f8e02ff */
[----:B------:R0:W-:Y:S04]  /*16450*/  STL [R1+0x240], R14 ;  /* 0x0002400e01007387 */ /* 0x0001e80000100800 */
[----:B0-----:R-:W2:Y:S04]  /*16460*/  LDL.LU R14, [R1+0x1ff4] ;  /* 0x001ff400010e7983 */ /* 0x001ea80000300800 */
[----:B------:R0:W-:Y:S04]  /*16470*/  STL [R1+0x23c], R15 ;  /* 0x00023c0f01007387 */ /* 0x0001e80000100800 */
[----:B0-----:R-:W2:Y:S04]  /*16480*/  LDL.LU R15, [R1+0x1ff0] ;  /* 0x001ff000010f7983 */ /* 0x001ea80000300800 */
[----:B------:R0:W-:Y:S04]  /*16490*/  STL [R1+0x238], R5 ;  /* 0x0002380501007387 */ /* 0x0001e80000100800 */
[----:B------:R1:W-:Y:S01]  /*164a0*/  STL [R1+0x234], R4 ;  /* 0x0002340401007387 */ /* 0x0003e20000100800 */
[----:B0-----:R-:W-:-:S02]  /*164b0*/  IMAD R5, R29, UR5, RZ ;  /* 0x000000051d057c24 */ /* 0x001fc4000f8e02ff */
[----:B-1----:R-:W-:Y:S02]  /*164c0*/  IMAD R4, R28, UR5, RZ ;  /* 0x000000051c047c24 */ /* 0x002fe4000f8e02ff */
[----:B------:R-:W3:Y:S04]  /*164d0*/  LDL R28, [R1+0x44] ;  /* 0x00004400011c7983 */ /* 0x000ee80000100800 */
[----:B------:R0:W-:Y:S04]  /*164e0*/  STL [R1+0x230], R5 ;  /* 0x0002300501007387 */ /* 0x0001e80000100800 */
[----:B------:R-:W4:Y:S01]  /*164f0*/  LDL R29, [R1+0x4c] ;  /* 0x00004c00011d7983 */ /* 0x000f220000100800 */
[----:B0-----:R-:W-:-:S03]  /*16500*/  IMAD R5, R17, UR5, RZ ;  /* 0x0000000511057c24 */ /* 0x001fc6000f8e02ff */
[----:B------:R0:W-:Y:S04]  /*16510*/  STL [R1+0x22c], R4 ;  /* 0x00022c0401007387 */ /* 0x0001e80000100800 */
[----:B------:R-:W4:Y:S04]  /*16520*/  LDL R17, [R1+0x1c] ;  /* 0x00001c0001117983 */ /* 0x000f280000100800 */
[----:B------:R1:W-:Y:S01]  /*16530*/  STL [R1+0x228], R5 ;  /* 0x0002280501007387 */ /* 0x0003e20000100800 */
[----:B0-----:R-:W-:Y:S02]  /*16540*/  IMAD R4, R0, UR5, RZ ;  /* 0x0000000500047c24 */ /* 0x001fe4000f8e02ff */
[----:B------:R-:W-:-:S02]  /*16550*/  IMAD R0, R13, UR5, RZ ;  /* 0x000000050d007c24 */ /* 0x000fc4000f8e02ff */
[----:B------:R-:W4:Y:S04]  /*16560*/  LDL R13, [R1+0x18] ;  /* 0x00001800010d7983 */ /* 0x000f280000100800 */
[----:B------:R0:W-:Y:S01]  /*16570*/  STL [R1+0x224], R4 ;  /* 0x0002240401007387 */ /* 0x0001e20000100800 */
[----:B-1----:R-:W-:-:S03]  /*16580*/  IMAD R5, R16, UR5, RZ ;  /* 0x0000000510057c24 */ /* 0x002fc6000f8e02ff */
[----:B------:R1:W-:Y:S01]  /*16590*/  STL [R1+0x220], R0 ;  /* 0x0002200001007387 */ /* 0x0003e20000100800 */
[----:B0-----:R-:W-:Y:S02]  /*165a0*/  IMAD R4, R12, UR5, RZ ;  /* 0x000000050c047c24 */ /* 0x001fe4000f8e02ff */
[----:B-1----:R-:W-:-:S03]  /*165b0*/  IMAD R0, R11, UR5, RZ ;  /* 0x000000050b007c24 */ /* 0x002fc6000f8e02ff */
        /* <DEDUP_REMOVED lines=14> */
[----:B------:R-:W-:-:S03]  /*166a0*/  IMAD R4, R24, UR5, RZ ;  /* 0x0000000518047c24 */ /* 0x000fc6000f8e02ff */
[----:B------:R1:W-:Y:S01]  /*166b0*/  STL [R1+0x1fc], R0 ;  /* 0x0001fc0001007387 */ /* 0x0003e20000100800 */
[----:B------:R-:W-:-:S03]  /*166c0*/  IMAD R2, R2, UR5, RZ ;  /* 0x0000000502027c24 */ /* 0x000fc6000f8e02ff */
[----:B------:R1:W-:Y:S01]  /*166d0*/  STL [R1+0x1f8], R4 ;  /* 0x0001f80401007387 */ /* 0x0003e20000100800 */
[----:B0-----:R-:W-:Y:S02]  /*166e0*/  IMAD R5, R25, UR5, RZ ;  /* 0x0000000519057c24 */ /* 0x001fe4000f8e02ff */
[----:B-1----:R-:W-:-:S03]  /*166f0*/  IMAD R0, R26, UR5, RZ ;  /* 0x000000051a007c24 */ /* 0x002fc6000f8e02ff */
[----:B------:R0:W-:Y:S01]  /*16700*/  STL [R1+0x1f4], R5 ;  /* 0x0001f40501007387 */ /* 0x0001e20000100800 */
[----:B------:R-:W-:-:S03]  /*16710*/  IMAD R4, R27, UR5, RZ ;  /* 0x000000051b047c24 */ /* 0x000fc6000f8e02ff */
[----:B------:R1:W-:Y:S04]  /*16720*/  STL [R1+0x1f0], R0 ;  /* 0x0001f00001007387 */ /* 0x0003e80000100800 */
[----:B------:R1:W-:Y:S01]  /*16730*/  STL [R1+0x1ec], R4 ;  /* 0x0001ec0401007387 */ /* 0x0003e20000100800 */
[----:B0-----:R-:W-:-:S03]  /*16740*/  IMAD R5, R7, UR5, RZ ;  /* 0x0000000507057c24 */ /* 0x001fc6000f8e02ff */
[----:B------:R0:W-:Y:S01]  /*16750*/  STL [R1+0x1e8], R2 ;  /* 0x0001e80201007387 */ /* 0x0001e20000100800 */
[----:B-1----:R-:W-:Y:S02]  /*16760*/  IMAD R0, R6, UR5, RZ ;  /* 0x0000000506007c24 */ /* 0x002fe4000f8e02ff */
[----:B------:R-:W-:-:S03]  /*16770*/  IMAD R4, R8, UR5, RZ ;  /* 0x0000000508047c24 */ /* 0x000fc6000f8e02ff */
[----:B------:R1:W-:Y:S01]  /*16780*/  STL [R1+0x1e4], R0 ;  /* 0x0001e40001007387 */ /* 0x0003e20000100800 */
[----:B0-----:R-:W-:-:S03]  /*16790*/  IMAD R2, R9, UR5, RZ ;  /* 0x0000000509027c24 */ /* 0x001fc6000f8e02ff */
[----:B------:R-:W-:Y:S04]  /*167a0*/  STL [R1+0x1e0], R5 ;  /* 0x0001e00501007387 */ /* 0x000fe80000100800 */
[----:B------:R2:W-:Y:S01]  /*167b0*/  STL [R1+0x1d8], R2 ;  /* 0x0001d80201007387 */ /* 0x0005e20000100800 */
[----:B-1----:R-:W-:Y:S01]  /*167c0*/  IMAD R0, R3, UR5, RZ ;  /* 0x0000000503007c24 */ /* 0x002fe2000f8e02ff */
[----:B------:R-:W-:Y:S02]  /*167d0*/  ULDC UR5, c[0x0][0x234] ;  /* 0x00008d0000057ab9 */ /* 0x000fe40000000800 */
[----:B------:R-:W-:Y:S04]  /*167e0*/  STL [R1+0x1dc], R4 ;  /* 0x0001dc0401007387 */ /* 0x000fe80000100800 */
[----:B------:R-:W-:Y:S01]  /*167f0*/  STL [R1+0x1f88], R4 ;  /* 0x001f880401007387 */ /* 0x000fe20000100800 */
[----:B--2---:R-:W-:-:S05]  /*16800*/  IMAD.WIDE R2, R10, 0x2, R14 ;  /* 0x000000020a027825 */ /* 0x004fca00078e020e */
[----:B------:R-:W-:Y:S04]  /*16810*/  STL.64 [R1+0x1d0], R2 ;  /* 0x0001d00201007387 */ /* 0x000fe80000100a00 */
[----:B------:R4:W-:Y:S01]  /*16820*/  STL [R1+0x1f8c], R5 ;  /* 0x001f8c0501007387 */ /* 0x0009e20000100800 */
[----:B---3--:R-:W-:-:S04]  /*16830*/  IMAD.WIDE R6, R28, 0x2, R14 ;  /* 0x000000021c067825 */ /* 0x008fc800078e020e */
[----:B----4-:R-:W-:-:S04]  /*16840*/  IMAD.WIDE R4, R17, 0x2, R14 ;  /* 0x0000000211047825 */ /* 0x010fc800078e020e */
[----:B------:R-:W-:-:S05]  /*16850*/  IMAD.WIDE R2, R13, 0x2, R14 ;  /* 0x000000020d027825 */ /* 0x000fca00078e020e */
[----:B------:R-:W-:Y:S04]  /*16860*/  STL.64 [R1+0x1c8], R2 ;  /* 0x0001c80201007387 */ /* 0x000fe80000100a00 */
[----:B------:R0:W-:Y:S04]  /*16870*/  STL.64 [R1+0x1c0], R4 ;  /* 0x0001c00401007387 */ /* 0x0001e80000100a00 */
[----:B0-----:R-:W2:Y:S04]  /*16880*/  LDL R5, [R1+0x3dc] ;  /* 0x0003dc0001057983 */ /* 0x001ea80000100800 */
[----:B------:R-:W-:Y:S04]  /*16890*/  STL.64 [R1+0x1b8], R6 ;  /* 0x0001b80601007387 */ /* 0x000fe80000100a00 */
[----:B------:R-:W3:Y:S01]  /*168a0*/  LDL R4, [R1+0x3e8] ;  /* 0x0003e80001047983 */ /* 0x000ee20000100800 */
[----:B------:R-:W-:-:S05]  /*168b0*/  IMAD.WIDE R2, R29, 0x2, R14 ;  /* 0x000000021d027825 */ /* 0x000fca00078e020e */
[----:B------:R-:W-:Y:S04]  /*168c0*/  STL.64 [R1+0x1b0], R2 ;  /* 0x0001b00201007387 */ /* 0x000fe80000100a00 */
[----:B---3--:R0:W-:Y:S04]  /*168d0*/  STL [R1+0x1fd4], R4 ;  /* 0x001fd40401007387 */ /* 0x0081e80000100800 */
[----:B0-----:R-:W3:Y:S04]  /*168e0*/  LDL R4, [R1+0x3d8] ;  /* 0x0003d80001047983 */ /* 0x001ee80000100800 */
[----:B--2---:R0:W-:Y:S04]  /*168f0*/  STL [R1+0x1fd8], R5 ;  /* 0x001fd80501007387 */ /* 0x0041e80000100800 */
[----:B0-----:R-:W2:Y:S04]  /*16900*/  LDL R5, [R1+0x398] ;  /* 0x0003980001057983 */ /* 0x001ea80000100800 */
        /* <DEDUP_REMOVED lines=24> */
[----:B--2---:R-:W-:-:S03]  /*16a90*/  IMAD.WIDE R4, R5, 0x2, R14 ;  /* 0x0000000205047825 */ /* 0x004fc600078e020e */
[----:B------:R-:W2:Y:S04]  /*16aa0*/  LDL.LU R12, [R1+0x384] ;  /* 0x00038400010c7983 */ /* 0x000ea80000300800 */
[----:B------:R-:W2:Y:S04]  /*16ab0*/  LDL.LU R13, [R1+0x380] ;  /* 0x00038000010d7983 */ /* 0x000ea80000300800 */
[----:B------:R-:W2:Y:S04]  /*16ac0*/  LDL.LU R16, [R1+0x454] ;  /* 0x0004540001107983 */ /* 0x000ea80000300800 */
[----:B------:R-:W2:Y:S04]  /*16ad0*/  LDL.LU R17, [R1+0x460] ;  /* 0x0004600001117983 */ /* 0x000ea80000300800 */
[----:B------:R-:W2:Y:S04]  /*16ae0*/  LDL.LU R18, [R1+0x374] ;  /* 0x0003740001127983 */ /* 0x000ea80000300800 */
[----:B------:R-:W2:Y:S04]  /*16af0*/  LDL.LU R20, [R1+0x370] ;  /* 0x0003700001147983 */ /* 0x000ea80000300800 */
[----:B------:R-:W2:Y:S04]  /*16b00*/  LDL.LU R22, [R1+0x464] ;  /* 0x0004640001167983 */ /* 0x000ea80000300800 */
[----:B------:R-:W2:Y:S04]  /*16b10*/  LDL.LU R24, [R1+0x478] ;  /* 0x0004780001187983 */ /* 0x000ea80000300800 */
[----:B------:R0:W-:Y:S04]  /*16b20*/  STL.64 [R1+0x1a8], R4 ;  /* 0x0001a80401007387 */ /* 0x0001e80000100a00 */
[----:B0-----:R-:W3:Y:S02]  /*16b30*/  LDL.LU R4, [R1+0x1fec] ;  /* 0x001fec0001047983 */ /* 0x001ee40000300800 */
[----:B---3--:R-:W-:-:S05]  /*16b40*/  IMAD.WIDE R4, R4, 0x2, R14 ;  /* 0x0000000204047825 */ /* 0x008fca00078e020e */
        /* <DEDUP_REMOVED lines=18> */
[----:B------:R0:W-:Y:S02]  /*16c70*/  STL.64 [R1+0x170], R4 ;  /* 0x0001700401007387 */ /* 0x0001e40000100a00 */
[----:B0-----:R-:W-:-:S05]  /*16c80*/  IMAD.WIDE R4, R3, 0x2, R14 ;  /* 0x0000000203047825 */ /* 0x001fca00078e020e */
[----:B------:R4:W-:Y:S02]  /*16c90*/  STL.64 [R1+0x168], R4 ;  /* 0x0001680401007387 */ /* 0x0009e40000100a00 */
[----:B----4-:R-:W-:-:S05]  /*16ca0*/  IMAD.WIDE R4, R9, 0x2, R14 ;  /* 0x0000000209047825 */ /* 0x010fca00078e020e */
[----:B------:R0:W-:Y:S04]  /*16cb0*/  STL.64 [R1+0x160], R4 ;  /* 0x0001600401007387 */ /* 0x0001e80000100a00 */
[----:B------:R1:W-:Y:S01]  /*16cc0*/  STL.64 [R1+0x1f48], R8 ;  /* 0x001f480801007387 */ /* 0x0003e20000100a00 */
[----:B0-----:R-:W-:-:S04]  /*16cd0*/  IMAD.WIDE R4, R8, 0x2, R14 ;  /* 0x0000000208047825 */ /* 0x001fc800078e020e */
[--C-:B-1----:R-:W-:Y:S01]  /*16ce0*/  IMAD.WIDE R8, R7, 0x2, R14.reuse ;  /* 0x0000000207087825 */ /* 0x102fe200078e020e */
[----:B------:R0:W-:Y:S04]  /*16cf0*/  STL.64 [R1+0x158], R4 ;  /* 0x0001580401007387 */ /* 0x0001e80000100a00 */
[----:B------:R1:W-:Y:S04]  /*16d00*/  STL.64 [R1+0x1f50], R6 ;  /* 0x001f500601007387 */ /* 0x0003e80000100a00 */
[----:B------:R-:W-:Y:S01]  /*16d10*/  STL.64 [R1+0x150], R8 ;  /* 0x0001500801007387 */ /* 0x000fe20000100a00 */
[----:B0-----:R-:W-:-:S04]  /*16d20*/  IMAD.WIDE R4, R6, 0x2, R14 ;  /* 0x0000000206047825 */ /* 0x001fc800078e020e */
[--C-:B-1----:R-:W-:Y:S01]  /*16d30*/  IMAD.WIDE R6, R2, 0x2, R14.reuse ;  /* 0x0000000202067825 */ /* 0x102fe200078e020e */
[----:B------:R0:W-:Y:S04]  /*16d40*/  STL.64 [R1+0x148], R4 ;  /* 0x0001480401007387 */ /* 0x0001e80000100a00 */
[----:B------:R1:W-:Y:S04]  /*16d50*/  STL.64 [R1+0x1f58], R2 ;  /* 0x001f580201007387 */ /* 0x0003e80000100a00 */
[----:B------:R3:W-:Y:S01]  /*16d60*/  STL.64 [R1+0x140], R6 ;  /* 0x0001400601007387 */ /* 0x0007e20000100a00 */
[----:B0-----:R-:W-:-:S03]  /*16d70*/  IMAD.WIDE R4, R27, 0x2, R14 ;  /* 0x000000021b047825 */ /* 0x001fc600078e020e */
[----:B------:R-:W-:Y:S01]  /*16d80*/  STL.64 [R1+0x1f60], R26 ;  /* 0x001f601a01007387 */ /* 0x000fe20000100a00 */
[----:B-1----:R-:W-:-:S03]  /*16d90*/  IMAD.WIDE R2, R26, 0x2, R14 ;  /* 0x000000021a027825 */ /* 0x002fc600078e020e */
[----:B------:R0:W-:Y:S01]  /*16da0*/  STL.64 [R1+0x138], R4 ;  /* 0x0001380401007387 */ /* 0x0001e20000100a00 */
[----:B---3--:R-:W-:-:S03]  /*16db0*/  IMAD.WIDE R6, R25, 0x2, R14 ;  /* 0x0000000219067825 */ /* 0x008fc600078e020e */
[----:B------:R1:W-:Y:S04]  /*16dc0*/  STL.64 [R1+0x130], R2 ;  /* 0x0001300201007387 */ /* 0x0003e80000100a00 */
[----:B------:R-:W-:Y:S01]  /*16dd0*/  STL.64 [R1+0x128], R6 ;  /* 0x0001280601007387 */ /* 0x000fe20000100a00 */
[----:B0-----:R-:W-:-:S03]  /*16de0*/  IMAD.WIDE R4, R29, 0x2, R14 ;  /* 0x000000021d047825 */ /* 0x001fc600078e020e */
[----:B------:R-:W3:Y:S01]  /*16df0*/  LDL R26, [R1+0x490] ;  /* 0x00049000011a7983 */ /* 0x000ee20000100800 */
[----:B-1----:R-:W-:-:S05]  /*16e00*/  IMAD.WIDE R2, R28, 0x2, R14 ;  /* 0x000000021c027825 */ /* 0x002fca00078e020e */
[----:B------:R0:W-:Y:S04]  /*16e10*/  STL.64 [R1+0x120], R2 ;  /* 0x0001200201007387 */ /* 0x0001e80000100a00 */
[----:B0-----:R-:W4:Y:S04]  /*16e20*/  LDL R3, [R1+0x35c] ;  /* 0x00035c0001037983 */ /* 0x001f280000100800 */
[----:B------:R0:W-:Y:S04]  /*16e30*/  STL.64 [R1+0x118], R4 ;  /* 0x0001180401007387 */ /* 0x0001e80000100a00 */
[----:B------:R-:W4:Y:S04]  /*16e40*/  LDL R6, [R1+0x358] ;  /* 0x0003580001067983 */ /* 0x000f280000100800 */
[----:B------:R-:W4:Y:S01]  /*16e50*/  LDL R7, [R1+0x494] ;  /* 0x0004940001077983 */ /* 0x000f220000100800 */
[----:B0-----:R-:W-:-:S03]  /*16e60*/  IMAD.WIDE R4, R23, 0x2, R14 ;  /* 0x0000000217047825 */ /* 0x001fc600078e020e */
[----:B------:R0:W-:Y:S04]  /*16e70*/  STL.64 [R1+0x1f68], R28 ;  /* 0x001f681c01007387 */ /* 0x0001e80000100a00 */
[----:B------:R-:W4:Y:S04]  /*16e80*/  LDL R8, [R1+0x4a0] ;  /* 0x0004a00001087983 */ /* 0x000f280000100800 */
[----:B------:R-:W4:Y:S04]  /*16e90*/  LDL R9, [R1+0x34c] ;  /* 0x00034c0001097983 */ /* 0x000f280000100800 */
[----:B0-----:R-:W4:Y:S04]  /*16ea0*/  LDL R29, [R1+0x47c] ;  /* 0x00047c00011d7983 */ /* 0x001f280000100800 */
[----:B------:R0:W-:Y:S02]  /*16eb0*/  STL.64 [R1+0x110], R4 ;  /* 0x0001100401007387 */ /* 0x0001e40000100a00 */
[----:B0-----:R-:W-:-:S05]  /*16ec0*/  IMAD.WIDE R4, R21, 0x2, R14 ;  /* 0x0000000215047825 */ /* 0x001fca00078e020e */
[----:B------:R0:W-:Y:S02]  /*16ed0*/  STL.64 [R1+0x108], R4 ;  /* 0x0001080401007387 */ /* 0x0001e40000100a00 */
[----:B0-----:R-:W-:-:S05]  /*16ee0*/  IMAD.WIDE R4, R19, 0x2, R14 ;  /* 0x0000000213047825 */ /* 0x001fca00078e020e */
[----:B------:R0:W-:Y:S04]  /*16ef0*/  STL.64 [R1+0x100], R4 ;  /* 0x0001000401007387 */ /* 0x0001e80000100a00 */
[----:B------:R-:W4:Y:S04]  /*16f00*/  LDL R27, [R1+0x348] ;  /* 0x00034800011b7983 */ /* 0x000f280000100800 */
[----:B------:R-:W4:Y:S01]  /*16f10*/  LDL R2, [R1+0x4a4] ;  /* 0x0004a40001027983 */ /* 0x000f220000100800 */
[----:B0-----:R-:W-:-:S05]  /*16f20*/  IMAD.WIDE R4, R11, 0x2, R14 ;  /* 0x000000020b047825 */ /* 0x001fca00078e020e */
[----:B------:R0:W-:Y:S04]  /*16f30*/  STL.64 [R1+0xf8], R4 ;  /* 0x0000f80401007387 */ /* 0x0001e80000100a00 */
[----:B0-----:R-:W4:Y:S04]  /*16f40*/  LDL R5, [R1+0x4b8] ;  /* 0x0004b80001057983 */ /* 0x001f280000100800 */
[----:B------:R-:W4:Y:S04]  /*16f50*/  LDL R4, [R1+0x4bc] ;  /* 0x0004bc0001047983 */ /* 0x000f280000100800 */
[----:B------:R2:W-:Y:S02]  /*16f60*/  STL.64 [R1+0x1f90], R10 ;  /* 0x001f900a01007387 */ /* 0x0005e40000100a00 */
[----:B--2---:R-:W-:-:S05]  /*16f70*/  IMAD.WIDE R10, R12, 0x2, R14 ;  /* 0x000000020c0a7825 */ /* 0x004fca00078e020e */
[----:B------:R0:W-:Y:S04]  /*16f80*/  STL.64 [R1+0xf0], R10 ;  /* 0x0000f00a01007387 */ /* 0x0001e80000100a00 */
[----:B------:R1:W-:Y:S01]  /*16f90*/  STL.64 [R1+0x1f70], R12 ;  /* 0x001f700c01007387 */ /* 0x0003e20000100a00 */
[----:B0-----:R-:W-:-:S04]  /*16fa0*/  IMAD.WIDE R10, R13, 0x2, R14 ;  /* 0x000000020d0a7825 */ /* 0x001fc800078e020e */
[--C-:B-1----:R-:W-:Y:S01]  /*16fb0*/  IMAD.WIDE R12, R16, 0x2, R14.reuse ;  /* 0x00000002100c7825 */ /* 0x102fe200078e020e */
[----:B------:R0:W-:Y:S04]  /*16fc0*/  STL.64 [R1+0xe8], R10 ;  /* 0x0000e80a01007387 */ /* 0x0001e80000100a00 */
[----:B------:R-:W-:Y:S04]  /*16fd0*/  STL.64 [R1+0x1f78], R16 ;  /* 0x001f781001007387 */ /* 0x000fe80000100a00 */
[----:B------:R1:W-:Y:S01]  /*16fe0*/  STL.64 [R1+0xe0], R12 ;  /* 0x0000e00c01007387 */ /* 0x0003e20000100a00 */
[----:B0-----:R-:W-:-:S05]  /*16ff0*/  IMAD.WIDE R10, R17, 0x2, R14 ;  /* 0x00000002110a7825 */ /* 0x001fca00078e020e */
[----:B------:R0:W-:Y:S01]  /*17000*/  STL.64 [R1+0xd8], R10 ;  /* 0x0000d80a01007387 */ /* 0x0001e20000100a00 */
[----:B-1----:R-:W-:-:S03]  /*17010*/  IMAD.WIDE R12, R18, 0x2, R14 ;  /* 0x00000002120c7825 */ /* 0x002fc600078e020e */
[----:B------:R-:W-:Y:S04]  /*17020*/  STL.64 [R1+0x1f98], R18 ;  /* 0x001f981201007387 */ /* 0x000fe80000100a00 */
[----:B------:R1:W-:Y:S01]  /*17030*/  STL.64 [R1+0xd0], R12 ;  /* 0x0000d00c01007387 */ /* 0x0003e20000100a00 */
[----:B0-----:R-:W-:-:S03]  /*17040*/  IMAD.WIDE R10, R20, 0x2, R14 ;  /* 0x00000002140a7825 */ /* 0x001fc600078e020e */
[----:B------:R-:W-:Y:S04]  /*17050*/  STL.64 [R1+0x1fa0], R20 ;  /* 0x001fa01401007387 */ /* 0x000fe80000100a00 */
[----:B------:R0:W-:Y:S01]  /*17060*/  STL.64 [R1+0xc8], R10 ;  /* 0x0000c80a01007387 */ /* 0x0001e20000100a00 */
[----:B-1----:R-:W-:-:S03]  /*17070*/  IMAD.WIDE R12, R22, 0x2, R14 ;  /* 0x00000002160c7825 */ /* 0x002fc600078e020e */
[----:B------:R-:W-:Y:S04]  /*17080*/  STL.64 [R1+0x1fa8], R22 ;  /* 0x001fa81601007387 */ /* 0x000fe80000100a00 */
[----:B------:R-:W-:Y:S01]  /*17090*/  STL.64 [R1+0xc0], R12 ;  /* 0x0000c00c01007387 */ /* 0x000fe20000100a00 */
[----:B0-----:R-:W-:-:S03]  /*170a0*/  IMAD.WIDE R10, R24, 0x2, R14 ;  /* 0x00000002180a7825 */ /* 0x001fc600078e020e */
[----:B------:R-:W-:Y:S04]  /*170b0*/  STL.64 [R1+0x1fb0], R24 ;  /* 0x001fb01801007387 */ /* 0x000fe80000100a00 */
[----:B------:R3:W-:Y:S02]  /*170c0*/  STL.64 [R1+0xb8], R10 ;  /* 0x0000b80a01007387 */ /* 0x0007e40000100a00 */
[----:B---3--:R-:W-:-:S04]  /*170d0*/  IMAD.WIDE R10, R26, 0x2, R14 ;  /* 0x000000021a0a7825 */ /* 0x008fc800078e020e */
[----:B----4-:R-:W-:-:S04]  /*170e0*/  IMAD.WIDE R16, R3, 0x2, R14 ;  /* 0x0000000203107825 */ /* 0x010fc800078e020e */
[----:B------:R-:W-:-:S05]  /*170f0*/  IMAD.WIDE R12, R29, 0x2, R14 ;  /* 0x000000021d0c7825 */ /* 0x000fca00078e020e */
[----:B------:R0:W-:Y:S04]  /*17100*/  STL.64 [R1+0x270], R12 ;  /* 0x0002700c01007387 */ /* 0x0001e80000100a00 */
[----:B------:R1:W-:Y:S04]  /*17110*/  STL.64 [R1+0x280], R10 ;  /* 0x0002800a01007387 */ /* 0x0003e80000100a00 */
[----:B------:R-:W-:Y:S01]  /*17120*/  STL.64 [R1+0x298], R16 ;  /* 0x0002981001007387 */ /* 0x000fe20000100a00 */
[----:B0-----:R-:W-:-:S03]  /*17130*/  IMAD.WIDE R12, R6, 0x2, R14 ;  /* 0x00000002060c7825 */ /* 0x001fc600078e020e */
[----:B------:R-:W2:Y:S01]  /*17140*/  LDL R6, [R1+0x4c8] ;  /* 0x0004c80001067983 */ /* 0x000ea20000100800 */
[----:B-1----:R-:W-:-:S03]  /*17150*/  IMAD.WIDE R10, R7, 0x2, R14 ;  /* 0x00000002070a7825 */ /* 0x002fc600078e020e */
[----:B------:R0:W-:Y:S04]  /*17160*/  STL.64 [R1+0x2b0], R12 ;  /* 0x0002b00c01007387 */ /* 0x0001e80000100a00 */
[----:B------:R-:W3:Y:S04]  /*17170*/  LDL R7, [R1+0x4cc] ;  /* 0x0004cc0001077983 */ /* 0x000ee80000100800 */
[----:B------:R1:W-:Y:S01]  /*17180*/  STL.64 [R1+0x2c0], R10 ;  /* 0x0002c00a01007387 */ /* 0x0003e20000100a00 */
[----:B0-----:R-:W-:-:S03]  /*17190*/  IMAD.WIDE R12, R8, 0x2, R14 ;  /* 0x00000002080c7825 */ /* 0x001fc600078e020e */
[----:B------:R-:W4:Y:S04]  /*171a0*/  LDL R3, [R1+0x4e0] ;  /* 0x0004e00001037983 */ /* 0x000f280000100800 */
[----:B------:R0:W-:Y:S01]  /*171b0*/  STL.64 [R1+0x2d8], R12 ;  /* 0x0002d80c01007387 */ /* 0x0001e20000100a00 */
[----:B-1----:R-:W-:-:S03]  /*171c0*/  IMAD.WIDE R10, R9, 0x2, R14 ;  /* 0x00000002090a7825 */ /* 0x002fc600078e020e */
[----:B------:R-:W4:Y:S01]  /*171d0*/  LDL R8, [R1+0x4e4] ;  /* 0x0004e40001087983 */ /* 0x000f220000100800 */
[----:B------:R-:W-:-:S03]  /*171e0*/  IMAD.WIDE R16, R27, 0x2, R14 ;  /* 0x000000021b107825 */ /* 0x000fc600078e020e */
[----:B------:R1:W-:Y:S01]  /*171f0*/  STL.64 [R1+0x2e8], R10 ;  /* 0x0002e80a01007387 */ /* 0x0003e20000100a00 */
[----:B0-----:R-:W-:-:S03]  /*17200*/  IMAD.WIDE R12, R2, 0x2, R14 ;  /* 0x00000002020c7825 */ /* 0x001fc600078e020e */
[----:B------:R-:W4:Y:S04]  /*17210*/  LDL R9, [R1+0x4f0] ;  /* 0x0004f00001097983 */ /* 0x000f280000100800 */
[----:B------:R0:W-:Y:S04]  /*17220*/  STL.64 [R1+0x300], R16 ;  /* 0x0003001001007387 */ /* 0x0001e80000100a00 */
[----:B------:R0:W-:Y:S04]  /*17230*/  STL.64 [R1+0x310], R12 ;  /* 0x0003100c01007387 */ /* 0x0001e80000100a00 */
[----:B------:R-:W4:Y:S01]  /*17240*/  LDL R24, [R1+0x4f4] ;  /* 0x0004f40001187983 */ /* 0x000f220000100800 */
[----:B-1----:R-:W-:-:S05]  /*17250*/  IMAD.WIDE R10, R5, 0x2, R14 ;  /* 0x00000002050a7825 */ /* 0x002fca00078e020e */
[----:B------:R1:W-:Y:S04]  /*17260*/  STL.64 [R1+0x328], R10 ;  /* 0x0003280a01007387 */ /* 0x0003e80000100a00 */
[----:B------:R-:W3:Y:S01]  /*17270*/  LDL R25, [R1+0x508] ;  /* 0x0005080001197983 */ /* 0x000ee20000100800 */
[----:B------:R-:W-:-:S05]  /*17280*/  IMAD.WIDE R4, R4, 0x2, R14 ;  /* 0x0000000204047825 */ /* 0x000fca00078e020e */
[----:B------:R1:W-:Y:S01]  /*17290*/  STL.64 [R1+0x340], R4 ;  /* 0x0003400401007387 */ /* 0x0003e20000100a00 */
[----:B--2---:R-:W-:-:S03]  /*172a0*/  IMAD.WIDE R26, R6, 0x2, R14 ;  /* 0x00000002061a7825 */ /* 0x004fc600078e020e */
[----:B---3--:R-:W-:Y:S04]  /*172b0*/  STL [R1+0x1fd0], R25 ;  /* 0x001fd01901007387 */ /* 0x008fe80000100800 */
[----:B------:R-:W2:Y:S04]  /*172c0*/  LDL R22, [R1+0x50c] ;  /* 0x00050c0001167983 */ /* 0x000ea80000100800 */
[----:B------:R-:W3:Y:S04]  /*172d0*/  LDL R23, [R1+0x520] ;  /* 0x0005200001177983 */ /* 0x000ee80000100800 */
[----:B------:R-:W3:Y:S04]  /*172e0*/  LDL R20, [R1+0x524] ;  /* 0x0005240001147983 */ /* 0x000ee80000100800 */
[----:B------:R-:W3:Y:S04]  /*172f0*/  LDL R21, [R1+0x530] ;  /* 0x0005300001157983 */ /* 0x000ee80000100800 */
[----:B------:R-:W3:Y:S04]  /*17300*/  LDL R18, [R1+0x534] ;  /* 0x0005340001127983 */ /* 0x000ee80000100800 */
[----:B------:R-:W3:Y:S04]  /*17310*/  LDL R19, [R1+0x548] ;  /* 0x0005480001137983 */ /* 0x000ee80000100800 */
[----:B0-----:R-:W3:Y:S04]  /*17320*/  LDL R16, [R1+0x54c] ;  /* 0x00054c0001107983 */ /* 0x001ee80000100800 */
[----:B------:R-:W3:Y:S04]  /*17330*/  LDL R17, [R1+0x558] ;  /* 0x0005580001117983 */ /* 0x000ee80000100800 */
[----:B------:R-:W3:Y:S04]  /*17340*/  LDL R12, [R1+0x55c] ;  /* 0x00055c00010c7983 */ /* 0x000ee80000100800 */
[----:B------:R-:W3:Y:S04]  /*17350*/  LDL R13, [R1+0x570] ;  /* 0x00057000010d7983 */ /* 0x000ee80000100800 */
[----:B-1----:R-:W3:Y:S04]  /*17360*/  LDL R10, [R1+0x574] ;  /* 0x00057400010a7983 */ /* 0x002ee80000100800 */
[----:B------:R-:W3:Y:S04]  /*17370*/  LDL R11, [R1+0x580] ;  /* 0x00058000010b7983 */ /* 0x000ee80000100800 */
[----:B------:R-:W3:Y:S04]  /*17380*/  LDL R28, [R1+0x584] ;  /* 0x00058400011c7983 */ /* 0x000ee80000100800 */
[----:B------:R-:W3:Y:S04]  /*17390*/  LDL R29, [R1+0x58c] ;  /* 0x00058c00011d7983 */ /* 0x000ee80000100800 */
[----:B------:R-:W3:Y:S04]  /*173a0*/  LDL R2, [R1+0x598] ;  /* 0x0005980001027983 */ /* 0x000ee80000100800 */
[----:B------:R-:W3:Y:S04]  /*173b0*/  LDL R5, [R1+0x59c] ;  /* 0x00059c0001057983 */ /* 0x000ee80000100800 */
[----:B------:R-:W3:Y:S04]  /*173c0*/  LDL R4, [R1+0x5a8] ;  /* 0x0005a80001047983 */ /* 0x000ee80000100800 */
[----:B------:R0:W-:Y:S04]  /*173d0*/  STL.64 [R1+0x350], R26 ;  /* 0x0003501a01007387 */ /* 0x0001e80000100a00 */
[----:B------:R-:W3:Y:S01]  /*173e0*/  LDL R6, [R1+0x5ac] ;  /* 0x0005ac0001067983 */ /* 0x000ee20000100800 */
[----:B0-----:R-:W-:-:S03]  /*173f0*/  IMAD.WIDE R26, R7, 0x2, R14 ;  /* 0x00000002071a7825 */ /* 0x001fc600078e020e */
[----:B------:R-:W3:Y:S04]  /*17400*/  LDL R7, [R1+0x5b8] ;  /* 0x0005b80001077983 */ /* 0x000ee80000100800 */
[----:B------:R0:W-:Y:S01]  /*17410*/  STL.64 [R1+0x368], R26 ;  /* 0x0003681a01007387 */ /* 0x0001e20000100a00 */
[----:B----4-:R-:W-:-:S04]  /*17420*/  IMAD.WIDE R24, R24, 0x2, R14 ;  /* 0x0000000218187825 */ /* 0x010fc800078e020e */
[----:B0-----:R-:W-:-:S05]  /*17430*/  IMAD.WIDE R26, R3, 0x2, R14 ;  /* 0x00000002031a7825 */ /* 0x001fca00078e020e */
[----:B------:R0:W-:Y:S02]  /*17440*/  STL.64 [R1+0x378], R26 ;  /* 0x0003781a01007387 */ /* 0x0001e40000100a00 */
[----:B0-----:R-:W-:-:S04]  /*17450*/  IMAD.WIDE R26, R8, 0x2, R14 ;  /* 0x00000002081a7825 */ /* 0x001fc800078e020e */
[--C-:B------:R-:W-:Y:S01]  /*17460*/  IMAD.WIDE R8, R9, 0x2, R14.reuse ;  /* 0x0000000209087825 */ /* 0x100fe200078e020e */
[----:B------:R0:W-:Y:S04]  /*17470*/  STL.64 [R1+0x390], R26 ;  /* 0x0003901a01007387 */ /* 0x0001e80000100a00 */
[----:B0-----:R-:W4:Y:S04]  /*17480*/  LDL R26, [R1+0x5bc] ;  /* 0x0005bc00011a7983 */ /* 0x001f280000100800 */
[----:B------:R-:W4:Y:S04]  /*17490*/  LDL R27, [R1+0x5c8] ;  /* 0x0005c800011b7983 */ /* 0x000f280000100800 */
[----:B------:R0:W-:Y:S04]  /*174a0*/  STL.64 [R1+0x3a0], R8 ;  /* 0x0003a00801007387 */ /* 0x0001e80000100a00 */
[----:B------:R-:W4:Y:S04]  /*174b0*/  LDL R3, [R1+0x5cc] ;  /* 0x0005cc0001037983 */ /* 0x000f280000100800 */
[----:B0-----:R-:W4:Y:S04]  /*174c0*/  LDL R8, [R1+0x5d8] ;  /* 0x0005d80001087983 */ /* 0x001f280000100800 */
[----:B------:R-:W4:Y:S04]  /*174d0*/  LDL R9, [R1+0x5dc] ;  /* 0x0005dc0001097983 */ /* 0x000f280000100800 */
[----:B------:R0:W-:Y:S04]  /*174e0*/  STL.64 [R1+0x3b8], R24 ;  /* 0x0003b81801007387 */ /* 0x0001e80000100a00 */
[----:B0-----:R-:W2:Y:S02]  /*174f0*/  LDL.LU R25, [R1+0x1fd0] ;  /* 0x001fd00001197983 */ /* 0x001ea40000300800 */
[----:B--2---:R-:W-:-:S05]  /*17500*/  IMAD.WIDE R24, R25, 0x2, R14 ;  /* 0x0000000219187825 */ /* 0x004fca00078e020e */
[----:B------:R0:W-:Y:S02]  /*17510*/  STL.64 [R1+0x3d0], R24 ;  /* 0x0003d01801007387 */ /* 0x0001e40000100a00 */
[----:B0-----:R-:W-:-:S05]  /*17520*/  IMAD.WIDE R24, R22, 0x2, R14 ;  /* 0x0000000216187825 */ /* 0x001fca00078e020e */
[----:B------:R3:W-:Y:S02]  /*17530*/  STL.64 [R1+0x3e0], R24 ;  /* 0x0003e01801007387 */ /* 0x0007e40000100a00 */
[----:B---3--:R-:W-:-:S04]  /*17540*/  IMAD.WIDE R24, R23, 0x2, R14 ;  /* 0x0000000217187825 */ /* 0x008fc800078e020e */
[--C-:B------:R-:W-:Y:S01]  /*17550*/  IMAD.WIDE R22, R20, 0x2, R14.reuse ;  /* 0x0000000214167825 */ /* 0x100fe200078e020e */
[----:B------:R0:W-:Y:S03]  /*17560*/  STL.64 [R1+0x3f8], R24 ;  /* 0x0003f81801007387 */ /* 0x0001e60000100a00 */
[--C-:B------:R-:W-:Y:S01]  /*17570*/  IMAD.WIDE R20, R21, 0x2, R14.reuse ;  /* 0x0000000215147825 */ /* 0x100fe200078e020e */
[----:B------:R1:W-:Y:S04]  /*17580*/  STL.64 [R1+0x408], R22 ;  /* 0x0004081601007387 */ /* 0x0003e80000100a00 */
[----:B------:R2:W-:Y:S01]  /*17590*/  STL.64 [R1+0x420], R20 ;  /* 0x0004201401007387 */ /* 0x0005e20000100a00 */
[----:B0-----:R-:W-:-:S04]  /*175a0*/  IMAD.WIDE R24, R18, 0x2, R14 ;  /* 0x0000000212187825 */ /* 0x001fc800078e020e */
[--C-:B-1----:R-:W-:Y:S01]  /*175b0*/  IMAD.WIDE R22, R19, 0x2, R14.reuse ;  /* 0x0000000213167825 */ /* 0x102fe200078e020e */
[----:B------:R-:W-:Y:S03]  /*175c0*/  STL.64 [R1+0x430], R24 ;  /* 0x0004301801007387 */ /* 0x000fe60000100a00 */
[--C-:B--2---:R-:W-:Y:S01]  /*175d0*/  IMAD.WIDE R20, R16, 0x2, R14.reuse ;  /* 0x0000000210147825 */ /* 0x104fe200078e020e */
[----:B------:R-:W-:Y:S03]  /*175e0*/  STL.64 [R1+0x448], R22 ;  /* 0x0004481601007387 */ /* 0x000fe60000100a00 */
[--C-:B------:R-:W-:Y:S01]  /*175f0*/  IMAD.WIDE R18, R17, 0x2, R14.reuse ;  /* 0x0000000211127825 */ /* 0x100fe200078e020e */
[----:B------:R-:W-:Y:S03]  /*17600*/  STL.64 [R1+0x458], R20 ;  /* 0x0004581401007387 */ /* 0x000fe60000100a00 */
        /* <DEDUP_REMOVED lines=17> */
[----:B------:R-:W2:Y:S04]  /*17720*/  LDL R5, [R1+0x5e8] ;  /* 0x0005e80001057983 */ /* 0x000ea80000100800 */
[----:B------:R0:W-:Y:S04]  /*17730*/  STL.64 [R1+0x518], R12 ;  /* 0x0005180c01007387 */ /* 0x0001e80000100a00 */
[----:B------:R-:W3:Y:S04]  /*17740*/  LDL R4, [R1+0x5ec] ;  /* 0x0005ec0001047983 */ /* 0x000ee80000100800 */
[----:B------:R1:W-:Y:S01]  /*17750*/  STL.64 [R1+0x528], R10 ;  /* 0x0005280a01007387 */ /* 0x0003e20000100a00 */
[----:B0-----:R-:W-:-:S03]  /*17760*/  IMAD.WIDE R12, R6, 0x2, R14 ;  /* 0x00000002060c7825 */ /* 0x001fc600078e020e */
[----:B------:R-:W3:Y:S04]  /*17770*/  LDL R2, [R1+0x5f8] ;  /* 0x0005f80001027983 */ /* 0x000ee80000100800 */
[----:B------:R0:W-:Y:S01]  /*17780*/  STL.64 [R1+0x540], R12 ;  /* 0x0005400c01007387 */ /* 0x0001e20000100a00 */
[----:B-1----:R-:W-:-:S03]  /*17790*/  IMAD.WIDE R10, R7, 0x2, R14 ;  /* 0x00000002070a7825 */ /* 0x002fc600078e020e */
[----:B------:R-:W3:Y:S04]  /*177a0*/  LDL R6, [R1+0x5fc] ;  /* 0x0005fc0001067983 */ /* 0x000ee80000100800 */
[----:B------:R1:W-:Y:S01]  /*177b0*/  STL.64 [R1+0x550], R10 ;  /* 0x0005500a01007387 */ /* 0x0003e20000100a00 */
[----:B----4-:R-:W-:-:S03]  /*177c0*/  IMAD.WIDE R16, R27, 0x2, R14 ;  /* 0x000000021b107825 */ /* 0x010fc600078e020e */
[----:B------:R-:W4:Y:S01]  /*177d0*/  LDL R7, [R1+0x600] ;  /* 0x0006000001077983 */ /* 0x000f220000100800 */
[----:B0-----:R-:W-:-:S04]  /*177e0*/  IMAD.WIDE R12, R3, 0x2, R14 ;  /* 0x00000002030c7825 */ /* 0x001fc800078e020e */
[----:B-1----:R-:W-:-:S05]  /*177f0*/  IMAD.WIDE R10, R26, 0x2, R14 ;  /* 0x000000021a0a7825 */ /* 0x002fca00078e020e */
[----:B------:R0:W-:Y:S04]  /*17800*/  STL.64 [R1+0x568], R10 ;  /* 0x0005680a01007387 */ /* 0x0001e80000100a00 */
[----:B------:R1:W-:Y:S04]  /*17810*/  STL.64 [R1+0x578], R16 ;  /* 0x0005781001007387 */ /* 0x0003e80000100a00 */
[----:B------:R1:W-:Y:S01]  /*17820*/  STL.64 [R1+0x590], R12 ;  /* 0x0005900c01007387 */ /* 0x0003e20000100a00 */
[----:B0-----:R-:W-:-:S03]  /*17830*/  IMAD.WIDE R10, R8, 0x2, R14 ;  /* 0x00000002080a7825 */ /* 0x001fc600078e020e */
[----:B------:R-:W4:Y:S04]  /*17840*/  LDL R24, [R1+0x610] ;  /* 0x0006100001187983 */ /* 0x000f280000100800 */
        /* <DEDUP_REMOVED lines=12> */
[----:B-1----:R-:W3:Y:S04]  /*17910*/  LDL R16, [R1+0x670] ;  /* 0x0006700001107983 */ /* 0x002ee80000100800 */
[----:B------:R-:W3:Y:S04]  /*17920*/  LDL R17, [R1+0x680] ;  /* 0x0006800001117983 */ /* 0x000ee80000100800 */
[----:B------:R-:W3:Y:S04]  /*17930*/  LDL R12, [R1+0x688] ;  /* 0x00068800010c7983 */ /* 0x000ee80000100800 */
[----:B------:R-:W3:Y:S04]  /*17940*/  LDL R13, [R1+0x698] ;  /* 0x00069800010d7983 */ /* 0x000ee80000100800 */
[----:B0-----:R-:W3:Y:S04]  /*17950*/  LDL R10, [R1+0x6a0] ;  /* 0x0006a000010a7983 */ /* 0x001ee80000100800 */
        /* <DEDUP_REMOVED lines=12> */
[----:B------:R0:W-:Y:S04]  /*17a20*/  STL.64 [R1+0x5e0], R26 ;  /* 0x0005e01a01007387 */ /* 0x0001e80000100a00 */
[----:B------:R-:W4:Y:S01]  /*17a30*/  LDL R29, [R1+0x700] ;  /* 0x00070000011d7983 */ /* 0x000f220000100800 */
[----:B0-----:R-:W-:-:S04]  /*17a40*/  IMAD.WIDE R26, R6, 0x2, R14 ;  /* 0x00000002061a7825 */ /* 0x001fc800078e020e */
[--C-:B------:R-:W-:Y:S01]  /*17a50*/  IMAD.WIDE R6, R7, 0x2, R14.reuse ;  /* 0x0000000207067825 */ /* 0x100fe200078e020e */
[----:B------:R0:W-:Y:S04]  /*17a60*/  STL.64 [R1+0x5f0], R26 ;  /* 0x0005f01a01007387 */ /* 0x0001e80000100a00 */
[----:B0-----:R-:W4:Y:S04]  /*17a70*/  LDL R26, [R1+0x710] ;  /* 0x00071000011a7983 */ /* 0x001f280000100800 */
[----:B------:R0:W-:Y:S04]  /*17a80*/  STL.64 [R1+0x608], R6 ;  /* 0x0006080601007387 */ /* 0x0001e80000100a00 */
[----:B------:R-:W4:Y:S04]  /*17a90*/  LDL R27, [R1+0x718] ;  /* 0x00071800011b7983 */ /* 0x000f280000100800 */
        /* <DEDUP_REMOVED lines=11> */
[----:B------:R0:W-:Y:S04]  /*17b50*/  STL.64 [R1+0x668], R24 ;  /* 0x0006681801007387 */ /* 0x0001e80000100a00 */
[----:B------:R1:W-:Y:S01]  /*17b60*/  STL.64 [R1+0x678], R22 ;  /* 0x0006781601007387 */ /* 0x0003e20000100a00 */
[----:B0-----:R-:W-:-:S04]  /*17b70*/  IMAD.WIDE R24, R21, 0x2, R14 ;  /* 0x0000000215187825 */ /* 0x001fc800078e020e */
[--C-:B-1----:R-:W-:Y:S01]  /*17b80*/  IMAD.WIDE R22, R18, 0x2, R14.reuse ;  /* 0x0000000212167825 */ /* 0x102fe200078e020e */
        /* <DEDUP_REMOVED lines=34> */
[----:B------:R-:W-:-:S03]  /*17db0*/  IMAD.WIDE R16, R27, 0x2, R14 ;  /* 0x000000021b107825 */ /* 0x000fc600078e020e */
[----:B------:R1:W-:Y:S01]  /*17dc0*/  STL.64 [R1+0x800], R12 ;  /* 0x0008000c01007387 */ /* 0x0003e20000100a00 */
[----:B0-----:R-:W-:-:S05]  /*17dd0*/  IMAD.WIDE R10, R26, 0x2, R14 ;  /* 0x000000021a0a7825 */ /* 0x001fca00078e020e */
[----:B------:R0:W-:Y:S01]  /*17de0*/  STL.64 [R1+0x818], R10 ;  /* 0x0008180a01007387 */ /* 0x0001e20000100a00 */
[----:B-1----:R-:W-:-:S03]  /*17df0*/  IMAD.WIDE R12, R2, 0x2, R14 ;  /* 0x00000002020c7825 */ /* 0x002fc600078e020e */
[----:B------:R1:W-:Y:S04]  /*17e00*/  STL.64 [R1+0x830], R16 ;  /* 0x0008301001007387 */ /* 0x0003e80000100a00 */
[----:B------:R1:W-:Y:S01]  /*17e10*/  STL.64 [R1+0x848], R12 ;  /* 0x0008480c01007387 */ /* 0x0003e20000100a00 */
[----:B0-----:R-:W-:-:S03]  /*17e20*/  IMAD.WIDE R10, R6, 0x2, R14 ;  /* 0x00000002060a7825 */ /* 0x001fc600078e020e */
[----:B------:R-:W4:Y:S04]  /*17e30*/  LDL R24, [R1+0x788] ;  /* 0x0007880001187983 */ /* 0x000f280000100800 */
[----:B------:R0:W-:Y:S04]  /*17e40*/  STL.64 [R1+0x860], R10 ;  /* 0x0008600a01007387 */ /* 0x0001e80000100a00 */
[----:B------:R-:W4:Y:S01]  /*17e50*/  LDL R25, [R1+0x798] ;  /* 0x0007980001197983 */ /* 0x000f220000100800 */
[----:B------:R-:W-:-:S05]  /*17e60*/  IMAD.WIDE R6, R7, 0x2, R14 ;  /* 0x0000000207067825 */ /* 0x000fca00078e020e */
[----:B------:R0:W-:Y:S01]  /*17e70*/  STL.64 [R1+0x870], R6 ;  /* 0x0008700601007387 */ /* 0x0001e20000100a00 */
[----:B--2---:R-:W-:-:S04]  /*17e80*/  IMAD.WIDE R28, R8, 0x2, R14 ;  /* 0x00000002081c7825 */ /* 0x004fc800078e020e */
[--C-:B---3--:R-:W-:Y:S01]  /*17e90*/  IMAD.WIDE R26, R9, 0x2, R14.reuse ;  /* 0x00000002091a7825 */ /* 0x108fe200078e020e */
[----:B----4-:R-:W-:Y:S04]  /*17ea0*/  STL [R1+0x1fc8], R25 ;  /* 0x001fc81901007387 */ /* 0x010fe80000100800 */
[----:B------:R-:W2:Y:S04]  /*17eb0*/  LDL R22, [R1+0x7a0] ;  /* 0x0007a00001167983 */ /* 0x000ea80000100800 */
[----:B------:R-:W3:Y:S04]  /*17ec0*/  LDL R23, [R1+0x7b0] ;  /* 0x0007b00001177983 */ /* 0x000ee80000100800 */
[----:B------:R-:W4:Y:S04]  /*17ed0*/  LDL R20, [R1+0x7b8] ;  /* 0x0007b80001147983 */ /* 0x000f280000100800 */
[----:B------:R-:W4:Y:S04]  /*17ee0*/  LDL R21, [R1+0x7c8] ;  /* 0x0007c80001157983 */ /* 0x000f280000100800 */
[----:B------:R-:W4:Y:S04]  /*17ef0*/  LDL R18, [R1+0x7d0] ;  /* 0x0007d00001127983 */ /* 0x000f280000100800 */
[----:B------:R-:W4:Y:S04]  /*17f00*/  LDL R19, [R1+0x7e0] ;  /* 0x0007e00001137983 */ /* 0x000f280000100800 */
[----:B-1----:R-:W4:Y:S04]  /*17f10*/  LDL R16, [R1+0x7f8] ;  /* 0x0007f80001107983 */ /* 0x002f280000100800 */
[----:B------:R-:W4:Y:S04]  /*17f20*/  LDL R17, [R1+0x808] ;  /* 0x0008080001117983 */ /* 0x000f280000100800 */
[----:B------:R-:W4:Y:S04]  /*17f30*/  LDL R12, [R1+0x810] ;  /* 0x00081000010c7983 */ /* 0x000f280000100800 */
[----:B------:R-:W4:Y:S04]  /*17f40*/  LDL R13, [R1+0x820] ;  /* 0x00082000010d7983 */ /* 0x000f280000100800 */
[----:B0-----:R-:W4:Y:S04]  /*17f50*/  LDL R10, [R1+0x828] ;  /* 0x00082800010a7983 */ /* 0x001f280000100800 */
[----:B------:R-:W4:Y:S04]  /*17f60*/  LDL R11, [R1+0x838] ;  /* 0x00083800010b7983 */ /* 0x000f280000100800 */
[----:B------:R-:W4:Y:S04]  /*17f70*/  LDL R2, [R1+0x840] ;  /* 0x0008400001027983 */ /* 0x000f280000100800 */
[----:B------:R-:W4:Y:S04]  /*17f80*/  LDL R6, [R1+0x850] ;  /* 0x0008500001067983 */ /* 0x000f280000100800 */
[----:B------:R-:W4:Y:S04]  /*17f90*/  LDL R7, [R1+0x858] ;  /* 0x0008580001077983 */ /* 0x000f280000100800 */
[----:B------:R-:W4:Y:S04]  /*17fa0*/  LDL R8, [R1+0x868] ;  /* 0x0008680001087983 */ /* 0x000f280000100800 */
[----:B------:R0:W-:Y:S04]  /*17fb0*/  STL.64 [R1+0x888], R28 ;  /* 0x0008881c01007387 */ /* 0x0001e80000100a00 */
[----:B------:R-:W4:Y:S04]  /*17fc0*/  LDL R9, [R1+0x878] ;  /* 0x0008780001097983 */ /* 0x000f280000100800 */
[----:B------:R1:W-:Y:S01]  /*17fd0*/  STL.64 [R1+0x8a0], R26 ;  /* 0x0008a01a01007387 */ /* 0x0003e20000100a00 */
[----:B0-----:R-:W-:-:S04]  /*17fe0*/  IMAD.WIDE R28, R3, 0x2, R14 ;  /* 0x00000002031c7825 */ /* 0x001fc800078e020e */
[--C-:B------:R-:W-:Y:S01]  /*17ff0*/  IMAD.WIDE R24, R24, 0x2, R14.reuse ;  /* 0x0000000218187825 */ /* 0x100fe200078e020e */
[----:B------:R0:W-:Y:S03]  /*18000*/  STL.64 [R1+0x8b8], R28 ;  /* 0x0008b81c01007387 */ /* 0x0001e60000100a00 */
[----:B-1----:R-:W-:-:S04]  /*18010*/  IMAD.WIDE R26, R5, 0x2, R14 ;  /* 0x00000002051a7825 */ /* 0x002fc800078e020e */
[--C-:B------:R-:W-:Y:S01]  /*18020*/  IMAD.WIDE R4, R4, 0x2, R14.reuse ;  /* 0x0000000204047825 */ /* 0x100fe200078e020e */
[----:B0-----:R-:W4:Y:S04]  /*18030*/  LDL R28, [R1+0x880] ;  /* 0x00088000011c7983 */ /* 0x001f280000100800 */
[----:B------:R0:W-:Y:S04]  /*18040*/  STL.64 [R1+0x8d0], R26 ;  /* 0x0008d01a01007387 */ /* 0x0001e80000100a00 */
[----:B------:R-:W4:Y:S04]  /*18050*/  LDL R29, [R1+0x890] ;  /* 0x00089000011d7983 */ /* 0x000f280000100800 */
[----:B------:R1:W-:Y:S04]  /*18060*/  STL.64 [R1+0x8e8], R4 ;  /* 0x0008e80401007387 */ /* 0x0003e80000100a00 */
[----:B0-----:R-:W4:Y:S04]  /*18070*/  LDL R26, [R1+0x898] ;  /* 0x00089800011a7983 */ /* 0x001f280000100800 */
[----:B------:R-:W4:Y:S04]  /*18080*/  LDL R27, [R1+0x8a8] ;  /* 0x0008a800011b7983 */ /* 0x000f280000100800 */
[----:B------:R-:W4:Y:S04]  /*18090*/  LDL R3, [R1+0x8b0] ;  /* 0x0008b00001037983 */ /* 0x000f280000100800 */
[----:B-1----:R-:W4:Y:S04]  /*180a0*/  LDL R5, [R1+0x8c0] ;  /* 0x0008c00001057983 */ /* 0x002f280000100800 */
[----:B------:R-:W4:Y:S04]  /*180b0*/  LDL R4, [R1+0x8c8] ;  /* 0x0008c80001047983 */ /* 0x000f280000100800 */
[----:B------:R0:W-:Y:S04]  /*180c0*/  STL.64 [R1+0x900], R24 ;  /* 0x0009001801007387 */ /* 0x0001e80000100a00 */
[----:B0-----:R-:W2:Y:S02]  /*180d0*/  LDL.LU R25, [R1+0x1fc8] ;  /* 0x001fc80001197983 */ /* 0x001ea40000300800 */
[----:B--2---:R-:W-:-:S05]  /*180e0*/  IMAD.WIDE R24, R25, 0x2, R14 ;  /* 0x0000000219187825 */ /* 0x004fca00078e020e */
[----:B------:R0:W-:Y:S02]  /*180f0*/  STL.64 [R1+0x918], R24 ;  /* 0x0009181801007387 */ /* 0x0001e40000100a00 */
[----:B0-----:R-:W-:-:S04]  /*18100*/  IMAD.WIDE R24, R22, 0x2, R14 ;  /* 0x0000000216187825 */ /* 0x001fc800078e020e */
[--C-:B---3--:R-:W-:Y:S01]  /*18110*/  IMAD.WIDE R22, R23, 0x2, R14.reuse ;  /* 0x0000000217167825 */ /* 0x108fe200078e020e */
[----:B------:R4:W-:Y:S04]  /*18120*/  STL.64 [R1+0x930], R24 ;  /* 0x0009301801007387 */ /* 0x0009e80000100a00 */
[----:B------:R0:W-:Y:S01]  /*18130*/  STL.64 [R1+0x948], R22 ;  /* 0x0009481601007387 */ /* 0x0001e20000100a00 */
[----:B----4-:R-:W-:-:S04]  /*18140*/  IMAD.WIDE R24, R20, 0x2, R14 ;  /* 0x0000000214187825 */ /* 0x010fc800078e020e */
[--C-:B0-----:R-:W-:Y:S01]  /*18150*/  IMAD.WIDE R22, R21, 0x2, R14.reuse ;  /* 0x0000000215167825 */ /* 0x101fe200078e020e */
        /* <DEDUP_REMOVED lines=27> */
[----:B------:R-:W4:Y:S01]  /*18310*/  LDL R2, [R1+0x8f0] ;  /* 0x0008f00001027983 */ /* 0x000f220000100800 */
[----:B------:R-:W-:-:S03]  /*18320*/  IMAD.WIDE R16, R28, 0x2, R14 ;  /* 0x000000021c107825 */ /* 0x000fc600078e020e */
[----:B------:R0:W-:Y:S01]  /*18330*/  STL.64 [R1+0xa78], R12 ;  /* 0x000a780c01007387 */ /* 0x0001e20000100a00 */
[----:B-1----:R-:W-:-:S03]  /*18340*/  IMAD.WIDE R10, R9, 0x2, R14 ;  /* 0x00000002090a7825 */ /* 0x002fc600078e020e */
[----:B------:R-:W4:Y:S04]  /*18350*/  LDL R8, [R1+0x8f8] ;  /* 0x0008f80001087983 */ /* 0x000f280000100800 */
[----:B------:R1:W-:Y:S01]  /*18360*/  STL.64 [R1+0xa88], R10 ;  /* 0x000a880a01007387 */ /* 0x0003e20000100a00 */
[----:B0-----:R-:W-:-:S03]  /*18370*/  IMAD.WIDE R12, R29, 0x2, R14 ;  /* 0x000000021d0c7825 */ /* 0x001fc600078e020e */
[----:B------:R-:W4:Y:S04]  /*18380*/  LDL R9, [R1+0x908] ;  /* 0x0009080001097983 */ /* 0x000f280000100800 */
[----:B------:R0:W-:Y:S01]  /*18390*/  STL.64 [R1+0xa98], R16 ;  /* 0x000a981001007387 */ /* 0x0001e20000100a00 */
[----:B-1----:R-:W-:-:S03]  /*183a0*/  IMAD.WIDE R10, R26, 0x2, R14 ;  /* 0x000000021a0a7825 */ /* 0x002fc600078e020e */
[----:B------:R1:W-:Y:S04]  /*183b0*/  STL.64 [R1+0x10d0], R12 ;  /* 0x0010d00c01007387 */ /* 0x0003e80000100a00 */
[----:B------:R1:W-:Y:S01]  /*183c0*/  STL.64 [R1+0x10e0], R10 ;  /* 0x0010e00a01007387 */ /* 0x0003e20000100a00 */
[----:B0-----:R-:W-:-:S04]  /*183d0*/  IMAD.WIDE R16, R27, 0x2, R14 ;  /* 0x000000021b107825 */ /* 0x001fc800078e020e */
[--C-:B-1----:R-:W-:Y:S01]  /*183e0*/  IMAD.WIDE R12, R3, 0x2, R14.reuse ;  /* 0x00000002030c7825 */ /* 0x102fe200078e020e */
[----:B------:R0:W-:Y:S03]  /*183f0*/  STL.64 [R1+0x10f0], R16 ;  /* 0x0010f01001007387 */ /* 0x0001e60000100a00 */
[--C-:B------:R-:W-:Y:S01]  /*18400*/  IMAD.WIDE R10, R5, 0x2, R14.reuse ;  /* 0x00000002050a7825 */ /* 0x100fe200078e020e */
[----:B------:R1:W-:Y:S04]  /*18410*/  STL.64 [R1+0x1100], R12 ;  /* 0x0011000c01007387 */ /* 0x0003e80000100a00 */
        /* <DEDUP_REMOVED lines=14> */
[----:B0-----:R-:W4:Y:S04]  /*18500*/  LDL R16, [R1+0x978] ;  /* 0x0009780001107983 */ /* 0x001f280000100800 */
[----:B------:R-:W4:Y:S04]  /*18510*/  LDL R17, [R1+0x980] ;  /* 0x0009800001117983 */ /* 0x000f280000100800 */
[----:B-1----:R-:W4:Y:S04]  /*18520*/  LDL R12, [R1+0x990] ;  /* 0x00099000010c7983 */ /* 0x002f280000100800 */
[----:B------:R-:W4:Y:S04]  /*18530*/  LDL R13, [R1+0x998] ;  /* 0x00099800010d7983 */ /* 0x000f280000100800 */
        /* <DEDUP_REMOVED lines=11> */
[--C-:B-1----:R-:W-:Y:S01]  /*185f0*/  IMAD.WIDE R26, R8, 0x2, R14.reuse ;  /* 0x00000002081a7825 */ /* 0x102fe200078e020e */
[----:B------:R-:W4:Y:S03]  /*18600*/  LDL R11, [R1+0x9f0] ;  /* 0x0009f000010b7983 */ /* 0x000f260000100800 */
[--C-:B------:R-:W-:Y:S01]  /*18610*/  IMAD.WIDE R8, R9, 0x2, R14.reuse ;  /* 0x0000000209087825 */ /* 0x100fe200078e020e */
[----:B------:R1:W-:Y:S04]  /*18620*/  STL.64 [R1+0x1160], R26 ;  /* 0x0011601a01007387 */ /* 0x0003e80000100a00 */
[----:B0-----:R-:W4:Y:S04]  /*18630*/  LDL R28, [R1+0x9f8] ;  /* 0x0009f800011c7983 */ /* 0x001f280000100800 */
[----:B------:R0:W-:Y:S04]  /*18640*/  STL.64 [R1+0x1170], R8 ;  /* 0x0011700801007387 */ /* 0x0001e80000100a00 */
[----:B------:R-:W4:Y:S04]  /*18650*/  LDL R29, [R1+0xa08] ;  /* 0x000a0800011d7983 */ /* 0x000f280000100800 */
[----:B-1----:R-:W4:Y:S04]  /*18660*/  LDL R26, [R1+0xa10] ;  /* 0x000a1000011a7983 */ /* 0x002f280000100800 */
        /* <DEDUP_REMOVED lines=36> */
[----:B------:R-:W3:Y:S01]  /*188b0*/  LDL R4, [R1+0xa58] ;  /* 0x000a580001047983 */ /* 0x000ee20000100800 */
[----:B------:R-:W-:-:S03]  /*188c0*/  IMAD.WIDE R10, R11, 0x2, R14 ;  /* 0x000000020b0a7825 */ /* 0x000fc600078e020e */
[----:B------:R1:W-:Y:S01]  /*188d0*/  STL.64 [R1+0x1270], R12 ;  /* 0x0012700c01007387 */ /* 0x0003e20000100a00 */
[----:B0-----:R-:W-:-:S03]  /*188e0*/  IMAD.WIDE R16, R6, 0x2, R14 ;  /* 0x0000000206107825 */ /* 0x001fc600078e020e */
[----:B------:R-:W4:Y:S04]  /*188f0*/  LDL R3, [R1+0xa68] ;  /* 0x000a680001037983 */ /* 0x000f280000100800 */
        /* <DEDUP_REMOVED lines=14> */
[----:B------:R-:W-:Y:S04]  /*189e0*/  STL.64 [R1+0x12e0], R16 ;  /* 0x0012e01001007387 */ /* 0x000fe80000100a00 */
[----:B------:R-:W-:Y:S01]  /*189f0*/  STL.64 [R1+0x12f0], R12 ;  /* 0x0012f00c01007387 */ /* 0x000fe20000100a00 */
        /* <DEDUP_REMOVED lines=20> */
[----:B0-----:R-:W4:Y:S04]  /*18b40*/  LDL R8, [R1+0x46c] ;  /* 0x00046c0001087983 */ /* 0x001f280000100800 */
[----:B------:R-:W4:Y:S04]  /*18b50*/  LDL R9, [R1+0x468] ;  /* 0x0004680001097983 */ /* 0x000f280000100800 */
[----:B------:R-:W4:Y:S04]  /*18b60*/  LDL R5, [R1+0x444] ;  /* 0x0004440001057983 */ /* 0x000f280000100800 */
[----:B------:R0:W-:Y:S04]  /*18b70*/  STL.64 [R1+0x1320], R26 ;  /* 0x0013201a01007387 */ /* 0x0001e80000100a00 */
[----:B------:R-:W4:Y:S04]  /*18b80*/  LDL R4, [R1+0x440] ;  /* 0x0004400001047983 */ /* 0x000f280000100800 */
[----:B------:R1:W-:Y:S01]  /*18b90*/  STL.64 [R1+0x1330], R10 ;  /* 0x0013300a01007387 */ /* 0x0003e20000100a00 */
[----:B0-----:R-:W-:-:S04]  /*18ba0*/  IMAD.WIDE R26, R6, 0x2, R14 ;  /* 0x00000002061a7825 */ /* 0x001fc800078e020e */
[----:B------:R-:W-:-:S04]  /*18bb0*/  IMAD.WIDE R6, R7, 0x2, R14 ;  /* 0x0000000207067825 */ /* 0x000fc800078e020e */
[----:B-1----:R-:W-:-:S04]  /*18bc0*/  IMAD.WIDE R10, R3, 0x2, R14 ;  /* 0x00000002030a7825 */ /* 0x002fc800078e020e */
[--C-:B------:R-:W-:Y:S01]  /*18bd0*/  IMAD.WIDE R24, R24, 0x2, R14.reuse ;  /* 0x0000000218187825 */ /* 0x100fe200078e020e */
[----:B------:R0:W-:Y:S04]  /*18be0*/  STL.64 [R1+0x1340], R10 ;  /* 0x0013400a01007387 */ /* 0x0001e80000100a00 */
[----:B0-----:R-:W4:Y:S04]  /*18bf0*/  LDL R10, [R1+0x41c] ;  /* 0x00041c00010a7983 */ /* 0x001f280000100800 */
[----:B------:R0:W-:Y:S04]  /*18c00*/  STL.64 [R1+0x1350], R26 ;  /* 0x0013501a01007387 */ /* 0x0001e80000100a00 */
[----:B------:R-:W4:Y:S04]  /*18c10*/  LDL R11, [R1+0x418] ;  /* 0x00041800010b7983 */ /* 0x000f280000100800 */
[----:B------:R1:W-:Y:S04]  /*18c20*/  STL.64 [R1+0x1360], R6 ;  /* 0x0013600601007387 */ /* 0x0003e80000100a00 */
[----:B------:R-:W4:Y:S04]  /*18c30*/  LDL R28, [R1+0x3f4] ;  /* 0x0003f400011c7983 */ /* 0x000f280000100800 */
[----:B------:R-:W4:Y:S04]  /*18c40*/  LDL R29, [R1+0x3f0] ;  /* 0x0003f000011d7983 */ /* 0x000f280000100800 */
        /* <DEDUP_REMOVED lines=12> */
[--C-:B----4-:R-:W-:Y:S01]  /*18d10*/  IMAD.WIDE R22, R20, 0x2, R14.reuse ;  /* 0x0000000214167825 */ /* 0x110fe200078e020e */
        /* <DEDUP_REMOVED lines=25> */
[----:B------:R-:W4:Y:S04]  /*18eb0*/  LDL R2, [R1+0x33c] ;  /* 0x00033c0001027983 */ /* 0x000f280000100800 */
[----:B------:R0:W-:Y:S01]  /*18ec0*/  STL.64 [R1+0x1460], R16 ;  /* 0x0014601001007387 */ /* 0x0001e20000100a00 */
[----:B-1----:R-:W-:-:S03]  /*18ed0*/  IMAD.WIDE R12, R4, 0x2, R14 ;  /* 0x00000002040c7825 */ /* 0x002fc600078e020e */
[----:B------:R-:W4:Y:S04]  /*18ee0*/  LDL R5, [R1+0x338] ;  /* 0x0003380001057983 */ /* 0x000f280000100800 */
[----:B------:R1:W-:Y:S04]  /*18ef0*/  STL.64 [R1+0x1470], R12 ;  /* 0x0014700c01007387 */ /* 0x0003e80000100a00 */
[----:B------:R-:W4:Y:S01]  /*18f00*/  LDL R4, [R1+0x324] ;  /* 0x0003240001047983 */ /* 0x000f220000100800 */
[----:B0-----:R-:W-:-:S04]  /*18f10*/  IMAD.WIDE R16, R28, 0x2, R14 ;  /* 0x000000021c107825 */ /* 0x001fc800078e020e */
[----:B-1----:R-:W-:-:S04]  /*18f20*/  IMAD.WIDE R12, R10, 0x2, R14 ;  /* 0x000000020a0c7825 */ /* 0x002fc800078e020e */
[--C-:B------:R-:W-:Y:S01]  /*18f30*/  IMAD.WIDE R10, R11, 0x2, R14.reuse ;  /* 0x000000020b0a7825 */ /* 0x100fe200078e020e */
[----:B------:R0:W-:Y:S04]  /*18f40*/  STL.64 [R1+0x1480], R12 ;  /* 0x0014800c01007387 */ /* 0x0001e80000100a00 */
[----:B------:R1:W-:Y:S04]  /*18f50*/  STL.64 [R1+0x1490], R10 ;  /* 0x0014900a01007387 */ /* 0x0003e80000100a00 */
[----:B------:R1:W-:Y:S01]  /*18f60*/  STL.64 [R1+0x14a0], R16 ;  /* 0x0014a01001007387 */ /* 0x0003e20000100a00 */
[----:B0-----:R-:W-:-:S04]  /*18f70*/  IMAD.WIDE R12, R29, 0x2, R14 ;  /* 0x000000021d0c7825 */ /* 0x001fc800078e020e */
[--C-:B-1----:R-:W-:Y:S01]  /*18f80*/  IMAD.WIDE R10, R26, 0x2, R14.reuse ;  /* 0x000000021a0a7825 */ /* 0x102fe200078e020e */
[----:B------:R0:W-:Y:S03]  /*18f90*/  STL.64 [R1+0x14b0], R12 ;  /* 0x0014b00c01007387 */ /* 0x0001e60000100a00 */
[--C-:B------:R-:W-:Y:S01]  /*18fa0*/  IMAD.WIDE R16, R27, 0x2, R14.reuse ;  /* 0x000000021b107825 */ /* 0x100fe200078e020e */
[----:B------:R1:W-:Y:S04]  /*18fb0*/  STL.64 [R1+0x14c0], R10 ;  /* 0x0014c00a01007387 */ /* 0x0003e80000100a00 */
[----:B------:R-:W-:Y:S01]  /*18fc0*/  STL.64 [R1+0x14d0], R16 ;  /* 0x0014d01001007387 */ /* 0x000fe20000100a00 */
[----:B0-----:R-:W-:-:S04]  /*18fd0*/  IMAD.WIDE R12, R3, 0x2, R14 ;  /* 0x00000002030c7825 */ /* 0x001fc800078e020e */
[--C-:B-1----:R-:W-:Y:S01]  /*18fe0*/  IMAD.WIDE R10, R6, 0x2, R14.reuse ;  /* 0x00000002060a7825 */ /* 0x102fe200078e020e */
[----:B------:R-:W-:Y:S04]  /*18ff0*/  STL.64 [R1+0x14e0], R12 ;  /* 0x0014e00c01007387 */ /* 0x000fe80000100a00 */
        /* <DEDUP_REMOVED lines=25> */
[--C-:B------:R-:W-:Y:S01]  /*19190*/  IMAD.WIDE R24, R24, 0x2, R14.reuse ;  /* 0x0000000218187825 */ /* 0x100fe200078e020e */
[----:B------:R-:W-:Y:S03]  /*191a0*/  STL.64 [R1+0x1530], R26 ;  /* 0x0015301a01007387 */ /* 0x000fe60000100a00 */
[--C-:B-1----:R-:W-:Y:S01]  /*191b0*/  IMAD.WIDE R10, R5, 0x2, R14.reuse ;  /* 0x00000002050a7825 */ /* 0x102fe200078e020e */
[----:B------:R-:W4:Y:S03]  /*191c0*/  LDL R13, [R1+0x250] ;  /* 0x00025000010d7983 */ /* 0x000f260000100800 */
[--C-:B------:R-:W-:Y:S01]  /*191d0*/  IMAD.WIDE R4, R4, 0x2, R14.reuse ;  /* 0x0000000204047825 */ /* 0x100fe200078e020e */
[----:B------:R0:W-:Y:S04]  /*191e0*/  STL.64 [R1+0x1540], R10 ;  /* 0x0015400a01007387 */ /* 0x0001e80000100a00 */
[----:B0-----:R-:W4:Y:S04]  /*191f0*/  LDL R10, [R1+0x24c] ;  /* 0x00024c00010a7983 */ /* 0x001f280000100800 */
[----:B------:R0:W-:Y:S04]  /*19200*/  STL.64 [R1+0x1550], R4 ;  /* 0x0015500401007387 */ /* 0x0001e80000100a00 */
        /* <DEDUP_REMOVED lines=40> */
[----:B------:R-:W-:Y:S01]  /*19490*/  STL.64 [R1+0x1640], R18 ;  /* 0x0016401201007387 */ /* 0x000fe20000100a00 */
[----:B-1----:R-:W-:-:S03]  /*194a0*/  IMAD.WIDE R16, R9, 0x2, R14 ;  /* 0x0000000209107825 */ /* 0x002fc600078e020e */
[----:B------:R-:W4:Y:S04]  /*194b0*/  LDL R8, [R1+0x21c] ;  /* 0x00021c0001087983 */ /* 0x000f280000100800 */
[----:B------:R0:W-:Y:S04]  /*194c0*/  STL.64 [R1+0x1650], R16 ;  /* 0x0016501001007387 */ /* 0x0001e80000100a00 */
[----:B------:R-:W4:Y:S01]  /*194d0*/  LDL R9, [R1+0x218] ;  /* 0x0002180001097983 */ /* 0x000f220000100800 */
[----:B0-----:R-:W-:-:S04]  /*194e0*/  IMAD.WIDE R16, R13, 0x2, R14 ;  /* 0x000000020d107825 */ /* 0x001fc800078e020e */
[--C-:B------:R-:W-:Y:S01]  /*194f0*/  IMAD.WIDE R12, R10, 0x2, R14.reuse ;  /* 0x000000020a0c7825 */ /* 0x100fe200078e020e */
[----:B------:R0:W-:Y:S03]  /*19500*/  STL.64 [R1+0x1660], R16 ;  /* 0x0016601001007387 */ /* 0x0001e60000100a00 */
[--C-:B------:R-:W-:Y:S01]  /*19510*/  IMAD.WIDE R10, R11, 0x2, R14.reuse ;  /* 0x000000020b0a7825 */ /* 0x100fe200078e020e */
[----:B------:R1:W-:Y:S04]  /*19520*/  STL.64 [R1+0x1670], R12 ;  /* 0x0016700c01007387 */ /* 0x0003e80000100a00 */
[----:B------:R1:W-:Y:S01]  /*19530*/  STL.64 [R1+0x1680], R10 ;  /* 0x0016800a01007387 */ /* 0x0003e20000100a00 */
[----:B0-----:R-:W-:-:S04]  /*19540*/  IMAD.WIDE R16, R28, 0x2, R14 ;  /* 0x000000021c107825 */ /* 0x001fc800078e020e */
[--C-:B-1----:R-:W-:Y:S01]  /*19550*/  IMAD.WIDE R12, R29, 0x2, R14.reuse ;  /* 0x000000021d0c7825 */ /* 0x102fe200078e020e */
[----:B------:R0:W-:Y:S03]  /*19560*/  STL.64 [R1+0x1690], R16 ;  /* 0x0016901001007387 */ /* 0x0001e60000100a00 */
[--C-:B------:R-:W-:Y:S01]  /*19570*/  IMAD.WIDE R10, R26, 0x2, R14.reuse ;  /* 0x000000021a0a7825 */ /* 0x100fe200078e020e */
[----:B------:R1:W-:Y:S04]  /*19580*/  STL.64 [R1+0x16a0], R12 ;  /* 0x0016a00c01007387 */ /* 0x0003e80000100a00 */
[----:B------:R1:W-:Y:S01]  /*19590*/  STL.64 [R1+0x16b0], R10 ;  /* 0x0016b00a01007387 */ /* 0x0003e20000100a00 */
[----:B0-----:R-:W-:-:S04]  /*195a0*/  IMAD.WIDE R16, R27, 0x2, R14 ;  /* 0x000000021b107825 */ /* 0x001fc800078e020e */
[--C-:B-1----:R-:W-:Y:S01]  /*195b0*/  IMAD.WIDE R12, R2, 0x2, R14.reuse ;  /* 0x00000002020c7825 */ /* 0x102fe200078e020e */
[----:B------:R-:W-:Y:S03]  /*195c0*/  STL.64 [R1+0x16c0], R16 ;  /* 0x0016c01001007387 */ /* 0x000fe60000100a00 */
        /* <DEDUP_REMOVED lines=8> */
[----:B---3--:R-:W-:-:S04]  /*19650*/  IMAD.WIDE R2, R6, 0x2, R14 ;  /* 0x0000000206027825 */ /* 0x008fc800078e020e */
[----:B----4-:R-:W-:-:S04]  /*19660*/  IMAD.WIDE R26, R7, 0x2, R14 ;  /* 0x00000002071a7825 */ /* 0x010fc800078e020e */
[--C-:B------:R-:W-:Y:S01]  /*19670*/  IMAD.WIDE R6, R8, 0x2, R14.reuse ;  /* 0x0000000208067825 */ /* 0x100fe200078e020e */
[----:B------:R-:W-:Y:S04]  /*19680*/  STL [R1+0x1fb8], R25 ;  /* 0x001fb81901007387 */ /* 0x000fe80000100800 */
[----:B------:R-:W2:Y:S04]  /*19690*/  LDL R22, [R1+0x20c] ;  /* 0x00020c0001167983 */ /* 0x000ea80000100800 */
[----:B------:R-:W3:Y:S04]  /*196a0*/  LDL R23, [R1+0x208] ;  /* 0x0002080001177983 */ /* 0x000ee80000100800 */
[----:B------:R-:W4:Y:S04]  /*196b0*/  LDL R20, [R1+0x204] ;  /* 0x0002040001147983 */ /* 0x000f280000100800 */
        /* <DEDUP_REMOVED lines=9> */
[----:B------:R0:W-:Y:S04]  /*19750*/  STL.64 [R1+0x1700], R12 ;  /* 0x0017000c01007387 */ /* 0x0001e80000100a00 */
[----:B0-----:R-:W4:Y:S04]  /*19760*/  LDL R12, [R1+0x388] ;  /* 0x00038800010c7983 */ /* 0x001f280000100800 */
[----:B------:R0:W-:Y:S04]  /*19770*/  STL.64 [R1+0x1710], R2 ;  /* 0x0017100201007387 */ /* 0x0001e80000100a00 */
[----:B------:R1:W-:Y:S04]  /*19780*/  STL.64 [R1+0x1720], R26 ;  /* 0x0017201a01007387 */ /* 0x0003e80000100a00 */
[----:B------:R-:W4:Y:S01]  /*19790*/  LDL.LU R13, [R1+0x18] ;  /* 0x00001800010d7983 */ /* 0x000f220000300800 */
[----:B0-----:R-:W-:-:S03]  /*197a0*/  IMAD.WIDE R2, R9, 0x2, R14 ;  /* 0x0000000209027825 */ /* 0x001fc600078e020e */
[----:B------:R-:W-:Y:S04]  /*197b0*/  STL.64 [R1+0x1730], R6 ;  /* 0x0017300601007387 */ /* 0x000fe80000100a00 */
[----:B------:R-:W4:Y:S04]  /*197c0*/  LDL.LU R28, [R1+0x1c] ;  /* 0x00001c00011c7983 */ /* 0x000f280000300800 */
[----:B------:R0:W-:Y:S04]  /*197d0*/  STL.64 [R1+0x1740], R2 ;  /* 0x0017400201007387 */ /* 0x0001e80000100a00 */
[----:B------:R-:W4:Y:S01]  /*197e0*/  LDL.LU R29, [R1+0x44] ;  /* 0x00004400011d7983 */ /* 0x000f220000300800 */
[----:B------:R-:W-:-:S03]  /*197f0*/  IMAD.WIDE R24, R24, 0x2, R14 ;  /* 0x0000000218187825 */ /* 0x000fc600078e020e */
[----:B-1----:R-:W4:Y:S04]  /*19800*/  LDL.LU R26, [R1+0x4c] ;  /* 0x00004c00011a7983 */ /* 0x002f280000300800 */
[----:B------:R-:W4:Y:S04]  /*19810*/  LDL.LU R27, [R1+0x5c] ;  /* 0x00005c00011b7983 */ /* 0x000f280000300800 */
[----:B0-----:R-:W4:Y:S04]  /*19820*/  LDL.LU R2, [R1+0x64] ;  /* 0x0000640001027983 */ /* 0x001f280000300800 */
[----:B------:R-:W4:Y:S04]  /*19830*/  LDL.LU R3, [R1+0x74] ;  /* 0x0000740001037983 */ /* 0x000f280000300800 */
[----:B------:R-:W4:Y:S04]  /*19840*/  LDL.LU R6, [R1+0x2a0] ;  /* 0x0002a00001067983 */ /* 0x000f280000300800 */
[----:B------:R-:W4:Y:S04]  /*19850*/  LDL.LU R7, [R1+0x398] ;  /* 0x0003980001077983 */ /* 0x000f280000300800 */
[----:B------:R-:W4:Y:S04]  /*19860*/  LDL.LU R8, [R1+0x3d8] ;  /* 0x0003d80001087983 */ /* 0x000f280000300800 */
[----:B------:R-:W4:Y:S04]  /*19870*/  LDL.LU R9, [R1+0x3dc] ;  /* 0x0003dc0001097983 */ /* 0x000f280000300800 */
[----:B------:R0:W-:Y:S04]  /*19880*/  STL.64 [R1+0x1750], R24 ;  /* 0x0017501801007387 */ /* 0x0001e80000100a00 */
[----:B0-----:R-:W2:Y:S02]  /*19890*/  LDL.LU R25, [R1+0x1fb8] ;  /* 0x001fb80001197983 */ /* 0x001ea40000300800 */
[----:B--2---:R-:W-:-:S05]  /*198a0*/  IMAD.WIDE R24, R25, 0x2, R14 ;  /* 0x0000000219187825 */ /* 0x004fca00078e020e */
[----:B------:R0:W-:Y:S02]  /*198b0*/  STL.64 [R1+0x1760], R24 ;  /* 0x0017601801007387 */ /* 0x0001e40000100a00 */
[----:B0-----:R-:W-:-:S04]  /*198c0*/  IMAD.WIDE R24, R22, 0x2, R14 ;  /* 0x0000000216187825 */ /* 0x001fc800078e020e */
[--C-:B---3--:R-:W-:Y:S01]  /*198d0*/  IMAD.WIDE R22, R23, 0x2, R14.reuse ;  /* 0x0000000217167825 */ /* 0x108fe200078e020e */
[----:B------:R0:W-:Y:S04]  /*198e0*/  STL.64 [R1+0x1770], R24 ;  /* 0x0017701801007387 */ /* 0x0001e80000100a00 */
[----:B0-----:R-:W2:Y:S04]  /*198f0*/  LDL.LU.64 R24, [R1+0x1fb0] ;  /* 0x001fb00001187983 */ /* 0x001ea80000300a00 */
[----:B------:R4:W-:Y:S02]  /*19900*/  STL.64 [R1+0x1780], R22 ;  /* 0x0017801601007387 */ /* 0x0009e40000100a00 */
[----:B----4-:R-:W-:-:S04]  /*19910*/  IMAD.WIDE R22, R20, 0x2, R14 ;  /* 0x0000000214167825 */ /* 0x010fc800078e020e */
[--C-:B------:R-:W-:Y:S01]  /*19920*/  IMAD.WIDE R20, R21, 0x2, R14.reuse ;  /* 0x0000000215147825 */ /* 0x100fe200078e020e */
[----:B------:R0:W-:Y:S04]  /*19930*/  STL.64 [R1+0x1790], R22 ;  /* 0x0017901601007387 */ /* 0x0001e80000100a00 */
[----:B0-----:R-:W3:Y:S04]  /*19940*/  LDL.LU.64 R22, [R1+0x1fa8] ;  /* 0x001fa80001167983 */ /* 0x001ee80000300a00 */
[----:B------:R0:W-:Y:S02]  /*19950*/  STL.64 [R1+0x17a0], R20 ;  /* 0x0017a01401007387 */ /* 0x0001e40000100a00 */
[----:B0-----:R-:W-:-:S04]  /*19960*/  IMAD.WIDE R20, R18, 0x2, R14 ;  /* 0x0000000212147825 */ /* 0x001fc800078e020e */
[--C-:B------:R-:W-:Y:S01]  /*19970*/  IMAD.WIDE R18, R19, 0x2, R14.reuse ;  /* 0x0000000213127825 */ /* 0x100fe200078e020e */
[----:B------:R0:W-:Y:S04]  /*19980*/  STL.64 [R1+0x17b0], R20 ;  /* 0x0017b01401007387 */ /* 0x0001e80000100a00 */
[----:B0-----:R-:W4:Y:S04]  /*19990*/  LDL.LU.64 R20, [R1+0x1fa0] ;  /* 0x001fa00001147983 */ /* 0x001f280000300a00 */
[----:B------:R0:W-:Y:S02]  /*199a0*/  STL.64 [R1+0x17c0], R18 ;  /* 0x0017c01201007387 */ /* 0x0001e40000100a00 */
[----:B0-----:R-:W-:-:S05]  /*199b0*/  IMAD.WIDE R18, R16, 0x2, R14 ;  /* 0x0000000210127825 */ /* 0x001fca00078e020e */
[----:B------:R0:W-:Y:S02]  /*199c0*/  STL.64 [R1+0x17d0], R18 ;  /* 0x0017d01201007387 */ /* 0x0001e40000100a00 */
[----:B0-----:R-:W-:-:S04]  /*199d0*/  IMAD.WIDE R18, R10, 0x2, R14 ;  /* 0x000000020a127825 */ /* 0x001fc800078e020e */
[--C-:B------:R-:W-:Y:S01]  /*199e0*/  IMAD.WIDE R10, R11, 0x2, R14.reuse ;  /* 0x000000020b0a7825 */ /* 0x100fe200078e020e */
[----:B------:R0:W-:Y:S04]  /*199f0*/  STL.64 [R1+0x17e0], R18 ;  /* 0x0017e01201007387 */ /* 0x0001e80000100a00 */
[----:B0-----:R-:W4:Y:S04]  /*19a00*/  LDL.LU.64 R18, [R1+0x1f98] ;  /* 0x001f980001127983 */ /* 0x001f280000300a00 */
[----:B------:R0:W-:Y:S02]  /*19a10*/  STL.64 [R1+0x17f0], R10 ;  /* 0x0017f00a01007387 */ /* 0x0001e40000100a00 */
[----:B0-----:R-:W-:-:S04]  /*19a20*/  IMAD.WIDE R10, R5, 0x2, R14 ;  /* 0x00000002050a7825 */ /* 0x001fc800078e020e */
[--C-:B------:R-:W-:Y:S01]  /*19a30*/  IMAD.WIDE R4, R4, 0x2, R14.reuse ;  /* 0x0000000204047825 */ /* 0x100fe200078e020e */
[----:B------:R0:W-:Y:S04]  /*19a40*/  STL.64 [R1+0x1800], R10 ;  /* 0x0018000a01007387 */ /* 0x0001e80000100a00 */
[----:B0-----:R-:W2:Y:S04]  /*19a50*/  LDL.LU.64 R10, [R1+0x1f90] ;  /* 0x001f9000010a7983 */ /* 0x001ea80000300a00 */
[----:B------:R0:W-:Y:S04]  /*19a60*/  STL.64 [R1+0x1810], R4 ;  /* 0x0018100401007387 */ /* 0x0001e80000100a00 */
[----:B0-----:R-:W3:Y:S02]  /*19a70*/  LDL.LU R5, [R1+0x1f8c] ;  /* 0x001f8c0001057983 */ /* 0x001ee40000300800 */
[----:B---3--:R-:W-:-:S05]  /*19a80*/  IMAD.WIDE R4, R5, 0x2, R14 ;  /* 0x0000000205047825 */ /* 0x008fca00078e020e */
[----:B------:R0:W-:Y:S04]  /*19a90*/  STL.64 [R1+0x1820], R4 ;  /* 0x0018200401007387 */ /* 0x0001e80000100a00 */
[----:B0-----:R-:W3:Y:S01]  /*19aa0*/  LDL.LU R4, [R1+0x1f88] ;  /* 0x001f880001047983 */ /* 0x001ee20000300800 */
[----:B------:R-:W-:-:S04]  /*19ab0*/  IMAD.WIDE R16, R17, 0x2, R14 ;  /* 0x0000000211107825 */ /* 0x000fc800078e020e */
[----:B---3--:R-:W-:-:S05]  /*19ac0*/  IMAD.WIDE R4, R4, 0x2, R14 ;  /* 0x0000000204047825 */ /* 0x008fca00078e020e */
[----:B------:R0:W-:Y:S04]  /*19ad0*/  STL.64 [R1+0x1830], R4 ;  /* 0x0018300401007387 */ /* 0x0001e80000100a00 */
[----:B0-----:R-:W2:Y:S04]  /*19ae0*/  LDL.LU.64 R4, [R1+0x1f80] ;  /* 0x001f800001047983 */ /* 0x001ea80000300a00 */
[----:B------:R0:W-:Y:S02]  /*19af0*/  STL.64 [R1+0x1840], R16 ;  /* 0x0018401001007387 */ /* 0x0001e40000100a00 */
[----:B0-----:R-:W-:-:S05]  /*19b00*/  IMAD.WIDE R16, R12, 0x2, R14 ;  /* 0x000000020c107825 */ /* 0x001fca00078e020e */
[----:B------:R0:W-:Y:S02]  /*19b10*/  STL.64 [R1+0x1860], R16 ;  /* 0x0018601001007387 */ /* 0x0001e40000100a00 */
[----:B0-----:R-:W-:Y:S02]  /*19b20*/  IMAD.WIDE R16, R0, 0x2, R14 ;  /* 0x0000000200107825 */ /* 0x001fe400078e020e */
[----:B------:R-:W3:Y:S04]  /*19b30*/  LDL.LU R15, [R1+0x3e8] ;  /* 0x0003e800010f7983 */ /* 0x000ee80000300800 */
[----:B------:R2:W-:Y:S02]  /*19b40*/  STL.64 [R1+0x1850], R16 ;  /* 0x0018501001007387 */ /* 0x0005e40000100a00 */
[----:B--2---:R-:W-:-:S04]  /*19b50*/  IMAD.WIDE R16, R10, 0x2, R4 ;  /* 0x000000020a107825 */ /* 0x004fc800078e0204 */
[--C-:B------:R-:W-:Y:S01]  /*19b60*/  IMAD.WIDE R12, R13, 0x2, R4.reuse ;  /* 0x000000020d0c7825 */ /* 0x100fe200078e0204 */
[----:B------:R0:W-:Y:S04]  /*19b70*/  STL.64 [R1+0xb0], R16 ;  /* 0x0000b01001007387 */ /* 0x0001e80000100a00 */
[----:B0-----:R-:W2:Y:S04]  /*19b80*/  LDL.LU.64 R16, [R1+0x1f78] ;  /* 0x001f780001107983 */ /* 0x001ea80000300a00 */
[----:B------:R0:W-:Y:S02]  /*19b90*/  STL.64 [R1+0xa8], R12 ;  /* 0x0000a80c01007387 */ /* 0x0001e40000100a00 */
[----:B0-----:R-:W-:-:S04]  /*19ba0*/  IMAD.WIDE R12, R28, 0x2, R4 ;  /* 0x000000021c0c7825 */ /* 0x001fc800078e0204 */
[--C-:B------:R-:W-:Y:S01]  /*19bb0*/  IMAD.WIDE R28, R29, 0x2, R4.reuse ;  /* 0x000000021d1c7825 */ /* 0x100fe200078e0204 */
[----:B------:R0:W-:Y:S04]  /*19bc0*/  STL.64 [R1+0xa0], R12 ;  /* 0x0000a00c01007387 */ /* 0x0001e80000100a00 */
[----:B0-----:R-:W2:Y:S04]  /*19bd0*/  LDL.LU.64 R12, [R1+0x1f70] ;  /* 0x001f7000010c7983 */ /* 0x001ea80000300a00 */
        /* <DEDUP_REMOVED lines=21> */
[----:B0-----:R-:W2:Y:S01]  /*19d30*/  LDL.LU.64 R8, [R1+0x1f48] ;  /* 0x001f480001087983 */ /* 0x001ea20000300a00 */
[----:B---3--:R-:W-:-:S05]  /*19d40*/  IMAD.WIDE R14, R15, 0x2, R4 ;  /* 0x000000020f0e7825 */ /* 0x008fca00078e0204 */
[----:B------:R4:W-:Y:S02]  /*19d50*/  STL.64 [R1+0x50], R14 ;  /* 0x0000500e01007387 */ /* 0x0009e40000100a00 */
[----:B----4-:R-:W-:-:S05]  /*19d60*/  IMAD.WIDE R14, R3, 0x2, R4 ;  /* 0x00000002030e7825 */ /* 0x010fca00078e0204 */
[----:B------:R2:W-:Y:S02]  /*19d70*/  STL.64 [R1+0x48], R14 ;  /* 0x0000480e01007387 */ /* 0x0005e40000100a00 */
[----:B--2---:R-:W-:-:S04]  /*19d80*/  IMAD.WIDE R14, R9, 0x2, R4 ;  /* 0x00000002090e7825 */ /* 0x004fc800078e0204 */
[--C-:B------:R-:W-:Y:S01]  /*19d90*/  IMAD.WIDE R8, R8, 0x2, R4.reuse ;  /* 0x0000000208087825 */ /* 0x100fe200078e0204 */
[----:B------:R0:W-:Y:S04]  /*19da0*/  STL.64 [R1+0x40], R14 ;  /* 0x0000400e01007387 */ /* 0x0001e80000100a00 */
[----:B------:R1:W-:Y:S01]  /*19db0*/  STL.64 [R1+0x38], R8 ;  /* 0x0000380801007387 */ /* 0x0003e20000100a00 */
[----:B0-----:R-:W-:-:S04]  /*19dc0*/  IMAD.WIDE R14, R7, 0x2, R4 ;  /* 0x00000002070e7825 */ /* 0x001fc800078e0204 */
[--C-:B-1----:R-:W-:Y:S01]  /*19dd0*/  IMAD.WIDE R8, R6, 0x2, R4.reuse ;  /* 0x0000000206087825 */ /* 0x102fe200078e0204 */
[----:B------:R-:W-:Y:S03]  /*19de0*/  STL.64 [R1+0x30], R14 ;  /* 0x0000300e01007387 */ /* 0x000fe60000100a00 */
[--C-:B------:R-:W-:Y:S01]  /*19df0*/  IMAD.WIDE R6, R2, 0x2, R4.reuse ;  /* 0x0000000202067825 */ /* 0x100fe200078e0204 */
[----:B------:R0:W-:Y:S03]  /*19e00*/  STL.64 [R1+0x28], R8 ;  /* 0x0000280801007387 */ /* 0x0001e60000100a00 */
[--C-:B------:R-:W-:Y:S01]  /*19e10*/  IMAD.WIDE R2, R27, 0x2, R4.reuse ;  /* 0x000000021b027825 */ /* 0x100fe200078e0204 */
[----:B------:R1:W-:Y:S04]  /*19e20*/  STL.64 [R1+0x20], R6 ;  /* 0x0000200601007387 */ /* 0x0003e80000100a00 */
[----:B------:R2:W-:Y:S01]  /*19e30*/  STL.64 [R1+0x18], R2 ;  /* 0x0000180201007387 */ /* 0x0005e20000100a00 */
[----:B0-----:R-:W-:-:S04]  /*19e40*/  IMAD.WIDE R8, R26, 0x2, R4 ;  /* 0x000000021a087825 */ /* 0x001fc800078e0204 */
[----:B-1----:R-:W-:-:S04]  /*19e50*/  IMAD.WIDE R6, R25, 0x2, R4 ;  /* 0x0000000219067825 */ /* 0x002fc800078e0204 */
[--C-:B--2---:R-:W-:Y:S01]  /*19e60*/  IMAD.WIDE R2, R28, 0x2, R4.reuse ;  /* 0x000000021c027825 */ /* 0x104fe200078e0204 */
[----:B------:R-:W-:Y:S03]  /*19e70*/  STL.64 [R1+0x10], R8 ;  /* 0x0000100801007387 */ /* 0x000fe60000100a00 */
[--C-:B------:R-:W-:Y:S01]  /*19e80*/  IMAD.WIDE R28, R29, 0x2, R4.reuse ;  /* 0x000000021d1c7825 */ /* 0x100fe200078e0204 */
[----:B------:R-:W-:Y:S03]  /*19e90*/  STL.64 [R1+0x8], R6 ;  /* 0x0000080601007387 */ /* 0x000fe60000100a00 */
[--C-:B------:R-:W-:Y:S01]  /*19ea0*/  IMAD.WIDE R26, R23, 0x2, R4.reuse ;  /* 0x00000002171a7825 */ /* 0x100fe200078e0204 */
[----:B------:R-:W-:Y:S04]  /*19eb0*/  STL.64 [R1+0x1ee8], R28 ;  /* 0x001ee81c01007387 */ /* 0x000fe80000100a00 */
[----:B------:R0:W-:Y:S04]  /*19ec0*/  STL.64 [R1], R2 ;  /* 0x0000000201007387 */ /* 0x0001e80000100a00 */
[----:B------:R-:W-:Y:S01]  /*19ed0*/  STL.64 [R1+0x1ee0], R26 ;  /* 0x001ee01a01007387 */ /* 0x000fe20000100a00 */
[----:B0-----:R-:W-:-:S05]  /*19ee0*/  IMAD.WIDE R2, R21, 0x2, R4 ;  /* 0x0000000215027825 */ /* 0x001fca00078e0204 */
[----:B------:R0:W-:Y:S04]  /*19ef0*/  STL.64 [R1+0x1ef0], R2 ;  /* 0x001ef00201007387 */ /* 0x0001e80000100a00 */
[----:B0-----:R-:W2:Y:S04]  /*19f00*/  LDL.LU R2, [R1+0x47c] ;  /* 0x00047c0001027983 */ /* 0x001ea80000300800 */
[----:B------:R-:W3:Y:S01]  /*19f10*/  LDL.LU R3, [R1+0x490] ;  /* 0x0004900001037983 */ /* 0x000ee20000300800 */
[----:B------:R-:W-:-:S04]  /*19f20*/  IMAD.WIDE R6, R19, 0x2, R4 ;  /* 0x0000000213067825 */ /* 0x000fc800078e0204 */
[--C-:B------:R-:W-:Y:S01]  /*19f30*/  IMAD.WIDE R8, R11, 0x2, R4.reuse ;  /* 0x000000020b087825 */ /* 0x100fe200078e0204 */
[----:B------:R-:W-:Y:S04]  /*19f40*/  STL.64 [R1+0x1ef8], R6 ;  /* 0x001ef80601007387 */ /* 0x000fe80000100a00 */
[----:B------:R0:W-:Y:S04]  /*19f50*/  STL.64 [R1+0x1ed8], R8 ;  /* 0x001ed80801007387 */ /* 0x0001e80000100a00 */
[----:B------:R-:W4:Y:S01]  /*19f60*/  LDL.LU R26, [R1+0x35c] ;  /* 0x00035c00011a7983 */ /* 0x000f220000300800 */
[----:B------:R-:W-:-:S03]  /*19f70*/  IMAD.WIDE R10, R12, 0x2, R4 ;  /* 0x000000020c0a7825 */ /* 0x000fc600078e0204 */
[----:B------:R-:W4:Y:S01]  /*19f80*/  LDL.LU R28, [R1+0x358] ;  /* 0x00035800011c7983 */ /* 0x000f220000300800 */
[----:B------:R-:W-:-:S03]  /*19f90*/  IMAD.WIDE R12, R13, 0x2, R4 ;  /* 0x000000020d0c7825 */ /* 0x000fc600078e0204 */
[----:B------:R-:W-:Y:S04]  /*19fa0*/  STL.64 [R1+0x1f00], R10 ;  /* 0x001f000a01007387 */ /* 0x000fe80000100a00 */
[----:B------:R-:W4:Y:S04]  /*19fb0*/  LDL.LU R29, [R1+0x494] ;  /* 0x00049400011d7983 */ /* 0x000f280000300800 */
[----:B------:R2:W-:Y:S04]  /*19fc0*/  STL.64 [R1+0x1f08], R12 ;  /* 0x001f080c01007387 */ /* 0x0005e80000100a00 */
[----:B------:R-:W4:Y:S01]  /*19fd0*/  LDL.LU R27, [R1+0x4a0] ;  /* 0x0004a000011b7983 */ /* 0x000f220000300800 */
[----:B------:R-:W-:-:S04]  /*19fe0*/  IMAD.WIDE R14, R16, 0x2, R4 ;  /* 0x00000002100e7825 */ /* 0x000fc800078e0204 */
[--C-:B------:R-:W-:Y:S01]  /*19ff0*/  IMAD.WIDE R16, R17, 0x2, R4.reuse ;  /* 0x0000000211107825 */ /* 0x100fe200078e0204 */
[----:B------:R-:W-:Y:S04]  /*1a000*/  STL.64 [R1+0x1f10], R14 ;  /* 0x001f100e01007387 */ /* 0x000fe80000100a00 */
[----:B------:R-:W-:Y:S04]  /*1a010*/  STL.64 [R1+0x1f18], R16 ;  /* 0x001f181001007387 */ /* 0x000fe80000100a00 */
[----:B0-----:R-:W4:Y:S01]  /*1a020*/  LDL.LU R8, [R1+0x34c] ;  /* 0x00034c0001087983 */ /* 0x001f220000300800 */
[----:B------:R-:W-:-:S04]  /*1a030*/  IMAD.WIDE R18, R18, 0x2, R4 ;  /* 0x0000000212127825 */ /* 0x000fc800078e0204 */
[--C-:B------:R-:W-:Y:S01]  /*1a040*/  IMAD.WIDE R20, R20, 0x2, R4.reuse ;  /* 0x0000000214147825 */ /* 0x100fe200078e0204 */
[----:B------:R-:W-:Y:S04]  /*1a050*/  STL.64 [R1+0x1f20], R18 ;  /* 0x001f201201007387 */ /* 0x000fe80000100a00 */
[----:B------:R-:W4:Y:S01]  /*1a060*/  LDL.LU R9, [R1+0x348] ;  /* 0x0003480001097983 */ /* 0x000f220000300800 */
[----:B------:R-:W-:-:S03]  /*1a070*/  IMAD.WIDE R22, R22, 0x2, R4 ;  /* 0x0000000216167825 */ /* 0x000fc600078e0204 */
[----:B------:R0:W-:Y:S04]  /*1a080*/  STL.64 [R1+0x1f28], R20 ;  /* 0x001f281401007387 */ /* 0x0001e80000100a00 */
[----:B------:R-:W4:Y:S01]  /*1a090*/  LDL.LU R6, [R1+0x4a4] ;  /* 0x0004a40001067983 */ /* 0x000f220000300800 */
[----:B------:R-:W-:-:S03]  /*1a0a0*/  IMAD.WIDE R24, R24, 0x2, R4 ;  /* 0x0000000218187825 */ /* 0x000fc600078e0204 */
[----:B------:R-:W-:Y:S04]  /*1a0b0*/  STL.64 [R1+0x1f30], R22 ;  /* 0x001f301601007387 */ /* 0x000fe80000100a00 */
[----:B------:R-:W4:Y:S04]  /*1a0c0*/  LDL.LU R7, [R1+0x4b8] ;  /* 0x0004b80001077983 */ /* 0x000f280000300800 */
[----:B------:R-:W-:Y:S01]  /*1a0d0*/  STL.64 [R1+0x1f38], R24 ;  /* 0x001f381801007387 */ /* 0x000fe20000100a00 */
[----:B--2---:R-:W-:-:S03]  /*1a0e0*/  IMAD.WIDE R12, R2, 0x2, R4 ;  /* 0x00000002020c7825 */ /* 0x004fc600078e0204 */
[----:B------:R-:W2:Y:S01]  /*1a0f0*/  LDL.LU R2, [R1+0x4bc] ;  /* 0x0004bc0001027983 */ /* 0x000ea20000300800 */
[----:B---3--:R-:W-:-:S03]  /*1a100*/  IMAD.WIDE R10, R3, 0x2, R4 ;  /* 0x00000002030a7825 */ /* 0x008fc600078e0204 */
[----:B------:R4:W-:Y:S04]  /*1a110*/  STL.64 [R1+0x278], R12 ;  /* 0x0002780c01007387 */ /* 0x0009e80000100a00 */
[----:B0-----:R-:W3:Y:S04]  /*1a120*/  LDL.LU R20, [R1+0x4c8] ;  /* 0x0004c80001147983 */ /* 0x001ee80000300800 */
[----:B------:R-:W3:Y:S04]  /*1a130*/  LDL.LU R21, [R1+0x4cc] ;  /* 0x0004cc0001157983 */ /* 0x000ee80000300800 */
[----:B------:R0:W-:Y:S04]  /*1a140*/  STL.64 [R1+0x288], R10 ;  /* 0x0002880a01007387 */ /* 0x0001e80000100a00 */
[----:B------:R-:W3:Y:S04]  /*1a150*/  LDL.LU R18, [R1+0x4e0] ;  /* 0x0004e00001127983 */ /* 0x000ee80000300800 */
[----:B------:R-:W3:Y:S04]  /*1a160*/  LDL.LU R19, [R1+0x4e4] ;  /* 0x0004e40001137983 */ /* 0x000ee80000300800 */
[----:B------:R-:W3:Y:S01]  /*1a170*/  LDL.LU R3, [R1+0x4f0] ;  /* 0x0004f00001037983 */ /* 0x000ee20000300800 */
[----:B----4-:R-:W-:-:S03]  /*1a180*/  IMAD.WIDE R12, R26, 0x2, R4 ;  /* 0x000000021a0c7825 */ /* 0x010fc600078e0204 */
[----:B------:R-:W4:Y:S01]  /*1a190*/  LDL.LU R26, [R1+0x4f4] ;  /* 0x0004f400011a7983 */ /* 0x000f220000300800 */
[----:B0-----:R-:W-:-:S03]  /*1a1a0*/  IMAD.WIDE R10, R28, 0x2, R4 ;  /* 0x000000021c0a7825 */ /* 0x001fc600078e0204 */
[----:B------:R-:W-:Y:S04]  /*1a1b0*/  STL.64 [R1+0x2a0], R12 ;  /* 0x0002a00c01007387 */ /* 0x000fe80000100a00 */
[----:B------:R-:W4:Y:S04]  /*1a1c0*/  LDL.LU R16, [R1+0x508] ;  /* 0x0005080001107983 */ /* 0x000f280000300800 */
[----:B------:R-:W4:Y:S04]  /*1a1d0*/  LDL.LU R28, [R1+0x50c] ;  /* 0x00050c00011c7983 */ /* 0x000f280000300800 */
[----:B------:R0:W-:Y:S04]  /*1a1e0*/  STL.64 [R1+0x2b8], R10 ;  /* 0x0002b80a01007387 */ /* 0x0001e80000100a00 */
[----:B------:R-:W4:Y:S01]  /*1a1f0*/  LDL.LU R17, [R1+0x520] ;  /* 0x0005200001117983 */ /* 0x000f220000300800 */
[----:B0-----:R-:W-:-:S03]  /*1a200*/  IMAD.WIDE R10, R29, 0x2, R4 ;  /* 0x000000021d0a7825 */ /* 0x001fc600078e0204 */
[----:B------:R-:W4:Y:S04]  /*1a210*/  LDL.LU R29, [R1+0x524] ;  /* 0x00052400011d7983 */ /* 0x000f280000300800 */
[----:B------:R0:W-:Y:S04]  /*1a220*/  STL.64 [R1+0x2c8], R10 ;  /* 0x0002c80a01007387 */ /* 0x0001e80000100a00 */
[----:B------:R-:W4:Y:S04]  /*1a230*/  LDL.LU R14, [R1+0x530] ;  /* 0x00053000010e7983 */ /* 0x000f280000300800 */
[----:B------:R-:W4:Y:S01]  /*1a240*/  LDL.LU R15, [R1+0x534] ;  /* 0x00053400010f7983 */ /* 0x000f220000300800 */
[----:B0-----:R-:W-:-:S05]  /*1a250*/  IMAD.WIDE R10, R27, 0x2, R4 ;  /* 0x000000021b0a7825 */ /* 0x001fca00078e0204 */
[----:B------:R0:W-:Y:S04]  /*1a260*/  STL.64 [R1+0x2e0], R10 ;  /* 0x0002e00a01007387 */ /* 0x0001e80000100a00 */
[----:B------:R-:W4:Y:S04]  /*1a270*/  LDL.LU R27, [R1+0x548] ;  /* 0x00054800011b7983 */ /* 0x000f280000300800 */
[----:B------:R-:W4:Y:S01]  /*1a280*/  LDL.LU R12, [R1+0x54c] ;  /* 0x00054c00010c7983 */ /* 0x000f220000300800 */
[----:B0-----:R-:W-:-:S03]  /*1a290*/  IMAD.WIDE R10, R8, 0x2, R4 ;  /* 0x00000002080a7825 */ /* 0x001fc600078e0204 */
[----:B------:R-:W4:Y:S04]  /*1a2a0*/  LDL.LU R8, [R1+0x558] ;  /* 0x0005580001087983 */ /* 0x000f280000300800 */
[----:B------:R0:W-:Y:S04]  /*1a2b0*/  STL.64 [R1+0x2f0], R10 ;  /* 0x0002f00a01007387 */ /* 0x0001e80000100a00 */
[----:B------:R-:W4:Y:S01]  /*1a2c0*/  LDL.LU R13, [R1+0x55c] ;  /* 0x00055c00010d7983 */ /* 0x000f220000300800 */
[----:B------:R-:W-:-:S04]  /*1a2d0*/  IMAD.WIDE R22, R6, 0x2, R4 ;  /* 0x0000000206167825 */ /* 0x000fc800078e0204 */
[--C-:B0-----:R-:W-:Y:S02]  /*1a2e0*/  IMAD.WIDE R10, R9, 0x2, R4.reuse ;  /* 0x00000002090a7825 */ /* 0x101fe400078e0204 */
[----:B------:R-:W4:Y:S04]  /*1a2f0*/  LDL.LU R9, [R1+0x570] ;  /* 0x0005700001097983 */ /* 0x000f280000300800 */
[----:B------:R0:W-:Y:S04]  /*1a300*/  STL.64 [R1+0x308], R10 ;  /* 0x0003080a01007387 */ /* 0x0001e80000100a00 */
[----:B0-----:R-:W4:Y:S04]  /*1a310*/  LDL.LU R10, [R1+0x574] ;  /* 0x00057400010a7983 */ /* 0x001f280000300800 */
[----:B------:R-:W4:Y:S04]  /*1a320*/  LDL.LU R6, [R1+0x580] ;  /* 0x0005800001067983 */ /* 0x000f280000300800 */
[----:B------:R0:W-:Y:S04]  /*1a330*/  STL.64 [R1+0x318], R22 ;  /* 0x0003181601007387 */ /* 0x0001e80000100a00 */
[----:B------:R-:W4:Y:S01]  /*1a340*/  LDL.LU R11, [R1+0x584] ;  /* 0x00058400010b7983 */ /* 0x000f220000300800 */
[----:B0-----:R-:W-:-:S03]  /*1a350*/  IMAD.WIDE R22, R7, 0x2, R4 ;  /* 0x0000000207167825 */ /* 0x001fc600078e0204 */
[----:B------:R-:W4:Y:S04]  /*1a360*/  LDL.LU R7, [R1+0x58c] ;  /* 0x00058c0001077983 */ /* 0x000f280000300800 */
[----:B------:R3:W-:Y:S01]  /*1a370*/  STL.64 [R1+0x330], R22 ;  /* 0x0003301601007387 */ /* 0x0007e20000100a00 */
[----:B--2---:R-:W-:-:S03]  /*1a380*/  IMAD.WIDE R24, R2, 0x2, R4 ;  /* 0x0000000202187825 */ /* 0x004fc600078e0204 */
[----:B------:R-:W2:Y:S01]  /*1a390*/  LDL.LU R2, [R1+0x598] ;  /* 0x0005980001027983 */ /* 0x000ea20000300800 */
[----:B---3--:R-:W-:-:S03]  /*1a3a0*/  IMAD.WIDE R22, R20, 0x2, R4 ;  /* 0x0000000214167825 */ /* 0x008fc600078e0204 */
[----:B------:R0:W-:Y:S04]  /*1a3b0*/  STL.64 [R1+0x348], R24 ;  /* 0x0003481801007387 */ /* 0x0001e80000100a00 */
[----:B------:R1:W-:Y:S01]  /*1a3c0*/  STL.64 [R1+0x358], R22 ;  /* 0x0003581601007387 */ /* 0x0003e20000100a00 */
[----:B0-----:R-:W-:-:S04]  /*1a3d0*/  IMAD.WIDE R24, R21, 0x2, R4 ;  /* 0x0000000215187825 */ /* 0x001fc800078e0204 */
[--C-:B-1----:R-:W-:Y:S01]  /*1a3e0*/  IMAD.WIDE R22, R18, 0x2, R4.reuse ;  /* 0x0000000212167825 */ /* 0x102fe200078e0204 */
[----:B------:R-:W-:Y:S03]  /*1a3f0*/  STL.64 [R1+0x370], R24 ;  /* 0x0003701801007387 */ /* 0x000fe60000100a00 */
[--C-:B------:R-:W-:Y:S01]  /*1a400*/  IMAD.WIDE R20, R19, 0x2, R4.reuse ;  /* 0x0000000213147825 */ /* 0x100fe200078e0204 */
[----:B------:R-:W-:Y:S03]  /*1a410*/  STL.64 [R1+0x380], R22 ;  /* 0x0003801601007387 */ /* 0x000fe60000100a00 */
[--C-:B------:R-:W-:Y:S02]  /*1a420*/  IMAD.WIDE R18, R3, 0x2, R4.reuse ;  /* 0x0000000203127825 */ /* 0x100fe400078e0204 */
[----:B------:R-:W3:Y:S04]  /*1a430*/  LDL.LU R3, [R1+0x59c] ;  /* 0x00059c0001037983 */ /* 0x000ee80000300800 */
[----:B------:R4:W-:Y:S04]  /*1a440*/  STL.64 [R1+0x398], R20 ;  /* 0x0003981401007387 */ /* 0x0009e80000100a00 */
[----:B------:R0:W-:Y:S01]  /*1a450*/  STL.64 [R1+0x3a8], R18 ;  /* 0x0003a81201007387 */ /* 0x0001e20000100a00 */
[----:B----4-:R-:W-:-:S03]  /*1a460*/  IMAD.WIDE R20, R26, 0x2, R4 ;  /* 0x000000021a147825 */ /* 0x010fc600078e0204 */
[----:B------:R-:W4:Y:S01]  /*1a470*/  LDL.LU R26, [R1+0x5a8] ;  /* 0x0005a800011a7983 */ /* 0x000f220000300800 */
[----:B0-----:R-:W-:-:S03]  /*1a480*/  IMAD.WIDE R18, R16, 0x2, R4 ;  /* 0x0000000210127825 */ /* 0x001fc600078e0204 */
[----:B------:R0:W-:Y:S02]  /*1a490*/  STL.64 [R1+0x3c0], R20 ;  /* 0x0003c01401007387 */ /* 0x0001e40000100a00 */
[--C-:B0-----:R-:W-:Y:S02]  /*1a4a0*/  IMAD.WIDE R20, R28, 0x2, R4.reuse ;  /* 0x000000021c147825 */ /* 0x101fe400078e0204 */
[----:B------:R-:W4:Y:S04]  /*1a4b0*/  LDL.LU R28, [R1+0x5ac] ;  /* 0x0005ac00011c7983 */ /* 0x000f280000300800 */
[----:B------:R0:W-:Y:S04]  /*1a4c0*/  STL.64 [R1+0x3d8], R18 ;  /* 0x0003d81201007387 */ /* 0x0001e80000100a00 */
[----:B------:R-:W-:Y:S01]  /*1a4d0*/  STL.64 [R1+0x3e8], R20 ;  /* 0x0003e81401007387 */ /* 0x000fe20000100a00 */
[----:B0-----:R-:W-:-:S04]  /*1a4e0*/  IMAD.WIDE R18, R17, 0x2, R4 ;  /* 0x0000000211127825 */ /* 0x001fc800078e0204 */
[--C-:B------:R-:W-:Y:S02]  /*1a4f0*/  IMAD.WIDE R16, R29, 0x2, R4.reuse ;  /* 0x000000021d107825 */ /* 0x100fe400078e0204 */
[----:B------:R-:W4:Y:S04]  /*1a500*/  LDL.LU R29, [R1+0x5b8] ;  /* 0x0005b800011d7983 */ /* 0x000f280000300800 */
[----:B------:R0:W-:Y:S04]  /*1a510*/  STL.64 [R1+0x400], R18 ;  /* 0x0004001201007387 */ /* 0x0001e80000100a00 */
[----:B------:R1:W-:Y:S01]  /*1a520*/  STL.64 [R1+0x410], R16 ;  /* 0x0004101001007387 */ /* 0x0003e20000100a00 */
[----:B0-----:R-:W-:-:S04]  /*1a530*/  IMAD.WIDE R18, R14, 0x2, R4 ;  /* 0x000000020e127825 */ /* 0x001fc800078e0204 */
[--C-:B------:R-:W-:Y:S01]  /*1a540*/  IMAD.WIDE R14, R15, 0x2, R4.reuse ;  /* 0x000000020f0e7825 */ /* 0x100fe200078e0204 */
[----:B------:R-:W-:Y:S03]  /*1a550*/  STL.64 [R1+0x428], R18 ;  /* 0x0004281201007387 */ /* 0x000fe60000100a00 */
[--C-:B-1----:R-:W-:Y:S02]  /*1a560*/  IMAD.WIDE R16, R27, 0x2, R4.reuse ;  /* 0x000000021b107825 */ /* 0x102fe400078e0204 */
[----:B------:R-:W4:Y:S04]  /*1a570*/  LDL.LU R27, [R1+0x5bc] ;  /* 0x0005bc00011b7983 */ /* 0x000f280000300800 */
[----:B------:R-:W-:Y:S04]  /*1a580*/  STL.64 [R1+0x438], R14 ;  /* 0x0004380e01007387 */ /* 0x000fe80000100a00 */
[----:B------:R0:W-:Y:S02]  /*1a590*/  STL.64 [R1+0x450], R16 ;  /* 0x0004501001007387 */ /* 0x0001e40000100a00 */
[----:B0-----:R-:W-:-:S02]  /*1a5a0*/  IMAD.WIDE R16, R8, 0x2, R4 ;  /* 0x0000000208107825 */ /* 0x001fc400078e0204 */
[----:B------:R-:W4:Y:S02]  /*1a5b0*/  LDL.LU R8, [R1+0x5c8] ;  /* 0x0005c80001087983 */ /* 0x000f240000300800 */
[----:B------:R-:W-:-:S05]  /*1a5c0*/  IMAD.WIDE R14, R12, 0x2, R4 ;  /* 0x000000020c0e7825 */ /* 0x000fca00078e0204 */
        /* <DEDUP_REMOVED lines=8> */
[--C-:B-1----:R-:W-:Y:S02]  /*1a650*/  IMAD.WIDE R12, R6, 0x2, R4.reuse ;  /* 0x00000002060c7825 */ /* 0x102fe400078e0204 */
[----:B------:R-:W4:Y:S02]  /*1a660*/  LDL.LU R6, [R1+0x5d8] ;  /* 0x0005d80001067983 */ /* 0x000f240000300800 */
[--C-:B------:R-:W-:Y:S02]  /*1a670*/  IMAD.WIDE R10, R11, 0x2, R4.reuse ;  /* 0x000000020b0a7825 */ /* 0x100fe400078e0204 */
[----:B------:R-:W-:Y:S04]  /*1a680*/  STL.64 [R1+0x4b8], R14 ;  /* 0x0004b80e01007387 */ /* 0x000fe80000100a00 */
[----:B------:R0:W-:Y:S02]  /*1a690*/  STL.64 [R1+0x4c8], R12 ;  /* 0x0004c80c01007387 */ /* 0x0001e40000100a00 */
[----:B0-----:R-:W-:-:S02]  /*1a6a0*/  IMAD.WIDE R12, R7, 0x2, R4 ;  /* 0x00000002070c7825 */ /* 0x001fc400078e0204 */
[----:B------:R-:W4:Y:S04]  /*1a6b0*/  LDL.LU R7, [R1+0x5dc] ;  /* 0x0005dc0001077983 */ /* 0x000f280000300800 */
[----:B------:R2:W-:Y:S04]  /*1a6c0*/  STL.64 [R1+0x4e0], R10 ;  /* 0x0004e00a01007387 */ /* 0x0005e80000100a00 */
[----:B------:R3:W-:Y:S04]  /*1a6d0*/  STL.64 [R1+0x4f0], R12 ;  /* 0x0004f00c01007387 */ /* 0x0007e80000100a00 */
[----:B------:R-:W4:Y:S04]  /*1a6e0*/  LDL.LU R20, [R1+0x5e8] ;  /* 0x0005e80001147983 */ /* 0x000f280000300800 */
[----:B------:R-:W4:Y:S01]  /*1a6f0*/  LDL.LU R21, [R1+0x5ec] ;  /* 0x0005ec0001157983 */ /* 0x000f220000300800 */
[----:B--2---:R-:W-:-:S05]  /*1a700*/  IMAD.WIDE R10, R2, 0x2, R4 ;  /* 0x00000002020a7825 */ /* 0x004fca00078e0204 */
[----:B------:R4:W-:Y:S04]  /*1a710*/  STL.64 [R1+0x508], R10 ;  /* 0x0005080a01007387 */ /* 0x0009e80000100a00 */
[----:B------:R-:W2:Y:S04]  /*1a720*/  LDL.LU R18, [R1+0x5f8] ;  /* 0x0005f80001127983 */ /* 0x000ea80000300800 */
[----:B------:R-:W2:Y:S04]  /*1a730*/  LDL.LU R19, [R1+0x5fc] ;  /* 0x0005fc0001137983 */ /* 0x000ea80000300800 */
[----:B------:R-:W2:Y:S01]  /*1a740*/  LDL.LU R2, [R1+0x600] ;  /* 0x0006000001027983 */ /* 0x000ea20000300800 */
[----:B---3--:R-:W-:-:S03]  /*1a750*/  IMAD.WIDE R12, R3, 0x2, R4 ;  /* 0x00000002030c7825 */ /* 0x008fc600078e0204 */
[----:B------:R-:W3:Y:S04]  /*1a760*/  LDL.LU R3, [R1+0x610] ;  /* 0x0006100001037983 */ /* 0x000ee80000300800 */
[----:B------:R-:W-:Y:S04]  /*1a770*/  STL.64 [R1+0x520], R12 ;  /* 0x0005200c01007387 */ /* 0x000fe80000100a00 */
[----:B------:R-:W3:Y:S01]  /*1a780*/  LDL.LU R16, [R1+0x618] ;  /* 0x0006180001107983 */ /* 0x000ee20000300800 */
[----:B----4-:R-:W-:-:S03]  /*1a790*/  IMAD.WIDE R10, R26, 0x2, R4 ;  /* 0x000000021a0a7825 */ /* 0x010fc600078e0204 */
        /* <DEDUP_REMOVED lines=16> */
[----:B0-----:R-:W-:-:S03]  /*1a8a0*/  IMAD.WIDE R10, R8, 0x2, R4 ;  /* 0x00000002080a7825 */ /* 0x001fc600078e0204 */
[----:B------:R-:W4:Y:S04]  /*1a8b0*/  LDL.LU R8, [R1+0x698] ;  /* 0x0006980001087983 */ /* 0x000f280000300800 */
[----:B------:R0:W-:Y:S04]  /*1a8c0*/  STL.64 [R1+0x580], R10 ;  /* 0x0005800a01007387 */ /* 0x0001e80000100a00 */
[----:B0-----:R-:W4:Y:S01]  /*1a8d0*/  LDL.LU R10, [R1+0x6a0] ;  /* 0x0006a000010a7983 */ /* 0x001f220000300800 */
[----:B------:R-:W-:-:S03]  /*1a8e0*/  IMAD.WIDE R22, R9, 0x2, R4 ;  /* 0x0000000209167825 */ /* 0x000fc600078e0204 */
[----:B------:R-:W4:Y:S04]  /*1a8f0*/  LDL.LU R9, [R1+0x6b0] ;  /* 0x0006b00001097983 */ /* 0x000f280000300800 */
[----:B------:R0:W-:Y:S04]  /*1a900*/  STL.64 [R1+0x598], R22 ;  /* 0x0005981601007387 */ /* 0x0001e80000100a00 */
[----:B------:R-:W4:Y:S01]  /*1a910*/  LDL.LU R11, [R1+0x6b8] ;  /* 0x0006b800010b7983 */ /* 0x000f220000300800 */
[----:B0-----:R-:W-:-:S03]  /*1a920*/  IMAD.WIDE R22, R6, 0x2, R4 ;  /* 0x0000000206167825 */ /* 0x001fc600078e0204 */
[----:B------:R-:W4:Y:S04]  /*1a930*/  LDL.LU R6, [R1+0x6c8] ;  /* 0x0006c80001067983 */ /* 0x000f280000300800 */
[----:B------:R0:W-:Y:S01]  /*1a940*/  STL.64 [R1+0x5a8], R22 ;  /* 0x0005a81601007387 */ /* 0x0001e20000100a00 */
[----:B------:R-:W-:-:S03]  /*1a950*/  IMAD.WIDE R24, R7, 0x2, R4 ;  /* 0x0000000207187825 */ /* 0x000fc600078e0204 */
[----:B------:R-:W4:Y:S04]  /*1a960*/  LDL.LU R7, [R1+0x6d0] ;  /* 0x0006d00001077983 */ /* 0x000f280000300800 */
[----:B------:R1:W-:Y:S01]  /*1a970*/  STL.64 [R1+0x5b8], R24 ;  /* 0x0005b81801007387 */ /* 0x0003e20000100a00 */
[----:B0-----:R-:W-:-:S05]  /*1a980*/  IMAD.WIDE R22, R20, 0x2, R4 ;  /* 0x0000000214167825 */ /* 0x001fca00078e0204 */
[----:B------:R2:W-:Y:S01]  /*1a990*/  STL.64 [R1+0x5c8], R22 ;  /* 0x0005c81601007387 */ /* 0x0005e20000100a00 */
[----:B-1----:R-:W-:-:S05]  /*1a9a0*/  IMAD.WIDE R24, R21, 0x2, R4 ;  /* 0x0000000215187825 */ /* 0x002fca00078e0204 */
[----:B------:R-:W-:Y:S01]  /*1a9b0*/  STL.64 [R1+0x5d8], R24 ;  /* 0x0005d81801007387 */ /* 0x000fe20000100a00 */
[----:B--2---:R-:W-:-:S04]  /*1a9c0*/  IMAD.WIDE R22, R18, 0x2, R4 ;  /* 0x0000000212167825 */ /* 0x004fc800078e0204 */
[--C-:B------:R-:W-:Y:S01]  /*1a9d0*/  IMAD.WIDE R20, R19, 0x2, R4.reuse ;  /* 0x0000000213147825 */ /* 0x100fe200078e0204 */
[----:B------:R-:W-:Y:S03]  /*1a9e0*/  STL.64 [R1+0x5e8], R22 ;  /* 0x0005e81601007387 */ /* 0x000fe60000100a00 */
[--C-:B------:R-:W-:Y:S02]  /*1a9f0*/  IMAD.WIDE R18, R2, 0x2, R4.reuse ;  /* 0x0000000202127825 */ /* 0x100fe400078e0204 */
[----:B------:R-:W2:Y:S04]  /*1aa00*/  LDL.LU R2, [R1+0x6e0] ;  /* 0x0006e00001027983 */ /* 0x000ea80000300800 */
[----:B------:R3:W-:Y:S04]  /*1aa10*/  STL.64 [R1+0x5f8], R20 ;  /* 0x0005f81401007387 */ /* 0x0007e80000100a00 */
[----:B------:R0:W-:Y:S01]  /*1aa20*/  STL.64 [R1+0x600], R18 ;  /* 0x0006001201007387 */ /* 0x0001e20000100a00 */
[----:B---3--:R-:W-:-:S03]  /*1aa30*/  IMAD.WIDE R20, R3, 0x2, R4 ;  /* 0x0000000203147825 */ /* 0x008fc600078e0204 */
[----:B------:R-:W3:Y:S04]  /*1aa40*/  LDL.LU R3, [R1+0x6e8] ;  /* 0x0006e80001037983 */ /* 0x000ee80000300800 */
[----:B------:R4:W-:Y:S01]  /*1aa50*/  STL.64 [R1+0x610], R20 ;  /* 0x0006101401007387 */ /* 0x0009e20000100a00 */
[----:B0-----:R-:W-:-:S04]  /*1aa60*/  IMAD.WIDE R18, R16, 0x2, R4 ;  /* 0x0000000210127825 */ /* 0x001fc800078e0204 */
[--C-:B----4-:R-:W-:Y:S02]  /*1aa70*/  IMAD.WIDE R20, R26, 0x2, R4.reuse ;  /* 0x000000021a147825 */ /* 0x110fe400078e0204 */
        /* <DEDUP_REMOVED lines=13> */
[----:B------:R0:W-:Y:S04]  /*1ab50*/  STL.64 [R1+0x658], R14 ;  /* 0x0006580e01007387 */ /* 0x0001e80000100a00 */
[----:B------:R1:W-:Y:S01]  /*1ab60*/  STL.64 [R1+0x660], R16 ;  /* 0x0006601001007387 */ /* 0x0003e20000100a00 */
[----:B0-----:R-:W-:-:S04]  /*1ab70*/  IMAD.WIDE R14, R12, 0x2, R4 ;  /* 0x000000020c0e7825 */ /* 0x001fc800078e0204 */
[--C-:B-1----:R-:W-:Y:S02]  /*1ab80*/  IMAD.WIDE R16, R27, 0x2, R4.reuse ;  /* 0x000000021b107825 */ /* 0x102fe400078e0204 */
        /* <DEDUP_REMOVED lines=10> */
[----:B------:R-:W4:Y:S04]  /*1ac30*/  LDL.LU R9, [R1+0x730] ;  /* 0x0007300001097983 */ /* 0x000f280000300800 */
[----:B------:R-:W-:Y:S01]  /*1ac40*/  STL.64 [R1+0x6a0], R14 ;  /* 0x0006a00e01007387 */ /* 0x000fe20000100a00 */
[----:B------:R-:W-:-:S03]  /*1ac50*/  IMAD.WIDE R10, R11, 0x2, R4 ;  /* 0x000000020b0a7825 */ /* 0x000fc600078e0204 */
[----:B------:R0:W-:Y:S02]  /*1ac60*/  STL.64 [R1+0x6b0], R12 ;  /* 0x0006b00c01007387 */ /* 0x0001e40000100a00 */
[--C-:B0-----:R-:W-:Y:S02]  /*1ac70*/  IMAD.WIDE R12, R6, 0x2, R4.reuse ;  /* 0x00000002060c7825 */ /* 0x101fe400078e0204 */
[----:B------:R-:W4:Y:S04]  /*1ac80*/  LDL.LU R6, [R1+0x740] ;  /* 0x0007400001067983 */ /* 0x000f280000300800 */
[----:B------:R0:W-:Y:S04]  /*1ac90*/  STL.64 [R1+0x6b8], R10 ;  /* 0x0006b80a01007387 */ /* 0x0001e80000100a00 */
[----:B------:R2:W-:Y:S04]  /*1aca0*/  STL.64 [R1+0x6c8], R12 ;  /* 0x0006c80c01007387 */ /* 0x0005e80000100a00 */
[----:B------:R-:W4:Y:S04]  /*1acb0*/  LDL.LU R20, [R1+0x748] ;  /* 0x0007480001147983 */ /* 0x000f280000300800 */
[----:B------:R-:W4:Y:S01]  /*1acc0*/  LDL.LU R21, [R1+0x758] ;  /* 0x0007580001157983 */ /* 0x000f220000300800 */
[----:B0-----:R-:W-:-:S05]  /*1acd0*/  IMAD.WIDE R10, R7, 0x2, R4 ;  /* 0x00000002070a7825 */ /* 0x001fca00078e0204 */
[----:B------:R3:W-:Y:S04]  /*1ace0*/  STL.64 [R1+0x6d0], R10 ;  /* 0x0006d00a01007387 */ /* 0x0007e80000100a00 */
[----:B------:R-:W4:Y:S04]  /*1acf0*/  LDL.LU R18, [R1+0x768] ;  /* 0x0007680001127983 */ /* 0x000f280000300800 */
[----:B------:R-:W4:Y:S04]  /*1ad00*/  LDL.LU R19, [R1+0x770] ;  /* 0x0007700001137983 */ /* 0x000f280000300800 */
[----:B------:R-:W4:Y:S01]  /*1ad10*/  LDL.LU R7, [R1+0x780] ;  /* 0x0007800001077983 */ /* 0x000f220000300800 */
[----:B--2---:R-:W-:-:S03]  /*1ad20*/  IMAD.WIDE R12, R2, 0x2, R4 ;  /* 0x00000002020c7825 */ /* 0x004fc600078e0204 */
[----:B------:R-:W2:Y:S04]  /*1ad30*/  LDL.LU R2, [R1+0x788] ;  /* 0x0007880001027983 */ /* 0x000ea80000300800 */
[----:B------:R-:W-:Y:S04]  /*1ad40*/  STL.64 [R1+0x6e0], R12 ;  /* 0x0006e00c01007387 */ /* 0x000fe80000100a00 */
[----:B------:R-:W2:Y:S01]  /*1ad50*/  LDL.LU R16, [R1+0x798] ;  /* 0x0007980001107983 */ /* 0x000ea20000300800 */
[----:B---3--:R-:W-:-:S03]  /*1ad60*/  IMAD.WIDE R10, R3, 0x2, R4 ;  /* 0x00000002030a7825 */ /* 0x008fc600078e0204 */
[----:B------:R-:W3:Y:S04]  /*1ad70*/  LDL.LU R3, [R1+0x7a0] ;  /* 0x0007a00001037983 */ /* 0x000ee80000300800 */
[----:B------:R4:W-:Y:S04]  /*1ad80*/  STL.64 [R1+0x6e8], R10 ;  /* 0x0006e80a01007387 */ /* 0x0009e80000100a00 */
[----:B------:R-:W3:Y:S01]  /*1ad90*/  LDL.LU R17, [R1+0x7b0] ;  /* 0x0007b00001117983 */ /* 0x000ee20000300800 */
[----:B----4-:R-:W-:-:S03]  /*1ada0*/  IMAD.WIDE R10, R26, 0x2, R4 ;  /* 0x000000021a0a7825 */ /* 0x010fc600078e0204 */
        /* <DEDUP_REMOVED lines=30> */
[----:B0-----:R-:W-:-:S04]  /*1af90*/  IMAD.WIDE R22, R18, 0x2, R4 ;  /* 0x0000000212167825 */ /* 0x001fc800078e0204 */
[--C-:B------:R-:W-:Y:S01]  /*1afa0*/  IMAD.WIDE R20, R19, 0x2, R4.reuse ;  /* 0x0000000213147825 */ /* 0x100fe200078e0204 */
[----:B------:R-:W-:Y:S03]  /*1afb0*/  STL.64 [R1+0x768], R22 ;  /* 0x0007681601007387 */ /* 0x000fe60000100a00 */
[--C-:B------:R-:W-:Y:S02]  /*1afc0*/  IMAD.WIDE R18, R7, 0x2, R4.reuse ;  /* 0x0000000207127825 */ /* 0x100fe400078e0204 */
[----:B------:R-:W4:Y:S04]  /*1afd0*/  LDL.LU R7, [R1+0x868] ;  /* 0x0008680001077983 */ /* 0x000f280000300800 */
[----:B------:R2:W-:Y:S04]  /*1afe0*/  STL.64 [R1+0x770], R20 ;  /* 0x0007701401007387 */ /* 0x0005e80000100a00 */
[----:B------:R0:W-:Y:S01]  /*1aff0*/  STL.64 [R1+0x780], R18 ;  /* 0x0007801201007387 */ /* 0x0001e20000100a00 */
[----:B--2---:R-:W-:-:S03]  /*1b000*/  IMAD.WIDE R20, R2, 0x2, R4 ;  /* 0x0000000202147825 */ /* 0x004fc600078e0204 */
[----:B------:R-:W2:Y:S04]  /*1b010*/  LDL.LU R2, [R1+0x878] ;  /* 0x0008780001027983 */ /* 0x000ea80000300800 */
[----:B------:R3:W-:Y:S01]  /*1b020*/  STL.64 [R1+0x788], R20 ;  /* 0x0007881401007387 */ /* 0x0007e20000100a00 */
[----:B0-----:R-:W-:-:S04]  /*1b030*/  IMAD.WIDE R18, R16, 0x2, R4 ;  /* 0x0000000210127825 */ /* 0x001fc800078e0204 */
[--C-:B---3--:R-:W-:Y:S02]  /*1b040*/  IMAD.WIDE R20, R3, 0x2, R4.reuse ;  /* 0x0000000203147825 */ /* 0x108fe400078e0204 */
[----:B------:R-:W3:Y:S04]  /*1b050*/  LDL.LU R3, [R1+0x880] ;  /* 0x0008800001037983 */ /* 0x000ee80000300800 */
[----:B------:R0:W-:Y:S04]  /*1b060*/  STL.64 [R1+0x798], R18 ;  /* 0x0007981201007387 */ /* 0x0001e80000100a00 */
[----:B------:R-:W-:Y:S01]  /*1b070*/  STL.64 [R1+0x7a0], R20 ;  /* 0x0007a01401007387 */ /* 0x000fe20000100a00 */
[----:B0-----:R-:W-:-:S04]  /*1b080*/  IMAD.WIDE R18, R17, 0x2, R4 ;  /* 0x0000000211127825 */ /* 0x001fc800078e0204 */
[--C-:B----4-:R-:W-:Y:S02]  /*1b090*/  IMAD.WIDE R16, R26, 0x2, R4.reuse ;  /* 0x000000021a107825 */ /* 0x110fe400078e0204 */
        /* <DEDUP_REMOVED lines=18> */
[----:B------:R-:W-:Y:S04]  /*1b1c0*/  STL.64 [R1+0x810], R14 ;  /* 0x0008100e01007387 */ /* 0x000fe80000100a00 */
[----:B------:R0:W-:Y:S02]  /*1b1d0*/  STL.64 [R1+0x820], R12 ;  /* 0x0008200c01007387 */ /* 0x0001e40000100a00 */
[----:B0-----:R-:W-:-:S02]  /*1b1e0*/  IMAD.WIDE R12, R8, 0x2, R4 ;  /* 0x00000002080c7825 */ /* 0x001fc400078e0204 */
[----:B------:R-:W4:Y:S02]  /*1b1f0*/  LDL.LU R8, [R1+0x8c0] ;  /* 0x0008c00001087983 */ /* 0x000f240000300800 */
[----:B------:R-:W-:-:S04]  /*1b200*/  IMAD.WIDE R14, R10, 0x2, R4 ;  /* 0x000000020a0e7825 */ /* 0x000fc800078e0204 */
[--C-:B------:R-:W-:Y:S01]  /*1b210*/  IMAD.WIDE R10, R11, 0x2, R4.reuse ;  /* 0x000000020b0a7825 */ /* 0x100fe200078e0204 */
[----:B------:R-:W-:Y:S04]  /*1b220*/  STL.64 [R1+0x828], R14 ;  /* 0x0008280e01007387 */ /* 0x000fe80000100a00 */
[----:B------:R0:W-:Y:S02]  /*1b230*/  STL.64 [R1+0x838], R12 ;  /* 0x0008380c01007387 */ /* 0x0001e40000100a00 */
[--C-:B0-----:R-:W-:Y:S02]  /*1b240*/  IMAD.WIDE R12, R9, 0x2, R4.reuse ;  /* 0x00000002090c7825 */ /* 0x101fe400078e0204 */
[----:B------:R-:W4:Y:S04]  /*1b250*/  LDL.LU R9, [R1+0x8c8] ;  /* 0x0008c80001097983 */ /* 0x000f280000300800 */
[----:B------:R0:W-:Y:S04]  /*1b260*/  STL.64 [R1+0x840], R10 ;  /* 0x0008400a01007387 */ /* 0x0001e80000100a00 */
[----:B------:R1:W-:Y:S04]  /*1b270*/  STL.64 [R1+0x850], R12 ;  /* 0x0008500c01007387 */ /* 0x0003e80000100a00 */
[----:B------:R-:W4:Y:S01]  /*1b280*/  LDL.LU R20, [R1+0x8d8] ;  /* 0x0008d80001147983 */ /* 0x000f220000300800 */
[----:B0-----:R-:W-:-:S03]  /*1b290*/  IMAD.WIDE R10, R6, 0x2, R4 ;  /* 0x00000002060a7825 */ /* 0x001fc600078e0204 */
[----:B------:R-:W4:Y:S04]  /*1b2a0*/  LDL.LU R21, [R1+0x8e0] ;  /* 0x0008e00001157983 */ /* 0x000f280000300800 */
[----:B------:R2:W-:Y:S04]  /*1b2b0*/  STL.64 [R1+0x858], R10 ;  /* 0x0008580a01007387 */ /* 0x0005e80000100a00 */
[----:B------:R-:W4:Y:S04]  /*1b2c0*/  LDL.LU R18, [R1+0x8f0] ;  /* 0x0008f00001127983 */ /* 0x000f280000300800 */
[----:B------:R-:W4:Y:S04]  /*1b2d0*/  LDL.LU R19, [R1+0x8f8] ;  /* 0x0008f80001137983 */ /* 0x000f280000300800 */
[----:B------:R-:W4:Y:S01]  /*1b2e0*/  LDL.LU R6, [R1+0x908] ;  /* 0x0009080001067983 */ /* 0x000f220000300800 */
[----:B-1----:R-:W-:-:S03]  /*1b2f0*/  IMAD.WIDE R12, R7, 0x2, R4 ;  /* 0x00000002070c7825 */ /* 0x002fc600078e0204 */
[----:B------:R-:W4:Y:S04]  /*1b300*/  LDL.LU R7, [R1+0x910] ;  /* 0x0009100001077983 */ /* 0x000f280000300800 */
[----:B------:R-:W-:Y:S04]  /*1b310*/  STL.64 [R1+0x868], R12 ;  /* 0x0008680c01007387 */ /* 0x000fe80000100a00 */
[----:B------:R-:W4:Y:S01]  /*1b320*/  LDL.LU R16, [R1+0x920] ;  /* 0x0009200001107983 */ /* 0x000f220000300800 */
[----:B--2---:R-:W-:-:S03]  /*1b330*/  IMAD.WIDE R10, R2, 0x2, R4 ;  /* 0x00000002020a7825 */ /* 0x004fc600078e0204 */
[----:B------:R-:W2:Y:S04]  /*1b340*/  LDL.LU R2, [R1+0x928] ;  /* 0x0009280001027983 */ /* 0x000ea80000300800 */
[----:B------:R3:W-:Y:S04]  /*1b350*/  STL.64 [R1+0x878], R10 ;  /* 0x0008780a01007387 */ /* 0x0007e80000100a00 */
[----:B------:R-:W2:Y:S01]  /*1b360*/  LDL.LU R17, [R1+0x938] ;  /* 0x0009380001117983 */ /* 0x000ea20000300800 */
[----:B---3--:R-:W-:-:S03]  /*1b370*/  IMAD.WIDE R10, R3, 0x2, R4 ;  /* 0x00000002030a7825 */ /* 0x008fc600078e0204 */
[----:B------:R-:W3:Y:S04]  /*1b380*/  LDL.LU R3, [R1+0x940] ;  /* 0x0009400001037983 */ /* 0x000ee80000300800 */
[----:B------:R4:W-:Y:S04]  /*1b390*/  STL.64 [R1+0x880], R10 ;  /* 0x0008800a01007387 */ /* 0x0009e80000100a00 */
[----:B------:R-:W3:Y:S04]  /*1b3a0*/  LDL.LU R14, [R1+0x950] ;  /* 0x00095000010e7983 */ /* 0x000ee80000300800 */
[----:B------:R-:W3:Y:S01]  /*1b3b0*/  LDL.LU R15, [R1+0x958] ;  /* 0x00095800010f7983 */ /* 0x000ee20000300800 */
[----:B----4-:R-:W-:-:S05]  /*1b3c0*/  IMAD.WIDE R10, R26, 0x2, R4 ;  /* 0x000000021a0a7825 */ /* 0x010fca00078e0204 */
        /* <DEDUP_REMOVED lines=32> */
[----:B0-----:R-:W-:-:S03]  /*1b5d0*/  IMAD.WIDE R20, R7, 0x2, R4 ;  /* 0x0000000207147825 */ /* 0x001fc600078e0204 */
[----:B------:R-:W4:Y:S01]  /*1b5e0*/  LDL.LU R7, [R1+0x9f0] ;  /* 0x0009f00001077983 */ /* 0x000f220000300800 */
[----:B-1----:R-:W-:-:S03]  /*1b5f0*/  IMAD.WIDE R18, R16, 0x2, R4 ;  /* 0x0000000210127825 */ /* 0x002fc600078e0204 */
[----:B------:R2:W-:Y:S02]  /*1b600*/  STL.64 [R1+0x910], R20 ;  /* 0x0009101401007387 */ /* 0x0005e40000100a00 */
[--C-:B--2---:R-:W-:Y:S02]  /*1b610*/  IMAD.WIDE R20, R2, 0x2, R4.reuse ;  /* 0x0000000202147825 */ /* 0x104fe400078e0204 */
[----:B------:R-:W2:Y:S04]  /*1b620*/  LDL.LU R2, [R1+0x9f8] ;  /* 0x0009f80001027983 */ /* 0x000ea80000300800 */
[----:B------:R0:W-:Y:S04]  /*1b630*/  STL.64 [R1+0x920], R18 ;  /* 0x0009201201007387 */ /* 0x0001e80000100a00 */
[----:B------:R-:W-:Y:S01]  /*1b640*/  STL.64 [R1+0x928], R20 ;  /* 0x0009281401007387 */ /* 0x000fe20000100a00 */
[----:B0-----:R-:W-:-:S04]  /*1b650*/  IMAD.WIDE R18, R17, 0x2, R4 ;  /* 0x0000000211127825 */ /* 0x001fc800078e0204 */
[--C-:B---3--:R-:W-:Y:S02]  /*1b660*/  IMAD.WIDE R16, R3, 0x2, R4.reuse ;  /* 0x0000000203107825 */ /* 0x108fe400078e0204 */
[----:B------:R-:W3:Y:S04]  /*1b670*/  LDL.LU R3, [R1+0xa08] ;  /* 0x000a080001037983 */ /* 0x000ee80000300800 */
[----:B------:R0:W-:Y:S04]  /*1b680*/  STL.64 [R1+0x938], R18 ;  /* 0x0009381201007387 */ /* 0x0001e80000100a00 */
[----:B------:R4:W-:Y:S01]  /*1b690*/  STL.64 [R1+0x940], R16 ;  /* 0x0009401001007387 */ /* 0x0009e20000100a00 */
[----:B0-----:R-:W-:-:S04]  /*1b6a0*/  IMAD.WIDE R18, R14, 0x2, R4 ;  /* 0x000000020e127825 */ /* 0x001fc800078e0204 */
[--C-:B------:R-:W-:Y:S01]  /*1b6b0*/  IMAD.WIDE R14, R15, 0x2, R4.reuse ;  /* 0x000000020f0e7825 */ /* 0x100fe200078e0204 */
[----:B------:R-:W-:Y:S03]  /*1b6c0*/  STL.64 [R1+0x950], R18 ;  /* 0x0009501201007387 */ /* 0x000fe60000100a00 */
[--C-:B----4-:R-:W-:Y:S02]  /*1b6d0*/  IMAD.WIDE R16, R26, 0x2, R4.reuse ;  /* 0x000000021a107825 */ /* 0x110fe400078e0204 */
        /* <DEDUP_REMOVED lines=34> */
[----:B0-----:R-:W-:-:S03]  /*1b900*/  IMAD.WIDE R10, R7, 0x2, R4 ;  /* 0x00000002070a7825 */ /* 0x001fc600078e0204 */
[----:B------:R-:W4:Y:S04]  /*1b910*/  LDL.LU R7, [R1+0x538] ;  /* 0x0005380001077983 */ /* 0x000f280000300800 */
[----:B------:R2:W-:Y:S04]  /*1b920*/  STL.64 [R1+0x9f0], R10 ;  /* 0x0009f00a01007387 */ /* 0x0005e80000100a00 */
[----:B------:R-:W4:Y:S01]  /*1b930*/  LDL.LU R17, [R1+0x514] ;  /* 0x0005140001117983 */ /* 0x000f220000300800 */
[----:B--2---:R-:W-:-:S03]  /*1b940*/  IMAD.WIDE R10, R2, 0x2, R4 ;  /* 0x00000002020a7825 */ /* 0x004fc600078e0204 */
[----:B------:R-:W2:Y:S04]  /*1b950*/  LDL.LU R2, [R1+0x510] ;  /* 0x0005100001027983 */ /* 0x000ea80000300800 */
[----:B------:R3:W-:Y:S04]  /*1b960*/  STL.64 [R1+0x9f8], R10 ;  /* 0x0009f80a01007387 */ /* 0x0007e80000100a00 */
[----:B------:R-:W2:Y:S04]  /*1b970*/  LDL.LU R14, [R1+0x4fc] ;  /* 0x0004fc00010e7983 */ /* 0x000ea80000300800 */
[----:B------:R-:W2:Y:S01]  /*1b980*/  LDL.LU R15, [R1+0x4f8] ;  /* 0x0004f800010f7983 */ /* 0x000ea20000300800 */
[----:B---3--:R-:W-:-:S05]  /*1b990*/  IMAD.WIDE R10, R3, 0x2, R4 ;  /* 0x00000002030a7825 */ /* 0x008fca00078e0204 */
[----:B------:R4:W-:Y:S04]  /*1b9a0*/  STL.64 [R1+0xa08], R10 ;  /* 0x000a080a01007387 */ /* 0x0009e80000100a00 */
[----:B------:R-:W3:Y:S04]  /*1b9b0*/  LDL.LU R3, [R1+0x4d4] ;  /* 0x0004d40001037983 */ /* 0x000ee80000300800 */
        /* <DEDUP_REMOVED lines=19> */
[----:B0-----:R-:W-:-:S04]  /*1baf0*/  IMAD.WIDE R22, R20, 0x2, R4 ;  /* 0x0000000214167825 */ /* 0x001fc800078e0204 */
[--C-:B-1----:R-:W-:Y:S01]  /*1bb00*/  IMAD.WIDE R24, R21, 0x2, R4.reuse ;  /* 0x0000000215187825 */ /* 0x102fe200078e0204 */
[----:B------:R0:W-:Y:S04]  /*1bb10*/  STL.64 [R1+0xa50], R22 ;  /* 0x000a501601007387 */ /* 0x0001e80000100a00 */
        /* <DEDUP_REMOVED lines=12> */
[--C-:B0-----:R-:W-:Y:S02]  /*1bbe0*/  IMAD.WIDE R20, R7, 0x2, R4.reuse ;  /* 0x0000000207147825 */ /* 0x101fe400078e0204 */
[----:B------:R-:W4:Y:S04]  /*1bbf0*/  LDL.LU R7, [R1+0x3f4] ;  /* 0x0003f40001077983 */ /* 0x000f280000300800 */
[----:B------:R0:W-:Y:S04]  /*1bc00*/  STL.64 [R1+0xa90], R18 ;  /* 0x000a901201007387 */ /* 0x0001e80000100a00 */
[----:B------:R-:W-:Y:S01]  /*1bc10*/  STL.64 [R1+0x538], R20 ;  /* 0x0005381401007387 */ /* 0x000fe20000100a00 */
[----:B0-----:R-:W-:-:S04]  /*1bc20*/  IMAD.WIDE R18, R17, 0x2, R4 ;  /* 0x0000000211127825 */ /* 0x001fc800078e0204 */
[--C-:B--2---:R-:W-:Y:S02]  /*1bc30*/  IMAD.WIDE R16, R2, 0x2, R4.reuse ;  /* 0x0000000202107825 */ /* 0x104fe400078e0204 */
[----:B------:R-:W2:Y:S04]  /*1bc40*/  LDL.LU R2, [R1+0x3f0] ;  /* 0x0003f00001027983 */ /* 0x000ea80000300800 */
[----:B------:R0:W-:Y:S04]  /*1bc50*/  STL.64 [R1+0x13a8], R18 ;  /* 0x0013a81201007387 */ /* 0x0001e80000100a00 */
[----:B------:R3:W-:Y:S01]  /*1bc60*/  STL.64 [R1+0x510], R16 ;  /* 0x0005101001007387 */ /* 0x0007e20000100a00 */
[----:B0-----:R-:W-:-:S04]  /*1bc70*/  IMAD.WIDE R18, R14, 0x2, R4 ;  /* 0x000000020e127825 */ /* 0x001fc800078e0204 */
[--C-:B------:R-:W-:Y:S01]  /*1bc80*/  IMAD.WIDE R14, R15, 0x2, R4.reuse ;  /* 0x000000020f0e7825 */ /* 0x100fe200078e0204 */
[----:B------:R-:W-:Y:S03]  /*1bc90*/  STL.64 [R1+0x13c8], R18 ;  /* 0x0013c81201007387 */ /* 0x000fe60000100a00 */
[--C-:B---3--:R-:W-:Y:S02]  /*1bca0*/  IMAD.WIDE R16, R3, 0x2, R4.reuse ;  /* 0x0000000203107825 */ /* 0x108fe400078e0204 */
[----:B------:R-:W3:Y:S04]  /*1bcb0*/  LDL.LU R3, [R1+0x3cc] ;  /* 0x0003cc0001037983 */ /* 0x000ee80000300800 */
[----:B------:R0:W-:Y:S04]  /*1bcc0*/  STL.64 [R1+0x4f8], R14 ;  /* 0x0004f80e01007387 */ /* 0x0001e80000100a00 */
        /* <DEDUP_REMOVED lines=20> */
[----:B------:R-:W-:Y:S04]  /*1be10*/  STL.64 [R1+0x1468], R12 ;  /* 0x0014680c01007387 */ /* 0x000fe80000100a00 */
[----:B------:R-:W4:Y:S04]  /*1be20*/  LDL.LU R20, [R1+0x364] ;  /* 0x0003640001147983 */ /* 0x000f280000300800 */
[----:B------:R-:W4:Y:S01]  /*1be30*/  LDL.LU R21, [R1+0x360] ;  /* 0x0003600001157983 */ /* 0x000f220000300800 */
[----:B0-----:R-:W-:-:S05]  /*1be40*/  IMAD.WIDE R10, R8, 0x2, R4 ;  /* 0x00000002080a7825 */ /* 0x001fca00078e0204 */
[----:B------:R0:W-:Y:S04]  /*1be50*/  STL.64 [R1+0x440], R10 ;  /* 0x0004400a01007387 */ /* 0x0001e80000100a00 */
[----:B------:R-:W4:Y:S04]  /*1be60*/  LDL.LU R18, [R1+0x33c] ;  /* 0x00033c0001127983 */ /* 0x000f280000300800 */
[----:B------:R-:W4:Y:S04]  /*1be70*/  LDL.LU R19, [R1+0x338] ;  /* 0x0003380001137983 */ /* 0x000f280000300800 */
[----:B0-----:R-:W4:Y:S04]  /*1be80*/  LDL.LU R11, [R1+0x324] ;  /* 0x00032400010b7983 */ /* 0x001f280000300800 */
[----:B------:R-:W4:Y:S01]  /*1be90*/  LDL.LU R8, [R1+0x320] ;  /* 0x0003200001087983 */ /* 0x000f220000300800 */
[----:B------:R-:W-:-:S05]  /*1bea0*/  IMAD.WIDE R14, R9, 0x2, R4 ;  /* 0x00000002090e7825 */ /* 0x000fca00078e0204 */
[----:B------:R-:W-:Y:S04]  /*1beb0*/  STL.64 [R1+0x1488], R14 ;  /* 0x0014880e01007387 */ /* 0x000fe80000100a00 */
[----:B------:R-:W4:Y:S04]  /*1bec0*/  LDL.LU R16, [R1+0x2fc] ;  /* 0x0002fc0001107983 */ /* 0x000f280000300800 */
[----:B------:R-:W4:Y:S01]  /*1bed0*/  LDL.LU R9, [R1+0x2f8] ;  /* 0x0002f80001097983 */ /* 0x000f220000300800 */
[----:B------:R-:W-:-:S05]  /*1bee0*/  IMAD.WIDE R12, R6, 0x2, R4 ;  /* 0x00000002060c7825 */ /* 0x000fca00078e0204 */
[----:B------:R0:W-:Y:S04]  /*1bef0*/  STL.64 [R1+0x418], R12 ;  /* 0x0004180c01007387 */ /* 0x0001e80000100a00 */
[----:B------:R-:W4:Y:S04]  /*1bf00*/  LDL.LU R17, [R1+0x2d4] ;  /* 0x0002d40001117983 */ /* 0x000f280000300800 */
[----:B------:R-:W4:Y:S01]  /*1bf10*/  LDL.LU R6, [R1+0x2d0] ;  /* 0x0002d00001067983 */ /* 0x000f220000300800 */
[----:B0-----:R-:W-:-:S05]  /*1bf20*/  IMAD.WIDE R12, R7, 0x2, R4 ;  /* 0x00000002070c7825 */ /* 0x001fca00078e0204 */
[----:B------:R2:W-:Y:S04]  /*1bf30*/  STL.64 [R1+0x14a8], R12 ;  /* 0x0014a80c01007387 */ /* 0x0005e80000100a00 */
[----:B------:R-:W4:Y:S04]  /*1bf40*/  LDL.LU R14, [R1+0x2ac] ;  /* 0x0002ac00010e7983 */ /* 0x000f280000300800 */
[----:B------:R-:W4:Y:S01]  /*1bf50*/  LDL.LU R15, [R1+0x2a8] ;  /* 0x0002a800010f7983 */ /* 0x000f220000300800 */
[----:B--2---:R-:W-:-:S05]  /*1bf60*/  IMAD.WIDE R12, R2, 0x2, R4 ;  /* 0x00000002020c7825 */ /* 0x004fca00078e0204 */
[----:B------:R0:W-:Y:S04]  /*1bf70*/  STL.64 [R1+0x3f0], R12 ;  /* 0x0003f00c01007387 */ /* 0x0001e80000100a00 */
[----:B------:R-:W2:Y:S04]  /*1bf80*/  LDL.LU R7, [R1+0x294] ;  /* 0x0002940001077983 */ /* 0x000ea80000300800 */
[----:B0-----:R-:W2:Y:S04]  /*1bf90*/  LDL.LU R12, [R1+0x290] ;  /* 0x00029000010c7983 */ /* 0x001ea80000300800 */
[----:B------:R-:W2:Y:S01]  /*1bfa0*/  LDL.LU R2, [R1+0x26c] ;  /* 0x00026c0001027983 */ /* 0x000ea20000300800 */
[----:B---3--:R-:W-:-:S05]  /*1bfb0*/  IMAD.WIDE R22, R3, 0x2, R4 ;  /* 0x0000000203167825 */ /* 0x008fca00078e0204 */
[----:B------:R4:W-:Y:S04]  /*1bfc0*/  STL.64 [R1+0x14c8], R22 ;  /* 0x0014c81601007387 */ /* 0x0009e80000100a00 */
[----:B------:R-:W3:Y:S04]  /*1bfd0*/  LDL.LU R13, [R1+0x268] ;  /* 0x00026800010d7983 */ /* 0x000ee80000300800 */
[----:B------:R-:W3:Y:S01]  /*1bfe0*/  LDL.LU R3, [R1+0x264] ;  /* 0x0002640001037983 */ /* 0x000ee20000300800 */
[----:B----4-:R-:W-:-:S05]  /*1bff0*/  IMAD.WIDE R22, R26, 0x2, R4 ;  /* 0x000000021a167825 */ /* 0x010fca00078e0204 */
[----:B------:R0:W-:Y:S04]  /*1c000*/  STL.64 [R1+0x3c8], R22 ;  /* 0x0003c81601007387 */ /* 0x0001e80000100a00 */
[----:B------:R-:W4:Y:S01]  /*1c010*/  LDL.LU R10, [R1+0x260] ;  /* 0x00026000010a7983 */ /* 0x000f220000300800 */
[----:B0-----:R-:W-:-:S03]  /*1c020*/  IMAD.WIDE R22, R28, 0x2, R4 ;  /* 0x000000021c167825 */ /* 0x001fc600078e0204 */
        /* <DEDUP_REMOVED lines=21> */
[----:B------:R-:W4:Y:S04]  /*1c180*/  LDL.LU R8, [R1+0x248] ;  /* 0x0002480001087983 */ /* 0x000f280000300800 */
[----:B------:R0:W-:Y:S01]  /*1c190*/  STL.64 [R1+0x320], R20 ;  /* 0x0003201401007387 */ /* 0x0001e20000100a00 */
[----:B-1----:R-:W-:-:S04]  /*1c1a0*/  IMAD.WIDE R18, R16, 0x2, R4 ;  /* 0x0000000210127825 */ /* 0x002fc800078e0204 */
        /* <DEDUP_REMOVED lines=10> */
[--C-:B-1----:R-:W-:Y:S01]  /*1c250*/  IMAD.WIDE R16, R15, 0x2, R4.reuse ;  /* 0x000000020f107825 */ /* 0x102fe200078e0204 */
[----:B------:R-:W-:Y:S03]  /*1c260*/  STL.64 [R1+0x15b8], R18 ;  /* 0x0015b81201007387 */ /* 0x000fe60000100a00 */
[--C-:B--2---:R-:W-:Y:S02]  /*1c270*/  IMAD.WIDE R14, R7, 0x2, R4.reuse ;  /* 0x00000002070e7825 */ /* 0x104fe400078e0204 */
[----:B------:R-:W2:Y:S04]  /*1c280*/  LDL.LU R7, [R1+0x23c] ;  /* 0x00023c0001077983 */ /* 0x000ea80000300800 */
[----:B------:R0:W-:Y:S04]  /*1c290*/  STL.64 [R1+0x2a8], R16 ;  /* 0x0002a81001007387 */ /* 0x0001e80000100a00 */
[----:B------:R1:W-:Y:S01]  /*1c2a0*/  STL.64 [R1+0x15d8], R14 ;  /* 0x0015d80e01007387 */ /* 0x0003e20000100a00 */
[----:B0-----:R-:W-:-:S04]  /*1c2b0*/  IMAD.WIDE R16, R12, 0x2, R4 ;  /* 0x000000020c107825 */ /* 0x001fc800078e0204 */
[--C-:B-1----:R-:W-:Y:S02]  /*1c2c0*/  IMAD.WIDE R14, R2, 0x2, R4.reuse ;  /* 0x00000002020e7825 */ /* 0x102fe400078e0204 */
[----:B------:R-:W2:Y:S04]  /*1c2d0*/  LDL.LU R2, [R1+0x238] ;  /* 0x0002380001027983 */ /* 0x000ea80000300800 */
[----:B------:R-:W-:Y:S01]  /*1c2e0*/  STL.64 [R1+0x290], R16 ;  /* 0x0002901001007387 */ /* 0x000fe20000100a00 */
[----:B---3--:R-:W-:-:S03]  /*1c2f0*/  IMAD.WIDE R12, R13, 0x2, R4 ;  /* 0x000000020d0c7825 */ /* 0x008fc600078e0204 */
[----:B------:R0:W-:Y:S02]  /*1c300*/  STL.64 [R1+0x15f8], R14 ;  /* 0x0015f80e01007387 */ /* 0x0001e40000100a00 */
[--C-:B0-----:R-:W-:Y:S02]  /*1c310*/  IMAD.WIDE R14, R3, 0x2, R4.reuse ;  /* 0x00000002030e7825 */ /* 0x101fe400078e0204 */
[----:B------:R-:W3:Y:S04]  /*1c320*/  LDL.LU R3, [R1+0x234] ;  /* 0x0002340001037983 */ /* 0x000ee80000300800 */
[----:B------:R4:W-:Y:S04]  /*1c330*/  STL.64 [R1+0x268], R12 ;  /* 0x0002680c01007387 */ /* 0x0009e80000100a00 */
[----:B------:R0:W-:Y:S01]  /*1c340*/  STL.64 [R1+0x1618], R14 ;  /* 0x0016180e01007387 */ /* 0x0001e20000100a00 */
[----:B----4-:R-:W-:-:S04]  /*1c350*/  IMAD.WIDE R12, R10, 0x2, R4 ;  /* 0x000000020a0c7825 */ /* 0x010fc800078e0204 */
[--C-:B0-----:R-:W-:Y:S02]  /*1c360*/  IMAD.WIDE R14, R28, 0x2, R4.reuse ;  /* 0x000000021c0e7825 */ /* 0x101fe400078e0204 */
[----:B------:R-:W4:Y:S04]  /*1c370*/  LDL.LU R28, [R1+0x230] ;  /* 0x00023000011c7983 */ /* 0x000f280000300800 */
[----:B------:R0:W-:Y:S04]  /*1c380*/  STL.64 [R1+0x260], R12 ;  /* 0x0002600c01007387 */ /* 0x0001e80000100a00 */
[----:B------:R1:W-:Y:S01]  /*1c390*/  STL.64 [R1+0x1638], R14 ;  /* 0x0016380e01007387 */ /* 0x0003e20000100a00 */
[----:B0-----:R-:W-:-:S04]  /*1c3a0*/  IMAD.WIDE R12, R26, 0x2, R4 ;  /* 0x000000021a0c7825 */ /* 0x001fc800078e0204 */
[--C-:B-1----:R-:W-:Y:S02]  /*1c3b0*/  IMAD.WIDE R14, R29, 0x2, R4.reuse ;  /* 0x000000021d0e7825 */ /* 0x102fe400078e0204 */
        /* <DEDUP_REMOVED lines=9> */
[----:B------:R-:W4:Y:S04]  /*1c450*/  LDL.LU R27, [R1+0x218] ;  /* 0x00021800011b7983 */ /* 0x000f280000300800 */
[----:B------:R-:W4:Y:S01]  /*1c460*/  LDL.LU R19, [R1+0x214] ;  /* 0x0002140001137983 */ /* 0x000f220000300800 */
[----:B0-----:R-:W-:-:S05]  /*1c470*/  IMAD.WIDE R12, R11, 0x2, R4 ;  /* 0x000000020b0c7825 */ /* 0x001fca00078e0204 */
[----:B------:R0:W-:Y:S04]  /*1c480*/  STL.64 [R1+0x1678], R12 ;  /* 0x0016780c01007387 */ /* 0x0001e80000100a00 */
[----:B------:R-:W4:Y:S04]  /*1c490*/  LDL.LU R14, [R1+0x210] ;  /* 0x00021000010e7983 */ /* 0x000f280000300800 */
[----:B------:R-:W4:Y:S01]  /*1c4a0*/  LDL.LU R15, [R1+0x20c] ;  /* 0x00020c00010f7983 */ /* 0x000f220000300800 */
[----:B------:R-:W-:-:S05]  /*1c4b0*/  IMAD.WIDE R10, R8, 0x2, R4 ;  /* 0x00000002080a7825 */ /* 0x000fca00078e0204 */
[----:B------:R1:W-:Y:S04]  /*1c4c0*/  STL.64 [R1+0x248], R10 ;  /* 0x0002480a01007387 */ /* 0x0003e80000100a00 */
[----:B0-----:R-:W4:Y:S04]  /*1c4d0*/  LDL.LU R12, [R1+0x208] ;  /* 0x00020800010c7983 */ /* 0x001f280000300800 */
[----:B------:R-:W4:Y:S01]  /*1c4e0*/  LDL.LU R13, [R1+0x204] ;  /* 0x00020400010d7983 */ /* 0x000f220000300800 */
[----:B------:R-:W-:-:S05]  /*1c4f0*/  IMAD.WIDE R8, R9, 0x2, R4 ;  /* 0x0000000209087825 */ /* 0x000fca00078e0204 */
[----:B------:R0:W-:Y:S04]  /*1c500*/  STL.64 [R1+0x1698], R8 ;  /* 0x0016980801007387 */ /* 0x0001e80000100a00 */
[----:B------:R-:W4:Y:S04]  /*1c510*/  LDL.LU R16, [R1+0x200] ;  /* 0x0002000001107983 */ /* 0x000f280000300800 */
[----:B-1----:R-:W4:Y:S01]  /*1c520*/  LDL.LU R10, [R1+0x1fc] ;  /* 0x0001fc00010a7983 */ /* 0x002f220000300800 */
[----:B0-----:R-:W-:-:S05]  /*1c530*/  IMAD.WIDE R8, R6, 0x2, R4 ;  /* 0x0000000206087825 */ /* 0x001fca00078e0204 */
[----:B------:R0:W-:Y:S04]  /*1c540*/  STL.64 [R1+0x240], R8 ;  /* 0x0002400801007387 */ /* 0x0001e80000100a00 */
[----:B------:R-:W4:Y:S04]  /*1c550*/  LDL.LU R11, [R1+0x1f8] ;  /* 0x0001f800010b7983 */ /* 0x000f280000300800 */
[----:B0-----:R-:W4:Y:S04]  /*1c560*/  LDL.LU R8, [R1+0x1f4] ;  /* 0x0001f40001087983 */ /* 0x001f280000300800 */
[----:B------:R-:W4:Y:S01]  /*1c570*/  LDL.LU R9, [R1+0x1f0] ;  /* 0x0001f00001097983 */ /* 0x000f220000300800 */
[----:B--2---:R-:W-:-:S05]  /*1c580*/  IMAD.WIDE R6, R7, 0x2, R4 ;  /* 0x0000000207067825 */ /* 0x004fca00078e0204 */
[----:B------:R0:W-:Y:S04]  /*1c590*/  STL.64 [R1+0x16b8], R6 ;  /* 0x0016b80601007387 */ /* 0x0001e80000100a00 */
[----:B------:R-:W2:Y:S04]  /*1c5a0*/  LDL.LU R17, [R1+0x1ec] ;  /* 0x0001ec0001117983 */ /* 0x000ea80000300800 */
[----:B0-----:R-:W2:Y:S01]  /*1c5b0*/  LDL.LU R6, [R1+0x1e8] ;  /* 0x0001e80001067983 */ /* 0x001ea20000300800 */
[----:B------:R-:W-:-:S05]  /*1c5c0*/  IMAD.WIDE R22, R2, 0x2, R4 ;  /* 0x0000000202167825 */ /* 0x000fca00078e0204 */
[----:B------:R3:W-:Y:S04]  /*1c5d0*/  STL.64 [R1+0x238], R22 ;  /* 0x0002381601007387 */ /* 0x0007e80000100a00 */
[----:B------:R-:W2:Y:S04]  /*1c5e0*/  LDL.LU R7, [R1+0x1e4] ;  /* 0x0001e40001077983 */ /* 0x000ea80000300800 */
[----:B------:R-:W2:Y:S01]  /*1c5f0*/  LDL.LU R2, [R1+0x1e0] ;  /* 0x0001e00001027983 */ /* 0x000ea20000300800 */
[----:B---3--:R-:W-:-:S05]  /*1c600*/  IMAD.WIDE R22, R3, 0x2, R4 ;  /* 0x0000000203167825 */ /* 0x008fca00078e0204 */
[----:B------:R4:W-:Y:S04]  /*1c610*/  STL.64 [R1+0x16d8], R22 ;  /* 0x0016d81601007387 */ /* 0x0009e80000100a00 */
[----:B------:R-:W3:Y:S01]  /*1c620*/  LDL.LU R3, [R1+0x1dc] ;  /* 0x0001dc0001037983 */ /* 0x000ee20000300800 */
[----:B----4-:R-:W-:-:S03]  /*1c630*/  IMAD.WIDE R22, R28, 0x2, R4 ;  /* 0x000000021c167825 */ /* 0x010fc600078e0204 */
[----:B------:R-:W4:Y:S04]  /*1c640*/  LDL.LU R28, [R1+0x1d8] ;  /* 0x0001d800011c7983 */ /* 0x000f280000300800 */
[----:B------:R0:W-:Y:S01]  /*1c650*/  STL.64 [R1+0x230], R22 ;  /* 0x0002301601007387 */ /* 0x0001e20000100a00 */
[----:B------:R-:W-:-:S03]  /*1c660*/  IMAD.WIDE R24, R29, 0x2, R4 ;  /* 0x000000021d187825 */ /* 0x000fc600078e0204 */
[----:B------:R-:W4:Y:S04]  /*1c670*/  LDL.LU R29, [R1+0x388] ;  /* 0x00038800011d7983 */ /* 0x000f280000300800 */
[----:B------:R1:W-:Y:S01]  /*1c680*/  STL.64 [R1+0x16f8], R24 ;  /* 0x0016f81801007387 */ /* 0x0003e20000100a00 */
[----:B0-----:R-:W-:-:S04]  /*1c690*/  IMAD.WIDE R22, R20, 0x2, R4 ;  /* 0x0000000214167825 */ /* 0x001fc800078e0204 */
[--C-:B------:R-:W-:Y:S01]  /*1c6a0*/  IMAD.WIDE R20, R21, 0x2, R4.reuse ;  /* 0x0000000215147825 */ /* 0x100fe200078e0204 */
[----:B------:R0:W-:Y:S04]  /*1c6b0*/  STL.64 [R1+0x228], R22 ;  /* 0x0002281601007387 */ /* 0x0001e80000100a00 */
[----:B------:R0:W-:Y:S01]  /*1c6c0*/  STL.64 [R1+0x1718], R20 ;  /* 0x0017181401007387 */ /* 0x0001e20000100a00 */
[----:B-1----:R-:W-:-:S04]  /*1c6d0*/  IMAD.WIDE R24, R18, 0x2, R4 ;  /* 0x0000000212187825 */ /* 0x002fc800078e0204 */
[--C-:B0-----:R-:W-:Y:S01]  /*1c6e0*/  IMAD.WIDE R22, R26, 0x2, R4.reuse ;  /* 0x000000021a167825 */ /* 0x101fe200078e0204 */
[----:B------:R-:W-:Y:S03]  /*1c6f0*/  STL.64 [R1+0x220], R24 ;  /* 0x0002201801007387 */ /* 0x000fe60000100a00 */
[--C-:B------:R-:W-:Y:S02]  /*1c700*/  IMAD.WIDE R20, R27, 0x2, R4.reuse ;  /* 0x000000021b147825 */ /* 0x100fe400078e0204 */
[----:B------:R-:W4:Y:S02]  /*1c710*/  LDL.LU.64 R26, [R1+0x1d0] ;  /* 0x0001d000011a7983 */ /* 0x000f240000300a00 */
[--C-:B------:R-:W-:Y:S02]  /*1c720*/  IMAD.WIDE R18, R19, 0x2, R4.reuse ;  /* 0x0000000213127825 */ /* 0x100fe400078e0204 */
[----:B------:R-:W-:Y:S04]  /*1c730*/  STL.64 [R1+0x1738], R22 ;  /* 0x0017381601007387 */ /* 0x000fe80000100a00 */
[----:B------:R0:W-:Y:S04]  /*1c740*/  STL.64 [R1+0x218], R20 ;  /* 0x0002181401007387 */ /* 0x0001e80000100a00 */
[----:B0-----:R-:W4:Y:S04]  /*1c750*/  LDL.LU.64 R20, [R1+0xb0] ;  /* 0x0000b00001147983 */ /* 0x001f280000300a00 */
[----:B------:R0:W-:Y:S01]  /*1c760*/  STL.64 [R1+0x1758], R18 ;  /* 0x0017581201007387 */ /* 0x0001e20000100a00 */
[----:B------:R-:W-:-:S04]  /*1c770*/  IMAD.WIDE R22, R14, 0x2, R4 ;  /* 0x000000020e167825 */ /* 0x000fc800078e0204 */
[--C-:B0-----:R-:W-:Y:S02]  /*1c780*/  IMAD.WIDE R18, R15, 0x2, R4.reuse ;  /* 0x000000020f127825 */ /* 0x101fe400078e0204 */
[----:B------:R-:W4:Y:S04]  /*1c790*/  LDL.LU.64 R14, [R1+0x1c8] ;  /* 0x0001c800010e7983 */ /* 0x000f280000300a00 */
[----:B------:R0:W-:Y:S04]  /*1c7a0*/  STL.64 [R1+0x210], R22 ;  /* 0x0002101601007387 */ /* 0x0001e80000100a00 */
[----:B------:R1:W-:Y:S01]  /*1c7b0*/  STL.64 [R1+0x1778], R18 ;  /* 0x0017781201007387 */ /* 0x0003e20000100a00 */
[----:B0-----:R-:W-:-:S04]  /*1c7c0*/  IMAD.WIDE R22, R12, 0x2, R4 ;  /* 0x000000020c167825 */ /* 0x001fc800078e0204 */
[--C-:B-1----:R-:W-:Y:S02]  /*1c7d0*/  IMAD.WIDE R18, R13, 0x2, R4.reuse ;  /* 0x000000020d127825 */ /* 0x102fe400078e0204 */
[----:B------:R-:W4:Y:S02]  /*1c7e0*/  LDL.LU.64 R12, [R1+0xa8] ;  /* 0x0000a800010c7983 */ /* 0x000f240000300a00 */
[--C-:B------:R-:W-:Y:S02]  /*1c7f0*/  IMAD.WIDE R24, R16, 0x2, R4.reuse ;  /* 0x0000000210187825 */ /* 0x100fe400078e0204 */
[----:B------:R0:W-:Y:S04]  /*1c800*/  STL.64 [R1+0x208], R22 ;  /* 0x0002081601007387 */ /* 0x0001e80000100a00 */
[----:B------:R1:W-:Y:S04]  /*1c810*/  STL.64 [R1+0x1798], R18 ;  /* 0x0017981201007387 */ /* 0x0003e80000100a00 */
[----:B------:R-:W-:Y:S01]  /*1c820*/  STL.64 [R1+0x200], R24 ;  /* 0x0002001801007387 */ /* 0x000fe20000100a00 */
[----:B0-----:R-:W-:-:S04]  /*1c830*/  IMAD.WIDE R22, R10, 0x2, R4 ;  /* 0x000000020a167825 */ /* 0x001fc800078e0204 */
[--C-:B-1----:R-:W-:Y:S02]  /*1c840*/  IMAD.WIDE R18, R11, 0x2, R4.reuse ;  /* 0x000000020b127825 */ /* 0x102fe400078e0204 */
[----:B------:R-:W4:Y:S04]  /*1c850*/  LDL.LU.64 R10, [R1+0x1c0] ;  /* 0x0001c000010a7983 */ /* 0x000f280000300a00 */
[----:B------:R0:W-:Y:S04]  /*1c860*/  STL.64 [R1+0x17b8], R22 ;  /* 0x0017b81601007387 */ /* 0x0001e80000100a00 */
[----:B------:R1:W-:Y:S01]  /*1c870*/  STL.64 [R1+0x1f8], R18 ;  /* 0x0001f81201007387 */ /* 0x0003e20000100a00 */
[----:B0-----:R-:W-:-:S04]  /*1c880*/  IMAD.WIDE R22, R8, 0x2, R4 ;  /* 0x0000000208167825 */ /* 0x001fc800078e0204 */
[--C-:B-1----:R-:W-:Y:S02]  /*1c890*/  IMAD.WIDE R18, R9, 0x2, R4.reuse ;  /* 0x0000000209127825 */ /* 0x102fe400078e0204 */
[----:B------:R-:W4:Y:S04]  /*1c8a0*/  LDL.LU.64 R8, [R1+0xa0] ;  /* 0x0000a00001087983 */ /* 0x000f280000300a00 */
[----:B------:R-:W-:Y:S04]  /*1c8b0*/  STL.64 [R1+0x17d8], R22 ;  /* 0x0017d81601007387 */ /* 0x000fe80000100a00 */
[----:B------:R0:W-:Y:S04]  /*1c8c0*/  STL.64 [R1+0x1f0], R18 ;  /* 0x0001f01201007387 */ /* 0x0001e80000100a00 */
[----:B0-----:R-:W4:Y:S01]  /*1c8d0*/  LDL.LU.64 R18, [R1+0x1b8] ;  /* 0x0001b80001127983 */ /* 0x001f220000300a00 */
[----:B--2---:R-:W-:-:S04]  /*1c8e0*/  IMAD.WIDE R22, R17, 0x2, R4 ;  /* 0x0000000211167825 */ /* 0x004fc800078e0204 */
[--C-:B------:R-:W-:Y:S01]  /*1c8f0*/  IMAD.WIDE R16, R6, 0x2, R4.reuse ;  /* 0x0000000206107825 */ /* 0x100fe200078e0204 */
[----:B------:R0:W-:Y:S04]  /*1c900*/  STL.64 [R1+0x17f8], R22 ;  /* 0x0017f81601007387 */ /* 0x0001e80000100a00 */
[----:B------:R1:W-:Y:S01]  /*1c910*/  STL.64 [R1+0x1e8], R16 ;  /* 0x0001e81001007387 */ /* 0x0003e20000100a00 */
[----:B0-----:R-:W-:-:S03]  /*1c920*/  IMAD.WIDE R22, R7, 0x2, R4 ;  /* 0x0000000207167825 */ /* 0x001fc600078e0204 */
[----:B------:R-:W2:Y:S01]  /*1c930*/  LDL.LU.64 R6, [R1+0x98] ;  /* 0x0000980001067983 */ /* 0x000ea20000300a00 */
[----:B-1----:R-:W-:-:S03]  /*1c940*/  IMAD.WIDE R16, R2, 0x2, R4 ;  /* 0x0000000202107825 */ /* 0x002fc600078e0204 */
[----:B------:R3:W-:Y:S04]  /*1c950*/  STL.64 [R1+0x1818], R22 ;  /* 0x0018181601007387 */ /* 0x0007e80000100a00 */
[----:B------:R4:W-:Y:S01]  /*1c960*/  STL.64 [R1+0x1e0], R16 ;  /* 0x0001e01001007387 */ /* 0x0009e20000100a00 */
[----:B---3--:R-:W-:-:S03]  /*1c970*/  IMAD.WIDE R22, R3, 0x2, R4 ;  /* 0x0000000203167825 */ /* 0x008fc600078e0204 */
[----:B------:R-:W3:Y:S04]  /*1c980*/  LDL.LU.64 R2, [R1+0x1b0] ;  /* 0x0001b00001027983 */ /* 0x000ee80000300a00 */
[----:B------:R0:W-:Y:S01]  /*1c990*/  STL.64 [R1+0x1838], R22 ;  /* 0x0018381601007387 */ /* 0x0001e20000100a00 */
[----:B----4-:R-:W-:-:S05]  /*1c9a0*/  IMAD.WIDE R16, R28, 0x2, R4 ;  /* 0x000000021c107825 */ /* 0x010fca00078e0204 */
[----:B------:R1:W-:Y:S01]  /*1c9b0*/  STL.64 [R1+0x1d8], R16 ;  /* 0x0001d81001007387 */ /* 0x0003e20000100a00 */
[----:B0-----:R-:W-:-:S03]  /*1c9c0*/  IMAD.WIDE R22, R29, 0x2, R4 ;  /* 0x000000021d167825 */ /* 0x001fc600078e0204 */
[----:B------:R-:W4:Y:S01]  /*1c9d0*/  LDL.LU.64 R28, [R1+0x90] ;  /* 0x00009000011c7983 */ /* 0x000f220000300a00 */
[----:B------:R-:W-:-:S03]  /*1c9e0*/  IMAD.WIDE R4, R0, 0x2, R4 ;  /* 0x0000000200047825 */ /* 0x000fc600078e0204 */
[----:B-1----:R-:W4:Y:S04]  /*1c9f0*/  LDL.LU.64 R16, [R1+0x1a8] ;  /* 0x0001a80001107983 */ /* 0x002f280000300a00 */
[----:B------:R-:W-:Y:S04]  /*1ca00*/  STL.64 [R1+0x388], R22 ;  /* 0x0003881601007387 */ /* 0x000fe80000100a00 */
[----:B------:R-:W-:Y:S04]  /*1ca10*/  STL [R1+0x1ed0], R5 ;  /* 0x001ed00501007387 */ /* 0x000fe80000100800 */
[----:B------:R-:W-:Y:S01]  /*1ca20*/  STL [R1+0x1ed4], R4 ;  /* 0x001ed40401007387 */ /* 0x000fe20000100800 */
[----:B------:R-:W-:-:S03]  /*1ca30*/  IMAD.MOV.U32 R0, RZ, RZ, R27 ;  /* 0x000000ffff007224 */ /* 0x000fc600078e001b */
[----:B------:R0:W-:Y:S04]  /*1ca40*/  STL [R1+0x1e98], R26 ;  /* 0x001e981a01007387 */ /* 0x0001e80000100800 */
[----:B------:R-:W-:Y:S04]  /*1ca50*/  STL [R1+0x1e94], R20 ;  /* 0x001e941401007387 */ /* 0x000fe80000100800 */
[----:B------:R1:W-:Y:S04]  /*1ca60*/  STL [R1+0x1e90], R0 ;  /* 0x001e900001007387 */ /* 0x0003e80000100800 */
[----:B0-----:R-:W4:Y:S01]  /*1ca70*/  LDL.LU.64 R26, [R1+0x88] ;  /* 0x00008800011a7983 */ /* 0x001f220000300a00 */
[----:B-1----:R-:W-:-:S03]  /*1ca80*/  IMAD.MOV.U32 R0, RZ, RZ, R21 ;  /* 0x000000ffff007224 */ /* 0x002fc600078e0015 */
[----:B------:R-:W-:Y:S04]  /*1ca90*/  STL [R1+0x1e8c], R14 ;  /* 0x001e8c0e01007387 */ /* 0x000fe80000100800 */
[----:B------:R0:W-:Y:S04]  /*1caa0*/  STL [R1+0x1e88], R0 ;  /* 0x001e880001007387 */ /* 0x0001e80000100800 */
[----:B------:R-:W4:Y:S01]  /*1cab0*/  LDL.LU.64 R24, [R1+0x1a0] ;  /* 0x0001a00001187983 */ /* 0x000f220000300a00 */
[----:B0-----:R-:W-:-:S03]  /*1cac0*/  IMAD.MOV.U32 R0, RZ, RZ, R15 ;  /* 0x000000ffff007224 */ /* 0x001fc600078e000f */
[----:B------:R-:W-:Y:S04]  /*1cad0*/  STL [R1+0x1e84], R12 ;  /* 0x001e840c01007387 */ /* 0x000fe80000100800 */
[----:B------:R0:W-:Y:S04]  /*1cae0*/  STL [R1+0x1e80], R0 ;  /* 0x001e800001007387 */ /* 0x0001e80000100800 */
[----:B------:R-:W4:Y:S04]  /*1caf0*/  LDL.LU.64 R22, [R1+0x80] ;  /* 0x0000800001167983 */ /* 0x000f280000300a00 */
[----:B------:R-:W4:Y:S01]  /*1cb00*/  LDL.LU.64 R14, [R1+0x198] ;  /* 0x00019800010e7983 */ /* 0x000f220000300a00 */
[----:B0-----:R-:W-:-:S05]  /*1cb10*/  IMAD.MOV.U32 R0, RZ, RZ, R13 ;  /* 0x000000ffff007224 */ /* 0x001fca00078e000d */
[----:B------:R0:W-:Y:S04]  /*1cb20*/  STL [R1+0x1e78], R0 ;  /* 0x001e780001007387 */ /* 0x0001e80000100800 */
[----:B------:R-:W-:Y:S01]  /*1cb30*/  STL [R1+0x1e7c], R10 ;  /* 0x001e7c0a01007387 */ /* 0x000fe20000100800 */
[----:B0-----:R-:W-:-:S03]  /*1cb40*/  IMAD.MOV.U32 R0, RZ, RZ, R11 ;  /* 0x000000ffff007224 */ /* 0x001fc600078e000b */
[----:B------:R-:W4:Y:S04]  /*1cb50*/  LDL.LU.64 R12, [R1+0x78] ;  /* 0x00007800010c7983 */ /* 0x000f280000300a00 */
[----:B------:R0:W-:Y:S02]  /*1cb60*/  STL [R1+0x1e70], R0 ;  /* 0x001e700001007387 */ /* 0x0001e40000100800 */
[----:B0-----:R-:W-:Y:S02]  /*1cb70*/  IMAD.MOV.U32 R0, RZ, RZ, R9 ;  /* 0x000000ffff007224 */ /* 0x001fe400078e0009 */
[----:B------:R-:W-:Y:S04]  /*1cb80*/  STL [R1+0x1e74], R8 ;  /* 0x001e740801007387 */ /* 0x000fe80000100800 */
[----:B------:R-:W4:Y:S04]  /*1cb90*/  LDL.LU.64 R10, [R1+0x190] ;  /* 0x00019000010a7983 */ /* 0x000f280000300a00 */
[----:B------:R0:W-:Y:S04]  /*1cba0*/  STL [R1+0x1e68], R0 ;  /* 0x001e680001007387 */ /* 0x0001e80000100800 */
[----:B------:R-:W-:Y:S01]  /*1cbb0*/  STL [R1+0x1e6c], R18 ;  /* 0x001e6c1201007387 */ /* 0x000fe20000100800 */
[----:B0-----:R-:W-:-:S03]  /*1cbc0*/  IMAD.MOV.U32 R0, RZ, RZ, R19 ;  /* 0x000000ffff007224 */ /* 0x001fc600078e0013 */
[----:B------:R-:W4:Y:S04]  /*1cbd0*/  LDL.LU.64 R8, [R1+0x70] ;  /* 0x0000700001087983 */ /* 0x000f280000300a00 */
[----:B--2---:R-:W-:Y:S04]  /*1cbe0*/  STL [R1+0x1e64], R6 ;  /* 0x001e640601007387 */ /* 0x004fe80000100800 */
[----:B------:R0:W-:Y:S04]  /*1cbf0*/  STL [R1+0x1e60], R0 ;  /* 0x001e600001007387 */ /* 0x0001e80000100800 */
[----:B------:R-:W2:Y:S01]  /*1cc00*/  LDL.LU.64 R20, [R1+0x188] ;  /* 0x0001880001147983 */ /* 0x000ea20000300a00 */
[----:B0-----:R-:W-:-:S03]  /*1cc10*/  IMAD.MOV.U32 R0, RZ, RZ, R7 ;  /* 0x000000ffff007224 */ /* 0x001fc600078e0007 */
[----:B---3--:R-:W-:Y:S04]  /*1cc20*/  STL [R1+0x1e5c], R2 ;  /* 0x001e5c0201007387 */ /* 0x008fe80000100800 */
[----:B------:R0:W-:Y:S04]  /*1cc30*/  STL [R1+0x1e58], R0 ;  /* 0x001e580001007387 */ /* 0x0001e80000100800 */
[----:B------:R-:W3:Y:S01]  /*1cc40*/  LDL.LU.64 R6, [R1+0x68] ;  /* 0x0000680001067983 */ /* 0x000ee20000300a00 */
[----:B0-----:R-:W-:-:S03]  /*1cc50*/  IMAD.MOV.U32 R0, RZ, RZ, R3 ;  /* 0x000000ffff007224 */ /* 0x001fc600078e0003 */
[----:B----4-:R-:W-:Y:S04]  /*1cc60*/  STL [R1+0x1e54], R28 ;  /* 0x001e541c01007387 */ /* 0x010fe80000100800 */
        /* <DEDUP_REMOVED lines=9> */
[----:B------:R1:W-:Y:S01]  /*1cd00*/  STL [R1+0x1e44], R26 ;  /* 0x001e441a01007387 */ /* 0x0003e20000100800 */
[----:B0-----:R-:W-:-:S03]  /*1cd10*/  IMAD.MOV.U32 R0, RZ, RZ, R27 ;  /* 0x000000ffff007224 */ /* 0x001fc600078e001b */
[----:B-1----:R-:W4:Y:S04]  /*1cd20*/  LDL.LU.64 R26, [R1+0x58] ;  /* 0x00005800011a7983 */ /* 0x002f280000300a00 */
[----:B------:R0:W-:Y:S04]  /*1cd30*/  STL [R1+0x1e38], R0 ;  /* 0x001e380001007387 */ /* 0x0001e80000100800 */
[----:B------:R-:W-:Y:S04]  /*1cd40*/  STL [R1+0x1e3c], R24 ;  /* 0x001e3c1801007387 */ /* 0x000fe80000100800 */
[----:B------:R-:W4:Y:S01]  /*1cd50*/  LDL.LU.64 R16, [R1+0x170] ;  /* 0x0001700001107983 */ /* 0x000f220000300a00 */
[----:B0-----:R-:W-:-:S03]  /*1cd60*/  IMAD.MOV.U32 R0, RZ, RZ, R25 ;  /* 0x000000ffff007224 */ /* 0x001fc600078e0019 */
[----:B------:R-:W-:Y:S04]  /*1cd70*/  STL [R1+0x1e34], R22 ;  /* 0x001e341601007387 */ /* 0x000fe80000100800 */
[----:B------:R0:W-:Y:S04]  /*1cd80*/  STL [R1+0x1e30], R0 ;  /* 0x001e300001007387 */ /* 0x0001e80000100800 */
[----:B------:R-:W-:Y:S01]  /*1cd90*/  STL [R1+0x1e2c], R14 ;  /* 0x001e2c0e01007387 */ /* 0x000fe20000100800 */
[----:B0-----:R-:W-:-:S05]  /*1cda0*/  IMAD.MOV.U32 R0, RZ, RZ, R23 ;  /* 0x000000ffff007224 */ /* 0x001fca00078e0017 */
[----:B------:R0:W-:Y:S02]  /*1cdb0*/  STL [R1+0x1e28], R0 ;  /* 0x001e280001007387 */ /* 0x0001e40000100800 */
[----:B0-----:R-:W-:Y:S02]  /*1cdc0*/  IMAD.MOV.U32 R0, RZ, RZ, R15 ;  /* 0x000000ffff007224 */ /* 0x001fe400078e000f */
[----:B------:R-:W4:Y:S04]  /*1cdd0*/  LDL.LU.64 R14, [R1+0x50] ;  /* 0x00005000010e7983 */ /* 0x000f280000300a00 */
[----:B------:R0:W-:Y:S04]  /*1cde0*/  STL [R1+0x1e20], R0 ;  /* 0x001e200001007387 */ /* 0x0001e80000100800 */
[----:B------:R1:W-:Y:S01]  /*1cdf0*/  STL [R1+0x1e24], R12 ;  /* 0x001e240c01007387 */ /* 0x0003e20000100800 */
[----:B0-----:R-:W-:-:S03]  /*1ce00*/  IMAD.MOV.U32 R0, RZ, RZ, R13 ;  /* 0x000000ffff007224 */ /* 0x001fc600078e000d */
[----:B-1----:R-:W4:Y:S04]  /*1ce10*/  LDL.LU.64 R12, [R1+0x168] ;  /* 0x00016800010c7983 */ /* 0x002f280000300a00 */
[----:B------:R0:W-:Y:S04]  /*1ce20*/  STL [R1+0x1e18], R0 ;  /* 0x001e180001007387 */ /* 0x0001e80000100800 */
[----:B------:R1:W-:Y:S01]  /*1ce30*/  STL [R1+0x1e1c], R10 ;  /* 0x001e1c0a01007387 */ /* 0x0003e20000100800 */
[----:B0-----:R-:W-:-:S03]  /*1ce40*/  IMAD.MOV.U32 R0, RZ, RZ, R11 ;  /* 0x000000ffff007224 */ /* 0x001fc600078e000b */
[----:B------:R-:W-:Y:S04]  /*1ce50*/  STL [R1+0x1e14], R8 ;  /* 0x001e140801007387 */ /* 0x000fe80000100800 */
[----:B------:R0:W-:Y:S04]  /*1ce60*/  STL [R1+0x1e10], R0 ;  /* 0x001e100001007387 */ /* 0x0001e80000100800 */
[----:B-1----:R-:W4:Y:S01]  /*1ce70*/  LDL.LU.64 R10, [R1+0x48] ;  /* 0x00004800010a7983 */ /* 0x002f220000300a00 */
[----:B0-----:R-:W-:-:S03]  /*1ce80*/  IMAD.MOV.U32 R0, RZ, RZ, R9 ;  /* 0x000000ffff007224 */ /* 0x001fc600078e0009 */
[----:B--2---:R-:W-:Y:S04]  /*1ce90*/  STL [R1+0x1e0c], R20 ;  /* 0x001e0c1401007387 */ /* 0x004fe80000100800 */
[----:B------:R0:W-:Y:S04]  /*1cea0*/  STL [R1+0x1e08], R0 ;  /* 0x001e080001007387 */ /* 0x0001e80000100800 */
[----:B------:R-:W2:Y:S01]  /*1ceb0*/  LDL.LU.64 R8, [R1+0x160] ;  /* 0x0001600001087983 */ /* 0x000ea20000300a00 */
[----:B0-----:R-:W-:-:S03]  /*1cec0*/  IMAD.MOV.U32 R0, RZ, RZ, R21 ;  /* 0x000000ffff007224 */ /* 0x001fc600078e0015 */
[----:B---3--:R-:W-:Y:S04]  /*1ced0*/  STL [R1+0x1e04], R6 ;  /* 0x001e040601007387 */ /* 0x008fe80000100800 */
[----:B------:R0:W-:Y:S02]  /*1cee0*/  STL [R1+0x1e00], R0 ;  /* 0x001e000001007387 */ /* 0x0001e40000100800 */
[----:B0-----:R-:W-:Y:S02]  /*1cef0*/  IMAD.MOV.U32 R0, RZ, RZ, R7 ;  /* 0x000000ffff007224 */ /* 0x001fe400078e0007 */
[----:B------:R-:W3:Y:S04]  /*1cf00*/  LDL.LU.64 R6, [R1+0x40] ;  /* 0x0000400001067983 */ /* 0x000ee80000300a00 */
[----:B------:R4:W-:Y:S02]  /*1cf10*/  STL [R1+0x1df8], R0 ;  /* 0x001df80001007387 */ /* 0x0009e40000100800 */
[----:B----4-:R-:W-:-:S02]  /*1cf20*/  IMAD.MOV.U32 R0, RZ, RZ, R3 ;  /* 0x000000ffff007224 */ /* 0x010fc400078e0003 */
[----:B------:R0:W-:Y:S04]  /*1cf30*/  STL [R1+0x1dfc], R2 ;  /* 0x001dfc0201007387 */ /* 0x0001e80000100800 */
[----:B0-----:R-:W4:Y:S04]  /*1cf40*/  LDL.LU.64 R2, [R1+0x158] ;  /* 0x0001580001027983 */ /* 0x001f280000300a00 */
[----:B------:R0:W-:Y:S04]  /*1cf50*/  STL [R1+0x1df0], R0 ;  /* 0x001df00001007387 */ /* 0x0001e80000100800 */
[----:B------:R1:W-:Y:S01]  /*1cf60*/  STL [R1+0x1df4], R28 ;  /* 0x001df41c01007387 */ /* 0x0003e20000100800 */
[----:B0-----:R-:W-:-:S03]  /*1cf70*/  IMAD.MOV.U32 R0, RZ, RZ, R29 ;  /* 0x000000ffff007224 */ /* 0x001fc600078e001d */
[----:B------:R-:W-:Y:S04]  /*1cf80*/  STL [R1+0x1dec], R18 ;  /* 0x001dec1201007387 */ /* 0x000fe80000100800 */
[----:B------:R0:W-:Y:S04]  /*1cf90*/  STL [R1+0x1de8], R0 ;  /* 0x001de80001007387 */ /* 0x0001e80000100800 */
[----:B-1----:R-:W4:Y:S01]  /*1cfa0*/  LDL.LU.64 R28, [R1+0x38] ;  /* 0x00003800011c7983 */ /* 0x002f220000300a00 */
[----:B0-----:R-:W-:-:S03]  /*1cfb0*/  IMAD.MOV.U32 R0, RZ, RZ, R19 ;  /* 0x000000ffff007224 */ /* 0x001fc600078e0013 */
[----:B------:R-:W-:Y:S04]  /*1cfc0*/  STL [R1+0x1de4], R26 ;  /* 0x001de41a01007387 */ /* 0x000fe80000100800 */
[----:B------:R0:W-:Y:S02]  /*1cfd0*/  STL [R1+0x1de0], R0 ;  /* 0x001de00001007387 */ /* 0x0001e40000100800 */
[----:B0-----:R-:W-:Y:S02]  /*1cfe0*/  IMAD.MOV.U32 R0, RZ, RZ, R27 ;  /* 0x000000ffff007224 */ /* 0x001fe400078e001b */
[----:B------:R-:W-:Y:S04]  /*1cff0*/  STL [R1+0x1ddc], R16 ;  /* 0x001ddc1001007387 */ /* 0x000fe80000100800 */
[----:B------:R0:W-:Y:S04]  /*1d000*/  STL [R1+0x1dd8], R0 ;  /* 0x001dd80001007387 */ /* 0x0001e80000100800 */
[----:B------:R-:W2:Y:S01]  /*1d010*/  LDL.LU.64 R26, [R1+0x30] ;  /* 0x00003000011a7983 */ /* 0x000ea20000300a00 */
[----:B0-----:R-:W-:-:S03]  /*1d020*/  IMAD.MOV.U32 R0, RZ, RZ, R17 ;  /* 0x000000ffff007224 */ /* 0x001fc600078e0011 */
[----:B--2---:R0:W-:Y:S04]  /*1d030*/  STL.64 [R1+0x1f40], R26 ;  /* 0x001f401a01007387 */ /* 0x0041e80000100a00 */
[----:B0-----:R-:W2:Y:S04]  /*1d040*/  LDL.LU.64 R26, [R1+0x150] ;  /* 0x00015000011a7983 */ /* 0x001ea80000300a00 */
[----:B------:R-:W2:Y:S04]  /*1d050*/  LDL.LU.64 R24, [R1+0x148] ;  /* 0x0001480001187983 */ /* 0x000ea80000300a00 */
[----:B------:R0:W-:Y:S04]  /*1d060*/  STL [R1+0x1dd0], R0 ;  /* 0x001dd00001007387 */ /* 0x0001e80000100800 */
[----:B------:R-:W-:Y:S04]  /*1d070*/  STL [R1+0x1dd4], R14 ;  /* 0x001dd40e01007387 */ /* 0x000fe80000100800 */
[----:B------:R-:W2:Y:S01]  /*1d080*/  LDL.LU.64 R22, [R1+0x28] ;  /* 0x0000280001167983 */ /* 0x000ea20000300a00 */
[----:B0-----:R-:W-:-:S05]  /*1d090*/  IMAD.MOV.U32 R0, RZ, RZ, R15 ;  /* 0x000000ffff007224 */ /* 0x001fca00078e000f */
[----:B------:R0:W-:Y:S04]  /*1d0a0*/  STL [R1+0x1dc8], R0 ;  /* 0x001dc80001007387 */ /* 0x0001e80000100800 */
[----:B------:R-:W-:Y:S04]  /*1d0b0*/  STL [R1+0x1dcc], R12 ;  /* 0x001dcc0c01007387 */ /* 0x000fe80000100800 */
[----:B------:R-:W2:Y:S01]  /*1d0c0*/  LDL.LU.64 R20, [R1+0x140] ;  /* 0x0001400001147983 */ /* 0x000ea20000300a00 */
[----:B0-----:R-:W-:-:S03]  /*1d0d0*/  IMAD.MOV.U32 R0, RZ, RZ, R13 ;  /* 0x000000ffff007224 */ /* 0x001fc600078e000d */
[----:B------:R-:W2:Y:S04]  /*1d0e0*/  LDL.LU.64 R18, [R1+0x20] ;  /* 0x0000200001127983 */ /* 0x000ea80000300a00 */
[----:B------:R0:W-:Y:S04]  /*1d0f0*/  STL [R1+0x1dc0], R0 ;  /* 0x001dc00001007387 */ /* 0x0001e80000100800 */
[----:B------:R-:W-:Y:S04]  /*1d100*/  STL [R1+0x1dc4], R10 ;  /* 0x001dc40a01007387 */ /* 0x000fe80000100800 */
[----:B------:R-:W2:Y:S01]  /*1d110*/  LDL.LU.64 R4, [R1+0x138] ;  /* 0x0001380001047983 */ /* 0x000ea20000300a00 */
[----:B0-----:R-:W-:-:S03]  /*1d120*/  IMAD.MOV.U32 R0, RZ, RZ, R11 ;  /* 0x000000ffff007224 */ /* 0x001fc600078e000b */
[----:B------:R-:W-:Y:S04]  /*1d130*/  STL [R1+0x1dbc], R8 ;  /* 0x001dbc0801007387 */ /* 0x000fe80000100800 */
[----:B------:R0:W-:Y:S04]  /*1d140*/  STL [R1+0x1db8], R0 ;  /* 0x001db80001007387 */ /* 0x0001e80000100800 */
[----:B------:R-:W2:Y:S01]  /*1d150*/  LDL.LU.64 R16, [R1+0x18] ;  /* 0x0000180001107983 */ /* 0x000ea20000300a00 */
[----:B0-----:R-:W-:-:S03]  /*1d160*/  IMAD.MOV.U32 R0, RZ, RZ, R9 ;  /* 0x000000ffff007224 */ /* 0x001fc600078e0009 */
[----:B------:R-:W2:Y:S04]  /*1d170*/  LDL.LU.64 R8, [R1+0x130] ;  /* 0x0001300001087983 */ /* 0x000ea80000300a00 */
[----:B------:R0:W-:Y:S04]  /*1d180*/  STL [R1+0x1db0], R0 ;  /* 0x001db00001007387 */ /* 0x0001e80000100800 */
[----:B---3--:R-:W-:Y:S04]  /*1d190*/  STL [R1+0x1db4], R6 ;  /* 0x001db40601007387 */ /* 0x008fe80000100800 */
[----:B------:R-:W3:Y:S01]  /*1d1a0*/  LDL.LU.64 R14, [R1+0x10] ;  /* 0x00001000010e7983 */ /* 0x000ee20000300a00 */
[----:B0-----:R-:W-:-:S05]  /*1d1b0*/  IMAD.MOV.U32 R0, RZ, RZ, R7 ;  /* 0x000000ffff007224 */ /* 0x001fca00078e0007 */
[----:B------:R0:W-:Y:S04]  /*1d1c0*/  STL [R1+0x1da8], R0 ;  /* 0x001da80001007387 */ /* 0x0001e80000100800 */
[----:B----4-:R-:W-:Y:S04]  /*1d1d0*/  STL [R1+0x1dac], R2 ;  /* 0x001dac0201007387 */ /* 0x010fe80000100800 */
[----:B------:R-:W4:Y:S01]  /*1d1e0*/  LDL.LU.64 R12, [R1+0x128] ;  /* 0x00012800010c7983 */ /* 0x000f220000300a00 */
[----:B0-----:R-:W-:-:S03]  /*1d1f0*/  IMAD.MOV.U32 R0, RZ, RZ, R3 ;  /* 0x000000ffff007224 */ /* 0x001fc600078e0003 */
[----:B------:R-:W4:Y:S04]  /*1d200*/  LDL.LU.64 R10, [R1+0x8] ;  /* 0x00000800010a7983 */ /* 0x000f280000300a00 */
[----:B------:R0:W-:Y:S04]  /*1d210*/  STL [R1+0x1da0], R0 ;  /* 0x001da00001007387 */ /* 0x0001e80000100800 */
[----:B------:R-:W-:Y:S04]  /*1d220*/  STL [R1+0x1da4], R28 ;  /* 0x001da41c01007387 */ /* 0x000fe80000100800 */
[----:B------:R-:W4:Y:S01]  /*1d230*/  LDL.LU.64 R6, [R1+0x120] ;  /* 0x0001200001067983 */ /* 0x000f220000300a00 */
[----:B0-----:R-:W-:-:S03]  /*1d240*/  IMAD.MOV.U32 R0, RZ, RZ, R29 ;  /* 0x000000ffff007224 */ /* 0x001fc600078e001d */
[----:B------:R-:W4:Y:S04]  /*1d250*/  LDL.LU.64 R2, [R1] ;  /* 0x0000000001027983 */ /* 0x000f280000300a00 */
[----:B------:R0:W-:Y:S04]  /*1d260*/  STL [R1+0x1d98], R0 ;  /* 0x001d980001007387 */ /* 0x0001e80000100800 */
[----:B--2---:R1:W-:Y:S01]  /*1d270*/  STL [R1+0x1d9c], R26 ;  /* 0x001d9c1a01007387 */ /* 0x0043e20000100800 */
[----:B0-----:R-:W-:-:S03]  /*1d280*/  IMAD.MOV.U32 R0, RZ, RZ, R27 ;  /* 0x000000ffff007224 */ /* 0x001fc600078e001b */
[----:B------:R-:W2:Y:S04]  /*1d290*/  LDL.LU.64 R28, [R1+0x118] ;  /* 0x00011800011c7983 */ /* 0x000ea80000300a00 */
[----:B-1----:R-:W3:Y:S04]  /*1d2a0*/  LDL.LU.64 R26, [R1+0x1f40] ;  /* 0x001f4000011a7983 */ /* 0x002ee80000300a00 */
[----:B---3--:R-:W-:Y:S04]  /*1d2b0*/  STL [R1+0x1d94], R26 ;  /* 0x001d941a01007387 */ /* 0x008fe80000100800 */
[----:B------:R0:W-:Y:S04]  /*1d2c0*/  STL [R1+0x1d90], R0 ;  /* 0x001d900001007387 */ /* 0x0001e80000100800 */
[----:B------:R-:W-:Y:S01]  /*1d2d0*/  STL [R1+0x1d8c], R24 ;  /* 0x001d8c1801007387 */ /* 0x000fe20000100800 */
[----:B0-----:R-:W-:-:S05]  /*1d2e0*/  IMAD.MOV.U32 R0, RZ, RZ, R27 ;  /* 0x000000ffff007224 */ /* 0x001fca00078e001b */
[----:B------:R0:W-:Y:S04]  /*1d2f0*/  STL [R1+0x1d88], R0 ;  /* 0x001d880001007387 */ /* 0x0001e80000100800 */
[----:B------:R-:W3:Y:S01]  /*1d300*/  LDL.LU.64 R26, [R1+0x110] ;  /* 0x00011000011a7983 */ /* 0x000ee20000300a00 */
[----:B0-----:R-:W-:-:S03]  /*1d310*/  IMAD.MOV.U32 R0, RZ, RZ, R25 ;  /* 0x000000ffff007224 */ /* 0x001fc600078e0019 */
[----:B------:R-:W3:Y:S04]  /*1d320*/  LDL.LU.64 R24, [R1+0x1f38] ;  /* 0x001f380001187983 */ /* 0x000ee80000300a00 */
[----:B------:R-:W-:Y:S04]  /*1d330*/  STL [R1+0x1d84], R22 ;  /* 0x001d841601007387 */ /* 0x000fe80000100800 */
[----:B------:R0:W-:Y:S02]  /*1d340*/  STL [R1+0x1d80], R0 ;  /* 0x001d800001007387 */ /* 0x0001e40000100800 */
[----:B0-----:R-:W-:-:S02]  /*1d350*/  IMAD.MOV.U32 R0, RZ, RZ, R23 ;  /* 0x000000ffff007224 */ /* 0x001fc400078e0017 */
        /* <DEDUP_REMOVED lines=13> */
[----:B------:R0:W-:Y:S04]  /*1d430*/  STL [R1+0x1d60], R0 ;  /* 0x001d600001007387 */ /* 0x0001e80000100800 */
[----:B------:R1:W-:Y:S01]  /*1d440*/  STL [R1+0x1d64], R16 ;  /* 0x001d641001007387 */ /* 0x0003e20000100800 */
[----:B0-----:R-:W-:-:S03]  /*1d450*/  IMAD.MOV.U32 R0, RZ, RZ, R17 ;  /* 0x000000ffff007224 */ /* 0x001fc600078e0011 */
[----:B-1----:R-:W3:Y:S04]  /*1d460*/  LDL.LU.64 R16, [R1+0x1f18] ;  /* 0x001f180001107983 */ /* 0x002ee80000300a00 */
        /* <DEDUP_REMOVED lines=8> */
[----:B----4-:R-:W-:Y:S04]  /*1d4f0*/  STL [R1+0x1d4c], R12 ;  /* 0x001d4c0c01007387 */ /* 0x010fe80000100800 */
[----:B------:R0:W-:Y:S02]  /*1d500*/  STL [R1+0x1d48], R0 ;  /* 0x001d480001007387 */ /* 0x0001e40000100800 */
[----:B0-----:R-:W-:-:S02]  /*1d510*/  IMAD.MOV.U32 R0, RZ, RZ, R13 ;  /* 0x000000ffff007224 */ /* 0x001fc400078e000d */
[----:B------:R-:W4:Y:S04]  /*1d520*/  LDL.LU.64 R12, [R1+0x1f08] ;  /* 0x001f0800010c7983 */ /* 0x000f280000300a00 */
[----:B------:R-:W-:Y:S04]  /*1d530*/  STL [R1+0x1d44], R10 ;  /* 0x001d440a01007387 */ /* 0x000fe80000100800 */
        /* <DEDUP_REMOVED lines=11> */
[----:B--2---:R-:W-:Y:S04]  /*1d5f0*/  STL [R1+0x1d2c], R28 ;  /* 0x001d2c1c01007387 */ /* 0x004fe80000100800 */
[----:B------:R0:W-:Y:S02]  /*1d600*/  STL [R1+0x1d28], R0 ;  /* 0x001d280001007387 */ /* 0x0001e40000100800 */
[----:B0-----:R-:W-:-:S02]  /*1d610*/  IMAD.MOV.U32 R0, RZ, RZ, R29 ;  /* 0x000000ffff007224 */ /* 0x001fc400078e001d */
[----:B------:R-:W2:Y:S04]  /*1d620*/  LDL.LU.64 R28, [R1+0x1ee8] ;  /* 0x001ee800011c7983 */ /* 0x000ea80000300a00 */
[----:B--2---:R-:W-:Y:S04]  /*1d630*/  STL [R1+0x1d24], R28 ;  /* 0x001d241c01007387 */ /* 0x004fe80000100800 */
[----:B------:R3:W-:Y:S04]  /*1d640*/  STL [R1+0x1d20], R0 ;  /* 0x001d200001007387 */ /* 0x0007e80000100800 */
[----:B------:R0:W-:Y:S01]  /*1d650*/  STL [R1+0x1d18], R29 ;  /* 0x001d181d01007387 */ /* 0x0001e20000100800 */
[----:B---3--:R-:W-:-:S03]  /*1d660*/  IMAD.MOV.U32 R0, RZ, RZ, R27 ;  /* 0x000000ffff007224 */ /* 0x008fc600078e001b */
[----:B0-----:R-:W2:Y:S04]  /*1d670*/  LDL.LU.64 R28, [R1+0x108] ;  /* 0x00010800011c7983 */ /* 0x001ea80000300a00 */
[----:B------:R0:W-:Y:S04]  /*1d680*/  STL [R1+0x1d1c], R26 ;  /* 0x001d1c1a01007387 */ /* 0x0001e80000100800 */
[----:B0-----:R-:W3:Y:S04]  /*1d690*/  LDL.LU.64 R26, [R1+0x1ee0] ;  /* 0x001ee000011a7983 */ /* 0x001ee80000300a00 */
[----:B---3--:R-:W-:Y:S04]  /*1d6a0*/  STL [R1+0x1d14], R26 ;  /* 0x001d141a01007387 */ /* 0x008fe80000100800 */
[----:B------:R2:W-:Y:S04]  /*1d6b0*/  STL [R1+0x1d10], R0 ;  /* 0x001d100001007387 */ /* 0x0005e80000100800 */
[----:B------:R0:W-:Y:S01]  /*1d6c0*/  STL [R1+0x1d08], R27 ;  /* 0x001d081b01007387 */ /* 0x0001e20000100800 */
[----:B--2---:R-:W-:-:S03]  /*1d6d0*/  IMAD.MOV.U32 R0, RZ, RZ, R29 ;  /* 0x000000ffff007224 */ /* 0x004fc600078e001d */
[----:B0-----:R-:W2:Y:S04]  /*1d6e0*/  LDL.LU.64 R26, [R1+0xf0] ;  /* 0x0000f000011a7983 */ /* 0x001ea80000300a00 */
[----:B------:R-:W-:Y:S04]  /*1d6f0*/  STL [R1+0x1d0c], R28 ;  /* 0x001d0c1c01007387 */ /* 0x000fe80000100800 */
[----:B----4-:R-:W-:Y:S04]  /*1d700*/  STL [R1+0x1d04], R2 ;  /* 0x001d040201007387 */ /* 0x010fe80000100800 */
[----:B------:R0:W-:Y:S04]  /*1d710*/  STL [R1+0x1d00], R0 ;  /* 0x001d000001007387 */ /* 0x0001e80000100800 */
[----:B------:R1:W-:Y:S01]  /*1d720*/  STL [R1+0x1cf8], R3 ;  /* 0x001cf80301007387 */ /* 0x0003e20000100800 */
[----:B0-----:R-:W-:-:S03]  /*1d730*/  IMAD.MOV.U32 R0, RZ, RZ, R5 ;  /* 0x000000ffff007224 */ /* 0x001fc600078e0005 */
[----:B-1----:R-:W3:Y:S04]  /*1d740*/  LDL.LU.64 R2, [R1+0xd8] ;  /* 0x0000d80001027983 */ /* 0x002ee80000300a00 */
[----:B------:R-:W4:Y:S04]  /*1d750*/  LDL.LU.64 R28, [R1+0xd0] ;  /* 0x0000d000011c7983 */ /* 0x000f280000300a00 */
[----:B------:R-:W-:Y:S04]  /*1d760*/  STL [R1+0x1cfc], R4 ;  /* 0x001cfc0401007387 */ /* 0x000fe80000100800 */
[----:B------:R-:W-:Y:S04]  /*1d770*/  STL [R1+0x1cf4], R6 ;  /* 0x001cf40601007387 */ /* 0x000fe80000100800 */
[----:B------:R0:W-:Y:S04]  /*1d780*/  STL [R1+0x1cf0], R0 ;  /* 0x001cf00001007387 */ /* 0x0001e80000100800 */
[----:B------:R1:W-:Y:S01]  /*1d790*/  STL [R1+0x1ce8], R7 ;  /* 0x001ce80701007387 */ /* 0x0003e20000100800 */
[----:B0-----:R-:W-:-:S03]  /*1d7a0*/  IMAD.MOV.U32 R0, RZ, RZ, R9 ;  /* 0x000000ffff007224 */ /* 0x001fc600078e0009 */
[----:B-1----:R-:W3:Y:S04]  /*1d7b0*/  LDL.LU.64 R6, [R1+0xe0] ;  /* 0x0000e00001067983 */ /* 0x002ee80000300a00 */
[----:B------:R0:W-:Y:S04]  /*1d7c0*/  STL [R1+0x1cec], R8 ;  /* 0x001cec0801007387 */ /* 0x0001e80000100800 */
[----:B------:R-:W4:Y:S04]  /*1d7d0*/  LDL.LU.64 R4, [R1+0xc8] ;  /* 0x0000c80001047983 */ /* 0x000f280000300a00 */
[----:B0-----:R-:W2:Y:S04]  /*1d7e0*/  LDL.LU.64 R8, [R1+0x1ed8] ;  /* 0x001ed80001087983 */ /* 0x001ea80000300a00 */
[----:B--2---:R-:W-:Y:S04]  /*1d7f0*/  STL [R1+0x1ce4], R8 ;  /* 0x001ce40801007387 */ /* 0x004fe80000100800 */
[----:B------:R-:W-:Y:S04]  /*1d800*/  STL [R1+0x1ce0], R0 ;  /* 0x001ce00001007387 */ /* 0x000fe80000100800 */
[----:B------:R0:W-:Y:S04]  /*1d810*/  STL [R1+0x1cd8], R9 ;  /* 0x001cd80901007387 */ /* 0x0001e80000100800 */
[----:B0-----:R-:W2:Y:S01]  /*1d820*/  LDL.LU.64 R8, [R1+0xe8] ;  /* 0x0000e80001087983 */ /* 0x001ea20000300a00 */
[----:B------:R-:W-:-:S03]  /*1d830*/  IMAD.MOV.U32 R0, RZ, RZ, R27 ;  /* 0x000000ffff007224 */ /* 0x000fc600078e001b */
[----:B------:R0:W-:Y:S04]  /*1d840*/  STL [R1+0x1cdc], R26 ;  /* 0x001cdc1a01007387 */ /* 0x0001e80000100800 */
[----:B0-----:R-:W4:Y:S04]  /*1d850*/  LDL.LU.64 R26, [R1+0xc0] ;  /* 0x0000c000011a7983 */ /* 0x001f280000300a00 */
[----:B------:R2:W-:Y:S04]  /*1d860*/  STL [R1+0x1cd0], R0 ;  /* 0x001cd00001007387 */ /* 0x0005e80000100800 */
[----:B------:R-:W-:Y:S04]  /*1d870*/  STL [R1+0x1cd4], R10 ;  /* 0x001cd40a01007387 */ /* 0x000fe80000100800 */
[----:B------:R-:W-:Y:S01]  /*1d880*/  STL [R1+0x1cc8], R11 ;  /* 0x001cc80b01007387 */ /* 0x000fe20000100800 */
[----:B--2---:R-:W-:-:S03]  /*1d890*/  IMAD.MOV.U32 R0, RZ, RZ, R9 ;  /* 0x000000ffff007224 */ /* 0x004fc600078e0009 */
[----:B------:R-:W-:Y:S04]  /*1d8a0*/  STL [R1+0x1ccc], R8 ;  /* 0x001ccc0801007387 */ /* 0x000fe80000100800 */
[----:B------:R-:W-:Y:S04]  /*1d8b0*/  STL [R1+0x1cc4], R12 ;  /* 0x001cc40c01007387 */ /* 0x000fe80000100800 */
[----:B------:R-:W-:Y:S04]  /*1d8c0*/  STL [R1+0x1cc0], R0 ;  /* 0x001cc00001007387 */ /* 0x000fe80000100800 */
[----:B------:R0:W-:Y:S04]  /*1d8d0*/  STL [R1+0x1cb8], R13 ;  /* 0x001cb80d01007387 */ /* 0x0001e80000100800 */
[----:B0-----:R-:W2:Y:S01]  /*1d8e0*/  LDL.LU.64 R12, [R1+0xb8] ;  /* 0x0000b800010c7983 */ /* 0x001ea20000300a00 */
[----:B---3--:R-:W-:-:S03]  /*1d8f0*/  IMAD.MOV.U32 R0, RZ, RZ, R7 ;  /* 0x000000ffff007224 */ /* 0x008fc600078e0007 */
[----:B------:R-:W-:Y:S04]  /*1d900*/  STL [R1+0x1cbc], R6 ;  /* 0x001cbc0601007387 */ /* 0x000fe80000100800 */
[----:B------:R-:W-:Y:S04]  /*1d910*/  STL [R1+0x1cb4], R14 ;  /* 0x001cb40e01007387 */ /* 0x000fe80000100800 */
[----:B------:R0:W-:Y:S04]  /*1d920*/  STL [R1+0x1cb0], R0 ;  /* 0x001cb00001007387 */ /* 0x0001e80000100800 */
[----:B------:R-:W-:Y:S01]  /*1d930*/  STL [R1+0x1ca8], R15 ;  /* 0x001ca80f01007387 */ /* 0x000fe20000100800 */
[----:B0-----:R-:W-:-:S03]  /*1d940*/  IMAD.MOV.U32 R0, RZ, RZ, R3 ;  /* 0x000000ffff007224 */ /* 0x001fc600078e0003 */
[----:B------:R-:W-:Y:S04]  /*1d950*/  STL [R1+0x1cac], R2 ;  /* 0x001cac0201007387 */ /* 0x000fe80000100800 */
[----:B------:R-:W3:Y:S04]  /*1d960*/  LDL.LU.64 R10, [R1+0x278] ;  /* 0x00027800010a7983 */ /* 0x000ee80000300a00 */
[----:B------:R-:W-:Y:S04]  /*1d970*/  STL [R1+0x1ca0], R0 ;  /* 0x001ca00001007387 */ /* 0x000fe80000100800 */
[----:B------:R-:W-:Y:S04]  /*1d980*/  STL [R1+0x1ca4], R16 ;  /* 0x001ca41001007387 */ /* 0x000fe80000100800 */
[----:B------:R0:W-:Y:S04]  /*1d990*/  STL [R1+0x1c98], R17 ;  /* 0x001c981101007387 */ /* 0x0001e80000100800 */
[----:B0-----:R-:W3:Y:S04]  /*1d9a0*/  LDL.LU.64 R16, [R1+0x270] ;  /* 0x0002700001107983 */ /* 0x001ee80000300a00 */
[----:B------:R-:W3:Y:S01]  /*1d9b0*/  LDL.LU.64 R8, [R1+0x280] ;  /* 0x0002800001087983 */ /* 0x000ee20000300a00 */
[----:B----4-:R-:W-:-:S03]  /*1d9c0*/  IMAD.MOV.U32 R0, RZ, RZ, R29 ;  /* 0x000000ffff007224 */ /* 0x010fc600078e001d */
[----:B------:R0:W-:Y:S04]  /*1d9d0*/  STL [R1+0x1c9c], R28 ;  /* 0x001c9c1c01007387 */ /* 0x0001e80000100800 */
[----:B------:R-:W4:Y:S04]  /*1d9e0*/  LDL.LU.64 R6, [R1+0x288] ;  /* 0x0002880001067983 */ /* 0x000f280000300a00 */
[----:B------:R1:W-:Y:S04]  /*1d9f0*/  STL [R1+0x1c90], R0 ;  /* 0x001c900001007387 */ /* 0x0003e80000100800 */
[----:B------:R-:W-:Y:S04]  /*1da00*/  STL [R1+0x1c94], R18 ;  /* 0x001c941201007387 */ /* 0x000fe80000100800 */
[----:B------:R-:W-:Y:S04]  /*1da10*/  STL [R1+0x1c88], R19 ;  /* 0x001c881301007387 */ /* 0x000fe80000100800 */
[----:B0-----:R-:W4:Y:S01]  /*1da20*/  LDL.LU.64 R28, [R1+0x298] ;  /* 0x00029800011c7983 */ /* 0x001f220000300a00 */
[----:B-1----:R-:W-:-:S03]  /*1da30*/  IMAD.MOV.U32 R0, RZ, RZ, R5 ;  /* 0x000000ffff007224 */ /* 0x002fc600078e0005 */
        /* <DEDUP_REMOVED lines=8> */
[----:B0-----:R-:W4:Y:S04]  /*1dac0*/  LDL.LU.64 R26, [R1+0x2b8] ;  /* 0x0002b800011a7983 */ /* 0x001f280000300a00 */
[----:B------:R0:W-:Y:S04]  /*1dad0*/  STL [R1+0x1c70], R0 ;  /* 0x001c700001007387 */ /* 0x0001e80000100800 */
[----:B------:R-:W-:Y:S04]  /*1dae0*/  STL [R1+0x1c74], R22 ;  /* 0x001c741601007387 */ /* 0x000fe80000100800 */
[----:B------:R-:W-:Y:S04]  /*1daf0*/  STL [R1+0x1c68], R23 ;  /* 0x001c681701007387 */ /* 0x000fe80000100800 */
[----:B------:R-:W4:Y:S04]  /*1db00*/  LDL.LU.64 R14, [R1+0x2c0] ;  /* 0x0002c000010e7983 */ /* 0x000f280000300a00 */
[----:B--2---:R1:W-:Y:S04]  /*1db10*/  STL [R1+0x1c6c], R12 ;  /* 0x001c6c0c01007387 */ /* 0x0043e80000100800 */
[----:B------:R-:W2:Y:S01]  /*1db20*/  LDL.LU.64 R18, [R1+0x2c8] ;  /* 0x0002c80001127983 */ /* 0x000ea20000300a00 */
[----:B0-----:R-:W-:-:S05]  /*1db30*/  IMAD.MOV.U32 R0, RZ, RZ, R13 ;  /* 0x000000ffff007224 */ /* 0x001fca00078e000d */
[----:B------:R0:W-:Y:S04]  /*1db40*/  STL [R1+0x1c60], R0 ;  /* 0x001c600001007387 */ /* 0x0001e80000100800 */
[----:B------:R-:W-:Y:S04]  /*1db50*/  STL [R1+0x1c64], R24 ;  /* 0x001c641801007387 */ /* 0x000fe80000100800 */
[----:B------:R-:W-:Y:S04]  /*1db60*/  STL [R1+0xaa4], R25 ;  /* 0x000aa41901007387 */ /* 0x000fe80000100800 */
[----:B-1----:R-:W2:Y:S04]  /*1db70*/  LDL.LU.64 R12, [R1+0x2d8] ;  /* 0x0002d800010c7983 */ /* 0x002ea80000300a00 */
[----:B---3--:R1:W-:Y:S01]  /*1db80*/  STL [R1+0xaac], R16 ;  /* 0x000aac1001007387 */ /* 0x0083e20000100800 */
[----:B0-----:R-:W-:-:S03]  /*1db90*/  IMAD.MOV.U32 R0, RZ, RZ, R17 ;  /* 0x000000ffff007224 */ /* 0x001fc600078e0011 */
[----:B-1----:R-:W3:Y:S04]  /*1dba0*/  LDL.LU.64 R16, [R1+0x2e0] ;  /* 0x0002e00001107983 */ /* 0x002ee80000300a00 */
[----:B------:R0:W-:Y:S04]  /*1dbb0*/  STL [R1+0xaa8], R0 ;  /* 0x000aa80001007387 */ /* 0x0001e80000100800 */
[----:B------:R1:W-:Y:S01]  /*1dbc0*/  STL [R1+0xab4], R10 ;  /* 0x000ab40a01007387 */ /* 0x0003e20000100800 */
[----:B0-----:R-:W-:-:S03]  /*1dbd0*/  IMAD.MOV.U32 R0, RZ, RZ, R11 ;  /* 0x000000ffff007224 */ /* 0x001fc600078e000b */
[----:B-1----:R-:W3:Y:S04]  /*1dbe0*/  LDL.LU.64 R10, [R1+0x2e8] ;  /* 0x0002e800010a7983 */ /* 0x002ee80000300a00 */
[----:B------:R0:W-:Y:S04]  /*1dbf0*/  STL [R1+0xab0], R0 ;  /* 0x000ab00001007387 */ /* 0x0001e80000100800 */
[----:B------:R1:W-:Y:S01]  /*1dc00*/  STL [R1+0xabc], R8 ;  /* 0x000abc0801007387 */ /* 0x0003e20000100800 */
[----:B0-----:R-:W-:-:S03]  /*1dc10*/  IMAD.MOV.U32 R0, RZ, RZ, R9 ;  /* 0x000000ffff007224 */ /* 0x001fc600078e0009 */
[----:B-1----:R-:W3:Y:S04]  /*1dc20*/  LDL.LU.64 R8, [R1+0x2f0] ;  /* 0x0002f00001087983 */ /* 0x002ee80000300a00 */
[----:B------:R0:W-:Y:S04]  /*1dc30*/  STL [R1+0xab8], R0 ;  /* 0x000ab80001007387 */ /* 0x0001e80000100800 */
[----:B----4-:R1:W-:Y:S01]  /*1dc40*/  STL [R1+0xac4], R6 ;  /* 0x000ac40601007387 */ /* 0x0103e20000100800 */
[----:B0-----:R-:W-:-:S03]  /*1dc50*/  IMAD.MOV.U32 R0, RZ, RZ, R7 ;  /* 0x000000ffff007224 */ /* 0x001fc600078e0007 */
[----:B-1----:R-:W4:Y:S04]  /*1dc60*/  LDL.LU.64 R6, [R1+0x300] ;  /* 0x0003000001067983 */ /* 0x002f280000300a00 */
[----:B------:R0:W-:Y:S04]  /*1dc70*/  STL [R1+0xac0], R0 ;  /* 0x000ac00001007387 */ /* 0x0001e80000100800 */
[----:B------:R1:W-:Y:S01]  /*1dc80*/  STL [R1+0xacc], R28 ;  /* 0x000acc1c01007387 */ /* 0x0003e20000100800 */
        /* <DEDUP_REMOVED lines=19> */
[----:B--2---:R1:W-:Y:S01]  /*1ddc0*/  STL [R1+0xaf4], R18 ;  /* 0x000af41201007387 */ /* 0x0043e20000100800 */
[----:B0-----:R-:W-:-:S03]  /*1ddd0*/  IMAD.MOV.U32 R0, RZ, RZ, R19 ;  /* 0x000000ffff007224 */ /* 0x001fc600078e0013 */
[----:B-1----:R-:W2:Y:S04]  /*1dde0*/  LDL.LU.64 R18, [R1+0x340] ;  /* 0x0003400001127983 */ /* 0x002ea80000300a00 */
[----:B------:R0:W-:Y:S04]  /*1ddf0*/  STL [R1+0xaf0], R0 ;  /* 0x000af00001007387 */ /* 0x0001e80000100800 */
[----:B------:R1:W-:Y:S01]  /*1de00*/  STL [R1+0xafc], R12 ;  /* 0x000afc0c01007387 */ /* 0x0003e20000100800 */
[----:B0-----:R-:W-:-:S03]  /*1de10*/  IMAD.MOV.U32 R0, RZ, RZ, R13 ;  /* 0x000000ffff007224 */ /* 0x001fc600078e000d */
[----:B-1----:R-:W2:Y:S04]  /*1de20*/  LDL.LU.64 R12, [R1+0x348] ;  /* 0x00034800010c7983 */ /* 0x002ea80000300a00 */
[----:B------:R0:W-:Y:S04]  /*1de30*/  STL [R1+0xaf8], R0 ;  /* 0x000af80001007387 */ /* 0x0001e80000100800 */
        /* <DEDUP_REMOVED lines=1444> */
[----:B--2---:R-:W-:Y:S04]  /*23880*/  STL [R1+0x164c], R18 ;  /* 0x00164c1201007387 */ /* 0x004fe80000100800 */
[----:B------:R-:W2:Y:S01]  /*23890*/  LDL.LU.64 R20, [R1+0x240] ;  /* 0x0002400001147983 */ /* 0x000ea20000300a00 */
[----:B0-----:R-:W-:-:S05]  /*238a0*/  IMAD.MOV.U32 R0, RZ, RZ, R19 ;  /* 0x000000ffff007224 */ /* 0x001fca00078e0013 */
[----:B------:R0:W-:Y:S04]  /*238b0*/  STL [R1+0x1648], R0 ;  /* 0x0016480001007387 */ /* 0x0001e80000100800 */
[----:B------:R1:W-:Y:S01]  /*238c0*/  STL [R1+0x1654], R12 ;  /* 0x0016540c01007387 */ /* 0x0003e20000100800 */
[----:B0-----:R-:W-:-:S03]  /*238d0*/  IMAD.MOV.U32 R0, RZ, RZ, R13 ;  /* 0x000000ffff007224 */ /* 0x001fc600078e000d */
[----:B-1----:R-:W2:Y:S04]  /*238e0*/  LDL.LU.64 R12, [R1+0x16b0] ;  /* 0x0016b000010c7983 */ /* 0x002ea80000300a00 */
[----:B------:R0:W-:Y:S04]  /*238f0*/  STL [R1+0x1650], R0 ;  /* 0x0016500001007387 */ /* 0x0001e80000100800 */
[----:B---3--:R-:W-:Y:S01]  /*23900*/  STL [R1+0x165c], R16 ;  /* 0x00165c1001007387 */ /* 0x008fe20000100800 */
[----:B0-----:R-:W-:-:S03]  /*23910*/  IMAD.MOV.U32 R0, RZ, RZ, R17 ;  /* 0x000000ffff007224 */ /* 0x001fc600078e0011 */
[----:B------:R-:W3:Y:S04]  /*23920*/  LDL.LU.64 R18, [R1+0x16b8] ;  /* 0x0016b80001127983 */ /* 0x000ee80000300a00 */
        /* <DEDUP_REMOVED lines=29> */
[----:B------:R1:W-:Y:S04]  /*23b00*/  STL [R1+0x169c], R14 ;  /* 0x00169c0e01007387 */ /* 0x0003e80000100800 */
[----:B------:R-:W4:Y:S01]  /*23b10*/  LDL.LU.64 R16, [R1+0x16f8] ;  /* 0x0016f80001107983 */ /* 0x000f220000300a00 */
[----:B0-----:R-:W-:-:S03]  /*23b20*/  IMAD.MOV.U32 R0, RZ, RZ, R15 ;  /* 0x000000ffff007224 */ /* 0x001fc600078e000f */
[----:B--2---:R-:W-:Y:S04]  /*23b30*/  STL [R1+0x16a4], R20 ;  /* 0x0016a41401007387 */ /* 0x004fe80000100800 */
[----:B------:R0:W-:Y:S04]  /*23b40*/  STL [R1+0x1698], R0 ;  /* 0x0016980001007387 */ /* 0x0001e80000100800 */
[----:B-1----:R-:W2:Y:S01]  /*23b50*/  LDL.LU.64 R14, [R1+0x1700] ;  /* 0x00170000010e7983 */ /* 0x002ea20000300a00 */
[----:B0-----:R-:W-:-:S03]  /*23b60*/  IMAD.MOV.U32 R0, RZ, RZ, R21 ;  /* 0x000000ffff007224 */ /* 0x001fc600078e0015 */
[----:B------:R-:W-:Y:S04]  /*23b70*/  STL [R1+0x16ac], R12 ;  /* 0x0016ac0c01007387 */ /* 0x000fe80000100800 */
[----:B------:R0:W-:Y:S02]  /*23b80*/  STL [R1+0x16a0], R0 ;  /* 0x0016a00001007387 */ /* 0x0001e40000100800 */
[----:B0-----:R-:W-:Y:S02]  /*23b90*/  IMAD.MOV.U32 R0, RZ, RZ, R13 ;  /* 0x000000ffff007224 */ /* 0x001fe400078e000d */
[----:B------:R-:W2:Y:S04]  /*23ba0*/  LDL.LU.64 R12, [R1+0x228] ;  /* 0x00022800010c7983 */ /* 0x000ea80000300a00 */
[----:B------:R0:W-:Y:S04]  /*23bb0*/  STL [R1+0x16a8], R0 ;  /* 0x0016a80001007387 */ /* 0x0001e80000100800 */
[----:B---3--:R1:W-:Y:S01]  /*23bc0*/  STL [R1+0x16b4], R18 ;  /* 0x0016b41201007387 */ /* 0x0083e20000100800 */
[----:B0-----:R-:W-:-:S03]  /*23bd0*/  IMAD.MOV.U32 R0, RZ, RZ, R19 ;  /* 0x000000ffff007224 */ /* 0x001fc600078e0013 */
[----:B-1----:R-:W3:Y:S04]  /*23be0*/  LDL.LU.64 R18, [R1+0x1710] ;  /* 0x0017100001127983 */ /* 0x002ee80000300a00 */
[----:B------:R0:W-:Y:S02]  /*23bf0*/  STL [R1+0x16b0], R0 ;  /* 0x0016b00001007387 */ /* 0x0001e40000100800 */
[----:B0-----:R-:W-:Y:S02]  /*23c00*/  IMAD.MOV.U32 R0, RZ, RZ, R11 ;  /* 0x000000ffff007224 */ /* 0x001fe400078e000b */
[----:B------:R0:W-:Y:S04]  /*23c10*/  STL [R1+0x16bc], R10 ;  /* 0x0016bc0a01007387 */ /* 0x0001e80000100800 */
[----:B0-----:R-:W3:Y:S04]  /*23c20*/  LDL.LU.64 R10, [R1+0x1718] ;  /* 0x00171800010a7983 */ /* 0x001ee80000300a00 */
        /* <DEDUP_REMOVED lines=31> */
[----:B------:R-:W2:Y:S04]  /*23e20*/  LDL.LU.64 R14, [R1+0x1758] ;  /* 0x00175800010e7983 */ /* 0x000ea80000300a00 */
        /* <DEDUP_REMOVED lines=17> */
[----:B----4-:R1:W-:Y:S04]  /*23f40*/  STL [R1+0x1724], R6 ;  /* 0x0017240601007387 */ /* 0x0103e80000100800 */
[----:B------:R-:W4:Y:S01]  /*23f50*/  LDL.LU.64 R18, [R1+0x1780] ;  /* 0x0017800001127983 */ /* 0x000f220000300a00 */
[----:B0-----:R-:W-:-:S03]  /*23f60*/  IMAD.MOV.U32 R0, RZ, RZ, R7 ;  /* 0x000000ffff007224 */ /* 0x001fc600078e0007 */
[----:B------:R-:W-:Y:S04]  /*23f70*/  STL [R1+0x172c], R28 ;  /* 0x00172c1c01007387 */ /* 0x000fe80000100800 */
[----:B------:R0:W-:Y:S04]  /*23f80*/  STL [R1+0x1720], R0 ;  /* 0x0017200001007387 */ /* 0x0001e80000100800 */
[----:B-1----:R-:W4:Y:S01]  /*23f90*/  LDL.LU.64 R6, [R1+0x208] ;  /* 0x0002080001067983 */ /* 0x002f220000300a00 */
[----:B0-----:R-:W-:-:S03]  /*23fa0*/  IMAD.MOV.U32 R0, RZ, RZ, R29 ;  /* 0x000000ffff007224 */ /* 0x001fc600078e001d */
[----:B------:R-:W-:Y:S04]  /*23fb0*/  STL [R1+0x1734], R2 ;  /* 0x0017340201007387 */ /* 0x000fe80000100800 */
[----:B------:R0:W-:Y:S04]  /*23fc0*/  STL [R1+0x1728], R0 ;  /* 0x0017280001007387 */ /* 0x0001e80000100800 */
[----:B------:R-:W4:Y:S01]  /*23fd0*/  LDL.LU.64 R28, [R1+0x1790] ;  /* 0x00179000011c7983 */ /* 0x000f220000300a00 */
[----:B0-----:R-:W-:-:S03]  /*23fe0*/  IMAD.MOV.U32 R0, RZ, RZ, R3 ;  /* 0x000000ffff007224 */ /* 0x001fc600078e0003 */
[----:B------:R-:W-:Y:S04]  /*23ff0*/  STL [R1+0x173c], R4 ;  /* 0x00173c0401007387 */ /* 0x000fe80000100800 */
[----:B------:R0:W-:Y:S04]  /*24000*/  STL [R1+0x1730], R0 ;  /* 0x0017300001007387 */ /* 0x0001e80000100800 */
[----:B------:R-:W4:Y:S01]  /*24010*/  LDL.LU.64 R2, [R1+0x1798] ;  /* 0x0017980001027983 */ /* 0x000f220000300a00 */
[----:B0-----:R-:W-:-:S03]  /*24020*/  IMAD.MOV.U32 R0, RZ, RZ, R5 ;  /* 0x000000ffff007224 */ /* 0x001fc600078e0005 */
[----:B------:R-:W4:Y:S04]  /*24030*/  LDL.LU.64 R4, [R1+0x17a0] ;  /* 0x0017a00001047983 */ /* 0x000f280000300a00 */
[----:B------:R0:W-:Y:S04]  /*24040*/  STL [R1+0x1738], R0 ;  /* 0x0017380001007387 */ /* 0x0001e80000100800 */
[----:B------:R1:W-:Y:S01]  /*24050*/  STL [R1+0x1744], R26 ;  /* 0x0017441a01007387 */ /* 0x0003e20000100800 */
[----:B0-----:R-:W-:-:S03]  /*24060*/  IMAD.MOV.U32 R0, RZ, RZ, R27 ;  /* 0x000000ffff007224 */ /* 0x001fc600078e001b */
[----:B-1----:R-:W4:Y:S04]  /*24070*/  LDL.LU.64 R26, [R1+0x200] ;  /* 0x00020000011a7983 */ /* 0x002f280000300a00 */
[----:B------:R2:W-:Y:S02]  /*24080*/  STL [R1+0x1740], R0 ;  /* 0x0017400001007387 */ /* 0x0005e40000100800 */
[----:B--2---:R-:W-:Y:S02]  /*24090*/  IMAD.MOV.U32 R0, RZ, RZ, R17 ;  /* 0x000000ffff007224 */ /* 0x004fe400078e0011 */
[----:B------:R0:W-:Y:S04]  /*240a0*/  STL [R1+0x174c], R16 ;  /* 0x00174c1001007387 */ /* 0x0001e80000100800 */
[----:B------:R-:W-:Y:S04]  /*240b0*/  STL [R1+0x1754], R14 ;  /* 0x0017540e01007387 */ /* 0x000fe80000100800 */
[----:B------:R1:W-:Y:S04]  /*240c0*/  STL [R1+0x1748], R0 ;  /* 0x0017480001007387 */ /* 0x0003e80000100800 */
[----:B0-----:R-:W2:Y:S01]  /*240d0*/  LDL.LU.64 R16, [R1+0x17b0] ;  /* 0x0017b00001107983 */ /* 0x001ea20000300a00 */
[----:B-1----:R-:W-:-:S03]  /*240e0*/  IMAD.MOV.U32 R0, RZ, RZ, R15 ;  /* 0x000000ffff007224 */ /* 0x002fc600078e000f */
[----:B------:R-:W-:Y:S04]  /*240f0*/  STL [R1+0x175c], R12 ;  /* 0x00175c0c01007387 */ /* 0x000fe80000100800 */
[----:B------:R0:W-:Y:S04]  /*24100*/  STL [R1+0x1750], R0 ;  /* 0x0017500001007387 */ /* 0x0001e80000100800 */
[----:B------:R-:W2:Y:S01]  /*24110*/  LDL.LU.64 R14, [R1+0x17b8] ;  /* 0x0017b800010e7983 */ /* 0x000ea20000300a00 */
[----:B0-----:R-:W-:-:S03]  /*24120*/  IMAD.MOV.U32 R0, RZ, RZ, R13 ;  /* 0x000000ffff007224 */ /* 0x001fc600078e000d */
[----:B---3--:R-:W-:Y:S04]  /*24130*/  STL [R1+0x1764], R20 ;  /* 0x0017641401007387 */ /* 0x008fe80000100800 */
[----:B------:R0:W-:Y:S04]  /*24140*/  STL [R1+0x1758], R0 ;  /* 0x0017580001007387 */ /* 0x0001e80000100800 */
[----:B------:R-:W3:Y:S01]  /*24150*/  LDL.LU.64 R12, [R1+0x17c0] ;  /* 0x0017c000010c7983 */ /* 0x000ee20000300a00 */
[----:B0-----:R-:W-:-:S03]  /*24160*/  IMAD.MOV.U32 R0, RZ, RZ, R21 ;  /* 0x000000ffff007224 */ /* 0x001fc600078e0015 */
[----:B------:R-:W-:Y:S04]  /*24170*/  STL [R1+0x176c], R10 ;  /* 0x00176c0a01007387 */ /* 0x000fe80000100800 */
[----:B------:R0:W-:Y:S02]  /*24180*/  STL [R1+0x1760], R0 ;  /* 0x0017600001007387 */ /* 0x0001e40000100800 */
[----:B0-----:R-:W-:Y:S02]  /*24190*/  IMAD.MOV.U32 R0, RZ, RZ, R11 ;  /* 0x000000ffff007224 */ /* 0x001fe400078e000b */
[----:B------:R-:W3:Y:S04]  /*241a0*/  LDL.LU.64 R10, [R1+0x1f8] ;  /* 0x0001f800010a7983 */ /* 0x000ee80000300a00 */
[----:B------:R0:W-:Y:S04]  /*241b0*/  STL [R1+0x1768], R0 ;  /* 0x0017680001007387 */ /* 0x0001e80000100800 */
[----:B------:R1:W-:Y:S01]  /*241c0*/  STL [R1+0x1774], R8 ;  /* 0x0017740801007387 */ /* 0x0003e20000100800 */
[----:B0-----:R-:W-:-:S03]  /*241d0*/  IMAD.MOV.U32 R0, RZ, RZ, R9 ;  /* 0x000000ffff007224 */ /* 0x001fc600078e0009 */
[----:B----4-:R-:W-:Y:S04]  /*241e0*/  STL [R1+0x177c], R18 ;  /* 0x00177c1201007387 */ /* 0x010fe80000100800 */
[----:B------:R0:W-:Y:S04]  /*241f0*/  STL [R1+0x1770], R0 ;  /* 0x0017700001007387 */ /* 0x0001e80000100800 */
[----:B-1----:R-:W4:Y:S01]  /*24200*/  LDL.LU.64 R8, [R1+0x17d0] ;  /* 0x0017d00001087983 */ /* 0x002f220000300a00 */
[----:B0-----:R-:W-:-:S03]  /*24210*/  IMAD.MOV.U32 R0, RZ, RZ, R19 ;  /* 0x000000ffff007224 */ /* 0x001fc600078e0013 */
[----:B------:R-:W-:Y:S04]  /*24220*/  STL [R1+0x1784], R6 ;  /* 0x0017840601007387 */ /* 0x000fe80000100800 */
        /* <DEDUP_REMOVED lines=8> */
[----:B------:R-:W-:Y:S01]  /*242b0*/  STL [R1+0x1794], R2 ;  /* 0x0017940201007387 */ /* 0x000fe20000100800 */
[----:B0-----:R-:W-:-:S03]  /*242c0*/  IMAD.MOV.U32 R0, RZ, RZ, R3 ;  /* 0x000000ffff007224 */ /* 0x001fc600078e0003 */
[----:B------:R-:W-:Y:S04]  /*242d0*/  STL [R1+0x179c], R4 ;  /* 0x00179c0401007387 */ /* 0x000fe80000100800 */
[----:B------:R0:W-:Y:S02]  /*242e0*/  STL [R1+0x1790], R0 ;  /* 0x0017900001007387 */ /* 0x0001e40000100800 */
[----:B0-----:R-:W-:Y:S02]  /*242f0*/  IMAD.MOV.U32 R0, RZ, RZ, R5 ;  /* 0x000000ffff007224 */ /* 0x001fe400078e0005 */
[----:B------:R-:W4:Y:S04]  /*24300*/  LDL.LU.64 R4, [R1+0x1f0] ;  /* 0x0001f00001047983 */ /* 0x000f280000300a00 */
[----:B------:R0:W-:Y:S04]  /*24310*/  STL [R1+0x1798], R0 ;  /* 0x0017980001007387 */ /* 0x0001e80000100800 */
[----:B------:R1:W-:Y:S04]  /*24320*/  STL [R1+0x17a4], R26 ;  /* 0x0017a41a01007387 */ /* 0x0003e80000100800 */
[----:B------:R-:W4:Y:S01]  /*24330*/  LDL.LU.64 R2, [R1+0x17f0] ;  /* 0x0017f00001027983 */ /* 0x000f220000300a00 */
[----:B0-----:R-:W-:-:S03]  /*24340*/  IMAD.MOV.U32 R0, RZ, RZ, R27 ;  /* 0x000000ffff007224 */ /* 0x001fc600078e001b */
[----:B-1----:R-:W4:Y:S04]  /*24350*/  LDL.LU.64 R26, [R1+0x17f8] ;  /* 0x0017f800011a7983 */ /* 0x002f280000300a00 */
[----:B------:R0:W-:Y:S04]  /*24360*/  STL [R1+0x17a0], R0 ;  /* 0x0017a00001007387 */ /* 0x0001e80000100800 */
[----:B--2---:R-:W-:Y:S04]  /*24370*/  STL [R1+0x17ac], R16 ;  /* 0x0017ac1001007387 */ /* 0x004fe80000100800 */
[----:B------:R-:W2:Y:S01]  /*24380*/  LDL.LU.64 R24, [R1+0x1800] ;  /* 0x0018000001187983 */ /* 0x000ea20000300a00 */
[----:B0-----:R-:W-:-:S05]  /*24390*/  IMAD.MOV.U32 R0, RZ, RZ, R17 ;  /* 0x000000ffff007224 */ /* 0x001fca00078e0011 */
[----:B------:R0:W-:Y:S02]  /*243a0*/  STL [R1+0x17a8], R0 ;  /* 0x0017a80001007387 */ /* 0x0001e40000100800 */
[----:B0-----:R-:W-:Y:S02]  /*243b0*/  IMAD.MOV.U32 R0, RZ, RZ, R15 ;  /* 0x000000ffff007224 */ /* 0x001fe400078e000f */
[----:B------:R-:W-:Y:S04]  /*243c0*/  STL [R1+0x17b4], R14 ;  /* 0x0017b40e01007387 */ /* 0x000fe80000100800 */
[----:B------:R-:W2:Y:S04]  /*243d0*/  LDL.LU.64 R22, [R1+0x1e8] ;  /* 0x0001e80001167983 */ /* 0x000ea80000300a00 */
[----:B------:R0:W-:Y:S04]  /*243e0*/  STL [R1+0x17b0], R0 ;  /* 0x0017b00001007387 */ /* 0x0001e80000100800 */
[----:B---3--:R-:W-:Y:S01]  /*243f0*/  STL [R1+0x17bc], R12 ;  /* 0x0017bc0c01007387 */ /* 0x008fe20000100800 */
[----:B0-----:R-:W-:-:S03]  /*24400*/  IMAD.MOV.U32 R0, RZ, RZ, R13 ;  /* 0x000000ffff007224 */ /* 0x001fc600078e000d */
[----:B------:R-:W3:Y:S04]  /*24410*/  LDL.LU.64 R20, [R1+0x1810] ;  /* 0x0018100001147983 */ /* 0x000ee80000300a00 */
[----:B------:R-:W3:Y:S04]  /*24420*/  LDL.LU.64 R18, [R1+0x1818] ;  /* 0x0018180001127983 */ /* 0x000ee80000300a00 */
[----:B------:R0:W-:Y:S04]  /*24430*/  STL [R1+0x17b8], R0 ;  /* 0x0017b80001007387 */ /* 0x0001e80000100800 */
[----:B------:R-:W-:Y:S01]  /*24440*/  STL [R1+0x17c4], R10 ;  /* 0x0017c40a01007387 */ /* 0x000fe20000100800 */
[----:B0-----:R-:W-:-:S03]  /*24450*/  IMAD.MOV.U32 R0, RZ, RZ, R11 ;  /* 0x000000ffff007224 */ /* 0x001fc600078e000b */
[----:B------:R-:W3:Y:S04]  /*24460*/  LDL.LU.64 R16, [R1+0x1820] ;  /* 0x0018200001107983 */ /* 0x000ee80000300a00 */
[----:B------:R-:W3:Y:S04]  /*24470*/  LDL.LU.64 R14, [R1+0x1e0] ;  /* 0x0001e000010e7983 */ /* 0x000ee80000300a00 */
[----:B------:R0:W-:Y:S04]  /*24480*/  STL [R1+0x17c0], R0 ;  /* 0x0017c00001007387 */ /* 0x0001e80000100800 */
[----:B----4-:R-:W-:Y:S01]  /*24490*/  STL [R1+0x17cc], R8 ;  /* 0x0017cc0801007387 */ /* 0x010fe20000100800 */
[----:B0-----:R-:W-:-:S03]  /*244a0*/  IMAD.MOV.U32 R0, RZ, RZ, R9 ;  /* 0x000000ffff007224 */ /* 0x001fc600078e0009 */
[----:B------:R-:W4:Y:S04]  /*244b0*/  LDL.LU.64 R12, [R1+0x1830] ;  /* 0x00183000010c7983 */ /* 0x000f280000300a00 */
[----:B------:R-:W4:Y:S04]  /*244c0*/  LDL.LU.64 R10, [R1+0x1838] ;  /* 0x00183800010a7983 */ /* 0x000f280000300a00 */
[----:B------:R0:W-:Y:S04]  /*244d0*/  STL [R1+0x17c8], R0 ;  /* 0x0017c80001007387 */ /* 0x0001e80000100800 */
[----:B------:R1:W-:Y:S01]  /*244e0*/  STL [R1+0x17d4], R6 ;  /* 0x0017d40601007387 */ /* 0x0003e20000100800 */
[----:B0-----:R-:W-:-:S03]  /*244f0*/  IMAD.MOV.U32 R0, RZ, RZ, R7 ;  /* 0x000000ffff007224 */ /* 0x001fc600078e0007 */
[----:B------:R-:W4:Y:S04]  /*24500*/  LDL.LU.64 R8, [R1+0x1840] ;  /* 0x0018400001087983 */ /* 0x000f280000300a00 */
[----:B------:R-:W-:Y:S04]  /*24510*/  STL [R1+0x17dc], R28 ;  /* 0x0017dc1c01007387 */ /* 0x000fe80000100800 */
[----:B------:R0:W-:Y:S04]  /*24520*/  STL [R1+0x17d0], R0 ;  /* 0x0017d00001007387 */ /* 0x0001e80000100800 */
[----:B-1----:R-:W4:Y:S04]  /*24530*/  LDL.LU.64 R6, [R1+0x1d8] ;  /* 0x0001d80001067983 */ /* 0x002f280000300a00 */
[----:B0-----:R-:W4:Y:S04]  /*24540*/  LDL.LU R0, [R1+0xaa0] ;  /* 0x000aa00001007983 */ /* 0x001f280000300800 */
[----:B------:R0:W-:Y:S04]  /*24550*/  STL [R1+0x17d8], R29 ;  /* 0x0017d81d01007387 */ /* 0x0001e80000100800 */
[----:B0-----:R-:W4:Y:S04]  /*24560*/  LDL.LU.64 R28, [R1+0x1850] ;  /* 0x00185000011c7983 */ /* 0x001f280000300a00 */
[----:B------:R0:W-:Y:S04]  /*24570*/  STL [R1+0x17e4], R4 ;  /* 0x0017e40401007387 */ /* 0x0001e80000100800 */
[----:B0-----:R-:W4:Y:S04]  /*24580*/  LDL.LU R4, [R1+0x1ed4] ;  /* 0x001ed40001047983 */ /* 0x001f280000300800 */
[----:B------:R0:W-:Y:S04]  /*24590*/  STL [R1+0x17e0], R5 ;  /* 0x0017e00501007387 */ /* 0x0001e80000100800 */
[----:B0-----:R-:W4:Y:S04]  /*245a0*/  LDL.LU R5, [R1+0x1ed0] ;  /* 0x001ed00001057983 */ /* 0x001f280000300800 */
[----:B------:R0:W-:Y:S04]  /*245b0*/  STL [R1+0x17ec], R2 ;  /* 0x0017ec0201007387 */ /* 0x0001e80000100800 */
[----:B------:R1:W-:Y:S01]  /*245c0*/  STL [R1+0x17f4], R26 ;  /* 0x0017f41a01007387 */ /* 0x0003e20000100800 */
[----:B0-----:R-:W-:-:S02]  /*245d0*/  IMAD.MOV.U32 R2, RZ, RZ, R3 ;  /* 0x000000ffff027224 */ /* 0x001fc400078e0003 */
[----:B-1----:R-:W-:-:S03]  /*245e0*/  IMAD.MOV.U32 R26, RZ, RZ, R27 ;  /* 0x000000ffff1a7224 */ /* 0x002fc600078e001b */
[----:B------:R0:W-:Y:S04]  /*245f0*/  STL [R1+0x17e8], R2 ;  /* 0x0017e80201007387 */ /* 0x0001e80000100800 */
[----:B0-----:R-:W4:Y:S04]  /*24600*/  LDL.LU.64 R2, [R1+0x1860] ;  /* 0x0018600001027983 */ /* 0x001f280000300a00 */
[----:B------:R0:W-:Y:S04]  /*24610*/  STL [R1+0x17f0], R26 ;  /* 0x0017f01a01007387 */ /* 0x0001e80000100800 */
[----:B--2---:R1:W-:Y:S04]  /*24620*/  STL [R1+0x17fc], R24 ;  /* 0x0017fc1801007387 */ /* 0x0043e80000100800 */
[----:B0-----:R-:W2:Y:S01]  /*24630*/  LDL.LU.64 R26, [R1+0x388] ;  /* 0x00038800011a7983 */ /* 0x001ea20000300a00 */
[----:B-1----:R-:W-:-:S03]  /*24640*/  IMAD.MOV.U32 R24, RZ, RZ, R25 ;  /* 0x000000ffff187224 */ /* 0x002fc600078e0019 */
[----:B------:R0:W-:Y:S04]  /*24650*/  STL [R1+0x1804], R22 ;  /* 0x0018041601007387 */ /* 0x0001e80000100800 */
[----:B------:R-:W-:Y:S01]  /*24660*/  STL [R1+0x17f8], R24 ;  /* 0x0017f81801007387 */ /* 0x000fe20000100800 */
[----:B0-----:R-:W-:-:S03]  /*24670*/  IMAD.MOV.U32 R22, RZ, RZ, R23 ;  /* 0x000000ffff167224 */ /* 0x001fc600078e0017 */
[----:B---3--:R0:W-:Y:S04]  /*24680*/  STL [R1+0x180c], R20 ;  /* 0x00180c1401007387 */ /* 0x0081e80000100800 */
[----:B------:R-:W-:Y:S04]  /*24690*/  STL [R1+0x1800], R22 ;  /* 0x0018001601007387 */ /* 0x000fe80000100800 */
[----:B------:R1:W-:Y:S01]  /*246a0*/  STL [R1+0x1814], R18 ;  /* 0x0018141201007387 */ /* 0x0003e20000100800 */
[----:B0-----:R-:W-:-:S05]  /*246b0*/  IMAD.MOV.U32 R20, RZ, RZ, R21 ;  /* 0x000000ffff147224 */ /* 0x001fca00078e0015 */
[----:B------:R-:W-:Y:S01]  /*246c0*/  STL [R1+0x1808], R20 ;  /* 0x0018081401007387 */ /* 0x000fe20000100800 */
[----:B-1----:R-:W-:-:S03]  /*246d0*/  IMAD.MOV.U32 R18, RZ, RZ, R19 ;  /* 0x000000ffff127224 */ /* 0x002fc600078e0013 */
[----:B------:R0:W-:Y:S04]  /*246e0*/  STL [R1+0x181c], R16 ;  /* 0x00181c1001007387 */ /* 0x0001e80000100800 */
[----:B------:R-:W-:Y:S04]  /*246f0*/  STL [R1+0x1810], R18 ;  /* 0x0018101201007387 */ /* 0x000fe80000100800 */
[----:B------:R1:W-:Y:S01]  /*24700*/  STL [R1+0x1824], R14 ;  /* 0x0018240e01007387 */ /* 0x0003e20000100800 */
[----:B0-----:R-:W-:-:S05]  /*24710*/  IMAD.MOV.U32 R16, RZ, RZ, R17 ;  /* 0x000000ffff107224 */ /* 0x001fca00078e0011 */
[----:B------:R-:W-:Y:S01]  /*24720*/  STL [R1+0x1818], R16 ;  /* 0x0018181001007387 */ /* 0x000fe20000100800 */
[----:B-1----:R-:W-:-:S03]  /*24730*/  IMAD.MOV.U32 R14, RZ, RZ, R15 ;  /* 0x000000ffff0e7224 */ /* 0x002fc600078e000f */
[----:B----4-:R0:W-:Y:S04]  /*24740*/  STL [R1+0x182c], R12 ;  /* 0x00182c0c01007387 */ /* 0x0101e80000100800 */
[----:B------:R-:W-:Y:S04]  /*24750*/  STL [R1+0x1820], R14 ;  /* 0x0018200e01007387 */ /* 0x000fe80000100800 */
[----:B------:R1:W-:Y:S01]  /*24760*/  STL [R1+0x1834], R10 ;  /* 0x0018340a01007387 */ /* 0x0003e20000100800 */
[----:B0-----:R-:W-:-:S05]  /*24770*/  IMAD.MOV.U32 R12, RZ, RZ, R13 ;  /* 0x000000ffff0c7224 */ /* 0x001fca00078e000d */
[----:B------:R-:W-:Y:S01]  /*24780*/  STL [R1+0x1828], R12 ;  /* 0x0018280c01007387 */ /* 0x000fe20000100800 */
[----:B-1----:R-:W-:-:S03]  /*24790*/  IMAD.MOV.U32 R10, RZ, RZ, R11 ;  /* 0x000000ffff0a7224 */ /* 0x002fc600078e000b */
[----:B------:R0:W-:Y:S04]  /*247a0*/  STL [R1+0x183c], R8 ;  /* 0x00183c0801007387 */ /* 0x0001e80000100800 */
[----:B------:R-:W-:Y:S01]  /*247b0*/  STL [R1+0x1830], R10 ;  /* 0x0018300a01007387 */ /* 0x000fe20000100800 */
[----:B0-----:R-:W-:-:S05]  /*247c0*/  IMAD.MOV.U32 R8, RZ, RZ, R9 ;  /* 0x000000ffff087224 */ /* 0x001fca00078e0009 */
[----:B------:R-:W-:Y:S04]  /*247d0*/  STL [R1+0x1838], R8 ;  /* 0x0018380801007387 */ /* 0x000fe80000100800 */
[----:B------:R0:W-:Y:S02]  /*247e0*/  STL [R1+0x1844], R6 ;  /* 0x0018440601007387 */ /* 0x0001e40000100800 */
[----:B0-----:R-:W-:-:S05]  /*247f0*/  IMAD.MOV.U32 R6, RZ, RZ, R7 ;  /* 0x000000ffff067224 */ /* 0x001fca00078e0007 */
[----:B------:R0:W-:Y:S01]  /*24800*/  STL [R1+0x1840], R6 ;  /* 0x0018400601007387 */ /* 0x0001e20000100800 */
[----:B------:R-:W-:-:S03]  /*24810*/  IMAD R0, R0, UR5, RZ ;  /* 0x0000000500007c24 */ /* 0x000fc6000f8e02ff */
[----:B------:R-:W-:Y:S01]  /*24820*/  STL [R1+0x184c], R28 ;  /* 0x00184c1c01007387 */ /* 0x000fe20000100800 */
[----:B0-----:R-:W-:-:S05]  /*24830*/  IMAD.MOV.U32 R6, RZ, RZ, R29 ;  /* 0x000000ffff067224 */ /* 0x001fca00078e001d */
[----:B------:R-:W-:Y:S04]  /*24840*/  STL [R1+0x1848], R6 ;  /* 0x0018480601007387 */ /* 0x000fe80000100800 */
[----:B------:R0:W-:Y:S04]  /*24850*/  STL [R1+0x1854], R4 ;  /* 0x0018540401007387 */ /* 0x0001e80000100800 */
[----:B------:R-:W-:Y:S01]  /*24860*/  STL [R1+0x1850], R5 ;  /* 0x0018500501007387 */ /* 0x000fe20000100800 */
[----:B0-----:R-:W-:-:S04]  /*24870*/  LEA R4, P0, R0, UR8, 0x1 ;  /* 0x0000000800047c11 */ /* 0x001fc8000f8008ff */
[----:B------:R-:W-:Y:S01]  /*24880*/  LEA.HI.X.SX32 R0, R0, UR9, 0x1, P0 ;  /* 0x0000000900007c11 */ /* 0x000fe200080f0eff */
[----:B------:R0:W-:Y:S04]  /*24890*/  STL [R1+0x185c], R2 ;  /* 0x00185c0201007387 */ /* 0x0001e80000100800 */
[----:B------:R1:W-:Y:S01]  /*248a0*/  STL [R1+0x84c], R4 ;  /* 0x00084c0401007387 */ /* 0x0003e20000100800 */
[----:B0-----:R-:W-:Y:S01]  /*248b0*/  IMAD.MOV.U32 R2, RZ, RZ, R3 ;  /* 0x000000ffff027224 */ /* 0x001fe200078e0003 */
[----:B------:R-:W0:Y:S01]  /*248c0*/  S2R R29, SR_TID.X ;  /* 0x00000000001d7919 */ /* 0x000e220000002100 */
[----:B-1----:R-:W1:Y:S03]  /*248d0*/  LDC R4, c[0x0][0x238] ;  /* 0x00008e00ff047b82 */ /* 0x002e660000000800 */
[----:B------:R2:W-:Y:S02]  /*248e0*/  STL [R1+0x1858], R2 ;  /* 0x0018580201007387 */ /* 0x0005e40000100800 */
[----:B--2---:R-:W-:-:S02]  /*248f0*/  IMAD.MOV.U32 R2, RZ, RZ, R27 ;  /* 0x000000ffff027224 */ /* 0x004fc400078e001b */
[----:B------:R-:W-:Y:S04]  /*24900*/  STL [R1+0x1864], R26 ;  /* 0x0018641a01007387 */ /* 0x000fe80000100800 */
[----:B------:R-:W-:Y:S04]  /*24910*/  STL [R1+0x1860], R2 ;  /* 0x0018600201007387 */ /* 0x000fe80000100800 */
[----:B------:R-:W-:Y:S04]  /*24920*/  STL [R1+0x848], R0 ;  /* 0x0008480001007387 */ /* 0x000fe80000100800 */
        /* <DEDUP_REMOVED lines=175> */
[----:B------:R-:W-:Y:S01]  /*25420*/  STL [R1+0x518], RZ ;  /* 0x000518ff01007387 */ /* 0x000fe20000100800 */
[----:B0-----:R-:W-:-:S05]  /*25430*/  LOP3.LUT R29, R29, 0x3f, RZ, 0xc0, !PT ;  /* 0x0000003f1d1d7812 */ /* 0x001fca00078ec0ff */
[----:B------:R-:W-:Y:S02]  /*25440*/  IMAD.SHL.U32 R3, R29, 0x2, RZ ;  /* 0x000000021d037824 */ /* 0x000fe400078e00ff */
[----:B-1----:R-:W-:-:S04]  /*25450*/  IMAD R28, R4, 0x5f, RZ ;  /* 0x0000005f041c7824 */ /* 0x002fc800078e02ff */
[----:B------:R-:W2:Y:S01]  /*25460*/  LDL R3, [R1+0x848] ;  /* 0x0008480001037983 */ /* 0x000ea20000100800 */
[----:B------:R-:W0:Y:S03]  /*25470*/  LDC R29, c[0x0][0x23c] ;  /* 0x00008f00ff1d7b82 */ /* 0x000e260000000800 */
[----:B------:R1:W-:Y:S05]  /*25480*/  STL [R1+0x1ed4], R28 ;  /* 0x001ed41c01007387 */ /* 0x0003ea0000100800 */
[----:B-1----:R-:W1:Y:S01]  /*25490*/  LDC R28, c[0x0][0x230] ;  /* 0x00008c00ff1c7b82 */ /* 0x002e620000000800 */
[----:B------:R-:W-:-:S02]  /*254a0*/  IMAD R25, R4, 0x5b, RZ ;  /* 0x0000005b04197824 */ /* 0x000fc400078e02ff */
[----:B------:R-:W-:Y:S02]  /*254b0*/  IMAD R22, R4, 0x57, RZ ;  /* 0x0000005704167824 */ /* 0x000fe400078e02ff */
[----:B0-----:R-:W-:Y:S02]  /*254c0*/  IMAD.SHL.U32 R2, R29, 0x80, RZ ;  /* 0x000000801d027824 */ /* 0x001fe400078e00ff */
[----:B-1----:R-:W-:-:S05]  /*254d0*/  VIADD R28, R28, 0x7f ;  /* 0x0000007f1c1c7836 */ /* 0x002fca0000000000 */
[----:B------:R-:W-:-:S04]  /*254e0*/  SHF.R.S32.HI R0, RZ, 0x1f, R28 ;  /* 0x0000001fff007819 */ /* 0x000fc8000001141c */
[----:B------:R-:W-:Y:S02]  /*254f0*/  LEA.HI R28, R0, R28, RZ, 0x7 ;  /* 0x0000001c001c7211 */ /* 0x000fe400078f38ff */
[----:B------:R-:W-:Y:S01]  /*25500*/  SHF.R.S32.HI R0, RZ, 0x1f, R2 ;  /* 0x0000001fff007819 */ /* 0x000fe20000011402 */
[----:B------:R-:W-:Y:S03]  /*25510*/  STL [R1+0x1ed8], R25 ;  /* 0x001ed81901007387 */ /* 0x000fe60000100800 */
[----:B------:R-:W-:Y:S01]  /*25520*/  SHF.L.U64.HI R0, R2, 0x1, R0 ;  /* 0x0000000102007819 */ /* 0x000fe20000010200 */
[----:B------:R-:W-:Y:S04]  /*25530*/  STL [R1+0x1edc], R22 ;  /* 0x001edc1601007387 */ /* 0x000fe80000100800 */
[----:B------:R0:W-:Y:S04]  /*25540*/  STL [R1+0x1ed0], R0 ;  /* 0x001ed00001007387 */ /* 0x0001e80000100800 */
[----:B0-----:R-:W3:Y:S01]  /*25550*/  LDL R0, [R1+0x84c] ;  /* 0x00084c0001007983 */ /* 0x001ee20000100800 */
[----:B------:R-:W-:Y:S01]  /*25560*/  SHF.R.S32.HI R22, RZ, 0x7, R28 ;  /* 0x00000007ff167819 */ /* 0x000fe2000001141c */
[----:B------:R-:W-:-:S02]  /*25570*/  IMAD R22, R4, 0xfe, RZ ;  /* 0x000000fe04167824 */ /* 0x000fc400078e02ff */
[C---:B------:R-:W-:Y:S02]  /*25580*/  IMAD R28, R4.reuse, 0xfa, RZ ;  /* 0x000000fa041c7824 */ /* 0x040fe400078e02ff */
[----:B------:R-:W-:-:S05]  /*25590*/  IMAD.SHL.U32 R5, R4, 0x80, RZ ;  /* 0x0000008004057824 */ /* 0x000fca00078e00ff */
[----:B------:R-:W-:Y:S01]  /*255a0*/  SHF.R.S32.HI R2, RZ, 0x1f, R5 ;  /* 0x0000001fff027819 */ /* 0x000fe20000011405 */
[C---:B------:R-:W-:Y:S02]  /*255b0*/  IMAD R25, R4.reuse, 0xae, RZ ;  /* 0x000000ae04197824 */ /* 0x040fe400078e02ff */
[C---:B------:R-:W-:Y:S01]  /*255c0*/  IMAD R19, R4.reuse, 0x53, RZ ;  /* 0x0000005304137824 */ /* 0x040fe200078e02ff */
[----:B------:R-:W-:Y:S01]  /*255d0*/  SHF.L.U64.HI R2, R5, 0x1, R2 ;  /* 0x0000000105027819 */ /* 0x000fe20000010202 */
[C---:B------:R-:W-:Y:S02]  /*255e0*/  IMAD R29, R4.reuse, 0xa6, RZ ;  /* 0x000000a6041d7824 */ /* 0x040fe400078e02ff */
[C---:B------:R-:W-:Y:S02]  /*255f0*/  IMAD R27, R4.reuse, 0xa2, RZ ;  /* 0x000000a2041b7824 */ /* 0x040fe400078e02ff */
[C---:B------:R-:W-:Y:S02]  /*25600*/  IMAD R16, R4.reuse, 0x4f, RZ ;  /* 0x0000004f04107824 */ /* 0x040fe400078e02ff */
[----:B------:R-:W-:-:S02]  /*25610*/  IMAD R26, R4, 0x9e, RZ ;  /* 0x0000009e041a7824 */ /* 0x000fc400078e02ff */
[C---:B------:R-:W-:Y:S02]  /*25620*/  IMAD R24, R4.reuse, 0x9a, RZ ;  /* 0x0000009a04187824 */ /* 0x040fe400078e02ff */
[C---:B------:R-:W-:Y:S02]  /*25630*/  IMAD R13, R4.reuse, 0x4b, RZ ;  /* 0x0000004b040d7824 */ /* 0x040fe400078e02ff */
        /* <DEDUP_REMOVED lines=14> */
[----:B------:R-:W-:Y:S01]  /*25720*/  IMAD R5, R4, 0xf2, RZ ;  /* 0x000000f204057824 */ /* 0x000fe200078e02ff */
[-C--:B---3--:R-:W-:Y:S02]  /*25730*/  IADD3 R22, P2, R22, R0.reuse, RZ ;  /* 0x0000000016167210 */ /* 0x088fe40007f5e0ff */
[----:B------:R-:W-:-:S03]  /*25740*/  IADD3 R28, P4, R28, R0, RZ ;  /* 0x000000001c1c7210 */ /* 0x000fc60007f9e0ff */
[----:B------:R0:W-:Y:S04]  /*25750*/  STL [R1+0x186c], R22 ;  /* 0x00186c1601007387 */ /* 0x0001e80000100800 */
[----:B------:R1:W-:Y:S01]  /*25760*/  STL [R1+0x187c], R28 ;  /* 0x00187c1c01007387 */ /* 0x0003e20000100800 */
[C---:B0-----:R-:W-:Y:S02]  /*25770*/  IMAD R22, R4.reuse, 0xee, RZ ;  /* 0x000000ee04167824 */ /* 0x041fe400078e02ff */
[----:B-1----:R-:W-:Y:S02]  /*25780*/  IMAD R28, R4, 0xea, RZ ;  /* 0x000000ea041c7824 */ /* 0x002fe400078e02ff */
[----:B------:R-:W0:Y:S02]  /*25790*/  LDC R4, c[0x0][0x238] ;  /* 0x00008e00ff047b82 */ /* 0x000e240000000800 */
[----:B0-----:R-:W-:-:S05]  /*257a0*/  IMAD R4, R4, 0xf6, RZ ;  /* 0x000000f604047824 */ /* 0x001fca00078e02ff */
[----:B------:R-:W-:-:S05]  /*257b0*/  IADD3 R4, P5, R4, R0, RZ ;  /* 0x0000000004047210 */ /* 0x000fca0007fbe0ff */
[----:B------:R0:W-:Y:S02]  /*257c0*/  STL [R1+0x188c], R4 ;  /* 0x00188c0401007387 */ /* 0x0001e40000100800 */
[----:B0-----:R-:W0:Y:S01]  /*257d0*/  LDC R4, c[0x0][0x238] ;  /* 0x00008e00ff047b82 */ /* 0x001e220000000800 */
[-C--:B------:R-:W-:Y:S02]  /*257e0*/  IADD3 R5, P6, R5, R0.reuse, RZ ;  /* 0x0000000005057210 */ /* 0x080fe40007fde0ff */
[-C--:B------:R-:W-:Y:S02]  /*257f0*/  IADD3 R22, P0, R22, R0.reuse, RZ ;  /* 0x0000000016167210 */ /* 0x080fe40007f1e0ff */
[----:B------:R-:W-:Y:S01]  /*25800*/  IADD3 R28, P3, R28, R0, RZ ;  /* 0x000000001c1c7210 */ /* 0x000fe20007f7e0ff */
[----:B------:R0:W-:Y:S04]  /*25810*/  STL [R1+0x189c], R5 ;  /* 0x00189c0501007387 */ /* 0x0001e80000100800 */
[----:B------:R1:W-:Y:S04]  /*25820*/  STL [R1+0x18ac], R22 ;  /* 0x0018ac1601007387 */ /* 0x0003e80000100800 */
[----:B------:R3:W-:Y:S01]  /*25830*/  STL [R1+0x18bc], R28 ;  /* 0x0018bc1c01007387 */ /* 0x0007e20000100800 */
[----:B0-----:R-:W-:-:S02]  /*25840*/  IMAD R5, R4, 0x7f, RZ ;  /* 0x0000007f04057824 */ /* 0x001fc400078e02ff */
[C---:B-1----:R-:W-:Y:S02]  /*25850*/  IMAD R22, R4.reuse, 0xe2, RZ ;  /* 0x000000e204167824 */ /* 0x042fe400078e02ff */
[----:B---3--:R-:W-:Y:S02]  /*25860*/  IMAD R28, R4, 0x7d, RZ ;  /* 0x0000007d041c7824 */ /* 0x008fe400078e02ff */
[----:B------:R-:W0:Y:S02]  /*25870*/  LDC R4, c[0x0][0x238] ;  /* 0x00008e00ff047b82 */ /* 0x000e240000000800 */
[----:B0-----:R-:W-:-:S05]  /*25880*/  IMAD R4, R4, 0xe6, RZ ;  /* 0x000000e604047824 */ /* 0x001fca00078e02ff */
[----:B------:R-:W-:-:S05]  /*25890*/  IADD3 R4, P1, R4, R0, RZ ;  /* 0x0000000004047210 */ /* 0x000fca0007f3e0ff */
[----:B------:R0:W-:Y:S02]  /*258a0*/  STL [R1+0x18cc], R4 ;  /* 0x0018cc0401007387 */ /* 0x0001e40000100800 */
[----:B0-----:R-:W0:Y:S01]  /*258b0*/  LDC R4, c[0x0][0x238] ;  /* 0x00008e00ff047b82 */ /* 0x001e220000000800 */
[-C--:B--2---:R-:W-:Y:S02]  /*258c0*/  LEA.HI.X.SX32 R5, R5, R3.reuse, 0x1, P2 ;  /* 0x0000000305057211 */ /* 0x084fe400010f0eff */
[----:B------:R-:W-:Y:S02]  /*258d0*/  IADD3 R22, P2, R22, R0, RZ ;  /* 0x0000000016167210 */ /* 0x000fe40007f5e0ff */
[----:B------:R-:W-:Y:S01]  /*258e0*/  LEA.HI.X.SX32 R28, R28, R3, 0x1, P4 ;  /* 0x000000031c1c7211 */ /* 0x000fe200020f0eff */
[----:B------:R0:W-:Y:S04]  /*258f0*/  STL [R1+0x1868], R5 ;  /* 0x0018680501007387 */ /* 0x0001e80000100800 */
[----:B------:R1:W-:Y:S04]  /*25900*/  STL [R1+0x18dc], R22 ;  /* 0x0018dc1601007387 */ /* 0x0003e80000100800 */
[----:B------:R2:W-:Y:S01]  /*25910*/  STL [R1+0x1878], R28 ;  /* 0x0018781c01007387 */ /* 0x0005e20000100800 */
[----:B0-----:R-:W-:-:S02]  /*25920*/  IMAD R5, R4, 0x7b, RZ ;  /* 0x0000007b04057824 */ /* 0x001fc400078e02ff */
[C---:B-1----:R-:W-:Y:S02]  /*25930*/  IMAD R22, R4.reuse, 0xda, RZ ;  /* 0x000000da04167824 */ /* 0x042fe400078e02ff */
[----:B--2---:R-:W-:Y:S02]  /*25940*/  IMAD R28, R4, 0x79, RZ ;  /* 0x00000079041c7824 */ /* 0x004fe400078e02ff */
[----:B------:R-:W0:Y:S02]  /*25950*/  LDC R4, c[0x0][0x238] ;  /* 0x00008e00ff047b82 */ /* 0x000e240000000800 */
[----:B0-----:R-:W-:-:S05]  /*25960*/  IMAD R4, R4, 0xde, RZ ;  /* 0x000000de04047824 */ /* 0x001fca00078e02ff */
[----:B------:R-:W-:-:S05]  /*25970*/  IADD3 R4, P4, R4, R0, RZ ;  /* 0x0000000004047210 */ /* 0x000fca0007f9e0ff */
[----:B------:R0:W-:Y:S02]  /*25980*/  STL [R1+0x18ec], R4 ;  /* 0x0018ec0401007387 */ /* 0x0001e40000100800 */
[----:B0-----:R-:W0:Y:S01]  /*25990*/  LDC R4, c[0x0][0x238] ;  /* 0x00008e00ff047b82 */ /* 0x001e220000000800 */
[-C--:B------:R-:W-:Y:S02]  /*259a0*/  LEA.HI.X.SX32 R5, R5, R3.reuse, 0x1, P5 ;  /* 0x0000000305057211 */ /* 0x080fe400028f0eff */
        /* <DEDUP_REMOVED lines=64> */
[----:B------:R-:W0:Y:S01]  /*25db0*/  LDC R4, c[0x0][0x238] ;  /* 0x00008e00ff047b82 */ /* 0x000e220000000800 */
[----:B------:R-:W-:Y:S02]  /*25dc0*/  IADD3 R22, P0, R22, R0, RZ ;  /* 0x0000000016167210 */ /* 0x000fe40007f1e0ff */
[----:B------:R-:W-:-:S03]  /*25dd0*/  LEA.HI.X.SX32 R28, R28, R3, 0x1, P1 ;  /* 0x000000031c1c7211 */ /* 0x000fc600008f0eff */
[----:B------:R1:W-:Y:S04]  /*25de0*/  STL [R1+0x198c], R22 ;  /* 0x00198c1601007387 */ /* 0x0003e80000100800 */
[----:B-1----:R-:W2:Y:S01]  /*25df0*/  LDL.LU R22, [R1+0x1edc] ;  /* 0x001edc0001167983 */ /* 0x002ea20000300800 */
[----:B0-----:R-:W-:-:S05]  /*25e00*/  IMAD R4, R4, 0x67, RZ ;  /* 0x0000006704047824 */ /* 0x001fca00078e02ff */
[----:B------:R-:W-:Y:S02]  /*25e10*/  LEA.HI.X.SX32 R4, R4, R3, 0x1, P3 ;  /* 0x0000000304047211 */ /* 0x000fe400018f0eff */
[----:B------:R-:W-:-:S03]  /*25e20*/  IADD3 R5, P3, R5, R0, RZ ;  /* 0x0000000005057210 */ /* 0x000fc60007f7e0ff */
[----:B------:R0:W-:Y:S04]  /*25e30*/  STL [R1+0x1928], R4 ;  /* 0x0019280401007387 */ /* 0x0001e80000100800 */
[----:B------:R-:W-:Y:S04]  /*25e40*/  STL [R1+0x199c], R5 ;  /* 0x00199c0501007387 */ /* 0x000fe80000100800 */
[----:B------:R1:W-:Y:S01]  /*25e50*/  STL [R1+0x1938], R28 ;  /* 0x0019381c01007387 */ /* 0x0003e20000100800 */
[----:B------:R-:W-:Y:S01]  /*25e60*/  IADD3 R25, P1, R25, R0, RZ ;  /* 0x0000000019197210 */ /* 0x000fe20007f3e0ff */
[----:B0-----:R-:W0:Y:S08]  /*25e70*/  LDC R4, c[0x0][0x238] ;  /* 0x00008e00ff047b82 */ /* 0x001e300000000800 */
[----:B-1----:R-:W1:Y:S01]  /*25e80*/  LDC R28, c[0x0][0x238] ;  /* 0x00008e00ff1c7b82 */ /* 0x002e620000000800 */
[----:B------:R3:W-:Y:S04]  /*25e90*/  STL [R1+0x19ac], R25 ;  /* 0x0019ac1901007387 */ /* 0x0007e80000100800 */
[----:B---3--:R-:W3:Y:S01]  /*25ea0*/  LDL.LU R25, [R1+0x1ed8] ;  /* 0x001ed80001197983 */ /* 0x008ee20000300800 */
[----:B-1----:R-:W-:-:S05]  /*25eb0*/  IMAD R28, R28, 0x63, RZ ;  /* 0x000000631c1c7824 */ /* 0x002fca00078e02ff */
[----:B------:R-:W-:-:S05]  /*25ec0*/  LEA.HI.X.SX32 R28, R28, R3, 0x1, P2 ;  /* 0x000000031c1c7211 */ /* 0x000fca00010f0eff */
[----:B------:R1:W-:Y:S04]  /*25ed0*/  STL [R1+0x1948], R28 ;  /* 0x0019481c01007387 */ /* 0x0003e80000100800 */
[----:B-1----:R-:W4:Y:S01]  /*25ee0*/  LDL.LU R28, [R1+0x1ed4] ;  /* 0x001ed400011c7983 */ /* 0x002f220000300800 */
[----:B0-----:R-:W-:Y:S02]  /*25ef0*/  IMAD R5, R4, 0x61, RZ ;  /* 0x0000006104057824 */ /* 0x001fe400078e02ff */
[----:B------:R-:W0:Y:S02]  /*25f00*/  LDC R4, c[0x0][0x238] ;  /* 0x00008e00ff047b82 */ /* 0x000e240000000800 */
[----:B0-----:R-:W-:-:S05]  /*25f10*/  IMAD R4, R4, 0xaa, RZ ;  /* 0x000000aa04047824 */ /* 0x001fca00078e02ff */
[----:B------:R-:W-:-:S05]  /*25f20*/  IADD3 R4, P2, R4, R0, RZ ;  /* 0x0000000004047210 */ /* 0x000fca0007f5e0ff */
[----:B------:R0:W-:Y:S02]  /*25f30*/  STL [R1+0x19bc], R4 ;  /* 0x0019bc0401007387 */ /* 0x0001e40000100800 */
[----:B0-----:R-:W0:Y:S01]  /*25f40*/  LDC R4, c[0x0][0x238] ;  /* 0x00008e00ff047b82 */ /* 0x001e220000000800 */
[----:B------:R-:W-:Y:S02]  /*25f50*/  LEA.HI.X.SX32 R5, R5, R3, 0x1, P4 ;  /* 0x0000000305057211 */ /* 0x000fe400020f0eff */
[----:B------:R-:W-:-:S03]  /*25f60*/  IADD3 R29, P4, R29, R0, RZ ;  /* 0x000000001d1d7210 */ /* 0x000fc60007f9e0ff */
[----:B------:R0:W-:Y:S04]  /*25f70*/  STL [R1+0x1958], R5 ;  /* 0x0019580501007387 */ /* 0x0001e80000100800 */
[----:B------:R-:W-:Y:S01]  /*25f80*/  STL [R1+0x19cc], R29 ;  /* 0x0019cc1d01007387 */ /* 0x000fe20000100800 */
[----:B0-----:R-:W-:-:S05]  /*25f90*/  IMAD R5, R4, 0x5d, RZ ;  /* 0x0000005d04057824 */ /* 0x001fca00078e02ff */
[-C--:B------:R-:W-:Y:S02]  /*25fa0*/  LEA.HI.X.SX32 R5, R5, R3.reuse, 0x1, P6 ;  /* 0x0000000305057211 */ /* 0x080fe400030f0eff */
[-C--:B------:R-:W-:Y:S02]  /*25fb0*/  IADD3 R26, P6, R26, R0.reuse, RZ ;  /* 0x000000001a1a7210 */ /* 0x080fe40007fde0ff */
[-C--:B------:R-:W-:Y:S02]  /*25fc0*/  LEA.HI.X.SX32 R19, R19, R3.reuse, 0x1, P4 ;  /* 0x0000000313137211 */ /* 0x080fe400020f0eff */
[-C--:B------:R-:W-:Y:S02]  /*25fd0*/  IADD3 R18, P4, R18, R0.reuse, RZ ;  /* 0x0000000012127210 */ /* 0x080fe40007f9e0ff */
[----:B------:R-:W-:Y:S02]  /*25fe0*/  LEA.HI.X.SX32 R16, R16, R3, 0x1, P6 ;  /* 0x0000000310107211 */ /* 0x000fe400030f0eff */
[----:B------:R-:W-:-:S02]  /*25ff0*/  IADD3 R15, P6, R15, R0, RZ ;  /* 0x000000000f0f7210 */ /* 0x000fc40007fde0ff */
[-C--:B--2---:R-:W-:Y:S02]  /*26000*/  LEA.HI.X.SX32 R22, R22, R3.reuse, 0x1, P1 ;  /* 0x0000000316167211 */ /* 0x084fe400008f0eff */
[-C--:B------:R-:W-:Y:S02]  /*26010*/  IADD3 R21, P1, R21, R0.reuse, RZ ;  /* 0x0000000015157210 */ /* 0x080fe40007f3e0ff */
[-C--:B---3--:R-:W-:Y:S02]  /*26020*/  LEA.HI.X.SX32 R25, R25, R3.reuse, 0x1, P0 ;  /* 0x0000000319197211 */ /* 0x088fe400000f0eff */
[-C--:B------:R-:W-:Y:S02]  /*26030*/  IADD3 R24, P0, R24, R0.reuse, RZ ;  /* 0x0000000018187210 */ /* 0x080fe40007f1e0ff */
[----:B----4-:R-:W-:Y:S02]  /*26040*/  LEA.HI.X.SX32 R28, R28, R3, 0x1, P5 ;  /* 0x000000031c1c7211 */ /* 0x010fe400028f0eff */
[----:B------:R-:W-:-:S03]  /*26050*/  IADD3 R27, P5, R27, R0, RZ ;  /* 0x000000001b1b7210 */ /* 0x000fc60007fbe0ff */
[----:B------:R-:W-:Y:S04]  /*26060*/  STL [R1+0x1968], R28 ;  /* 0x0019681c01007387 */ /* 0x000fe80000100800 */
[----:B------:R-:W-:Y:S04]  /*26070*/  STL [R1+0x19dc], R27 ;  /* 0x0019dc1b01007387 */ /* 0x000fe80000100800 */
[----:B------:R0:W-:Y:S02]  /*26080*/  STL [R1+0x1978], R5 ;  /* 0x0019780501007387 */ /* 0x0001e40000100800 */
[----:B0-----:R-:W-:-:S02]  /*26090*/  IMAD R5, R4, 0x59, RZ ;  /* 0x0000005904057824 */ /* 0x001fc400078e02ff */
[----:B------:R-:W-:Y:S03]  /*260a0*/  STL [R1+0x19ec], R26 ;  /* 0x0019ec1a01007387 */ /* 0x000fe60000100800 */
[----:B------:R-:W-:Y:S01]  /*260b0*/  LEA.HI.X.SX32 R5, R5, R3, 0x1, P3 ;  /* 0x0000000305057211 */ /* 0x000fe200018f0eff */
[----:B------:R-:W-:Y:S04]  /*260c0*/  STL [R1+0x1988], R25 ;  /* 0x0019881901007387 */ /* 0x000fe80000100800 */
[----:B------:R-:W-:Y:S01]  /*260d0*/  STL [R1+0x19fc], R24 ;  /* 0x0019fc1801007387 */ /* 0x000fe20000100800 */
[----:B------:R-:W-:-:S03]  /*260e0*/  IADD3 R23, P3, R23, R0, RZ ;  /* 0x0000000017177210 */ /* 0x000fc60007f7e0ff */
[----:B------:R0:W-:Y:S02]  /*260f0*/  STL [R1+0x1998], R5 ;  /* 0x0019980501007387 */ /* 0x0001e40000100800 */
[----:B0-----:R-:W-:Y:S02]  /*26100*/  IMAD R5, R4, 0x55, RZ ;  /* 0x0000005504057824 */ /* 0x001fe400078e02ff */
        /* <DEDUP_REMOVED lines=19> */
[----:B------:R0:W-:Y:S01]  /*26240*/  STL [R1+0x19f8], R5 ;  /* 0x0019f80501007387 */ /* 0x0001e20000100800 */
[-C--:B------:R-:W-:Y:S02]  /*26250*/  LEA.HI.X.SX32 R13, R13, R3.reuse, 0x1, P3 ;  /* 0x000000030d0d7211 */ /* 0x080fe400018f0eff */
[-C--:B------:R-:W-:Y:S01]  /*26260*/  IADD3 R12, P3, R12, R0.reuse, RZ ;  /* 0x000000000c0c7210 */ /* 0x080fe20007f7e0ff */
[----:B0-----:R-:W-:Y:S01]  /*26270*/  IMAD R5, R4, 0x49, RZ ;  /* 0x0000004904057824 */ /* 0x001fe200078e02ff */
[----:B------:R-:W-:Y:S04]  /*26280*/  STL [R1+0x1874], R14 ;  /* 0x0018740e01007387 */ /* 0x000fe80000100800 */
        /* <DEDUP_REMOVED lines=9> */
[-C--:B------:R-:W-:Y:S02]  /*26320*/  LEA.HI.X.SX32 R5, R5, R3.reuse, 0x1, P4 ;  /* 0x0000000305057211 */ /* 0x080fe400020f0eff */
[----:B------:R-:W-:Y:S01]  /*26330*/  IADD3 R6, P4, R6, R0, RZ ;  /* 0x0000000006067210 */ /* 0x000fe20007f9e0ff */
[----:B------:R-:W-:Y:S01]  /*26340*/  STL [R1+0x1a28], R10 ;  /* 0x001a280a01007387 */ /* 0x000fe20000100800 */
[----:B------:R-:W-:-:S03]  /*26350*/  LEA.HI.X.SX32 R7, R7, R3, 0x1, P5 ;  /* 0x0000000307077211 */ /* 0x000fc600028f0eff */
[----:B------:R-:W-:Y:S04]  /*26360*/  STL [R1+0x18d4], R9 ;  /* 0x0018d40901007387 */ /* 0x000fe80000100800 */
[----:B------:R0:W-:Y:S04]  /*26370*/  STL [R1+0x1a38], R5 ;  /* 0x001a380501007387 */ /* 0x0001e80000100800 */
[----:B------:R1:W-:Y:S01]  /*26380*/  STL [R1+0x18f4], R6 ;  /* 0x0018f40601007387 */ /* 0x0003e20000100800 */
[C---:B0-----:R-:W-:Y:S02]  /*26390*/  IMAD R5, R4.reuse, 0x41, RZ ;  /* 0x0000004104057824 */ /* 0x041fe400078e02ff */
[----:B-1----:R-:W-:Y:S01]  /*263a0*/  IMAD R6, R4, 0x7e, RZ ;  /* 0x0000007e04067824 */ /* 0x002fe200078e02ff */
[----:B------:R0:W-:Y:S02]  /*263b0*/  STL [R1+0x1a48], R7 ;  /* 0x001a480701007387 */ /* 0x0001e40000100800 */
[----:B------:R-:W-:-:S02]  /*263c0*/  LEA.HI.X.SX32 R5, R5, R3, 0x1, P6 ;  /* 0x0000000305057211 */ /* 0x000fc400030f0eff */
[-C--:B------:R-:W-:Y:S02]  /*263d0*/  IADD3 R8, P6, R8, R0.reuse, RZ ;  /* 0x0000000008087210 */ /* 0x080fe40007fde0ff */
[----:B0-----:R-:W-:-:S05]  /*263e0*/  IADD3 R7, P5, R6, R0, RZ ;  /* 0x0000000006077210 */ /* 0x001fca0007fbe0ff */
[----:B------:R0:W-:Y:S04]  /*263f0*/  STL [R1+0x1a6c], R7 ;  /* 0x001a6c0701007387 */ /* 0x0001e80000100800 */
[----:B------:R-:W-:Y:S04]  /*26400*/  STL [R1+0x1a58], R5 ;  /* 0x001a580501007387 */ /* 0x000fe80000100800 */
[----:B------:R1:W-:Y:S01]  /*26410*/  STL [R1+0x1914], R8 ;  /* 0x0019140801007387 */ /* 0x0003e20000100800 */
[----:B0-----:R-:W-:Y:S01]  /*26420*/  IMAD R7, R4, 0x7a, RZ ;  /* 0x0000007a04077824 */ /* 0x001fe200078e02ff */
[----:B-1----:R-:W-:Y:S01]  /*26430*/  LEA.HI.X.SX32 R8, R6, R3, 0x1, P0 ;  /* 0x0000000306087211 */ /* 0x002fe200000f0eff */
[----:B------:R-:W-:-:S02]  /*26440*/  IMAD R6, R4, 0x3f, RZ ;  /* 0x0000003f04067824 */ /* 0x000fc400078e02ff */
[----:B------:R-:W-:Y:S02]  /*26450*/  IMAD R5, R4, 0xcc, RZ ;  /* 0x000000cc04057824 */ /* 0x000fe400078e02ff */
[----:B------:R0:W-:Y:S01]  /*26460*/  STL [R1+0x1870], R8 ;  /* 0x0018700801007387 */ /* 0x0001e20000100800 */
[-C--:B------:R-:W-:Y:S02]  /*26470*/  LEA.HI.X.SX32 R6, R6, R3.reuse, 0x1, P5 ;  /* 0x0000000306067211 */ /* 0x080fe400028f0eff */
[-C--:B------:R-:W-:Y:S02]  /*26480*/  IADD3 R5, P5, R5, R0.reuse, RZ ;  /* 0x0000000005057210 */ /* 0x080fe40007fbe0ff */
[C---:B0-----:R-:W-:Y:S02]  /*26490*/  IADD3 R8, P0, R7.reuse, R0, RZ ;  /* 0x0000000007087210 */ /* 0x041fe40007f1e0ff */
[----:B------:R-:W-:-:S03]  /*264a0*/  LEA.HI.X.SX32 R7, R7, R3, 0x1, P3 ;  /* 0x0000000307077211 */ /* 0x000fc600018f0eff */
[----:B------:R0:W-:Y:S04]  /*264b0*/  STL [R1+0x1a7c], R8 ;  /* 0x001a7c0801007387 */ /* 0x0001e80000100800 */
[----:B------:R1:W-:Y:S01]  /*264c0*/  STL [R1+0x1a68], R6 ;  /* 0x001a680601007387 */ /* 0x0003e20000100800 */
[----:B0-----:R-:W-:-:S03]  /*264d0*/  IMAD R8, R4, 0x76, RZ ;  /* 0x0000007604087824 */ /* 0x001fc600078e02ff */
[----:B------:R0:W-:Y:S01]  /*264e0*/  STL [R1+0x1934], R5 ;  /* 0x0019340501007387 */ /* 0x0001e20000100800 */
[----:B-1----:R-:W-:-:S03]  /*264f0*/  IMAD R6, R4, 0x3d, RZ ;  /* 0x0000003d04067824 */ /* 0x002fc600078e02ff */
[----:B------:R1:W-:Y:S01]  /*26500*/  STL [R1+0x1890], R7 ;  /* 0x0018900701007387 */ /* 0x0003e20000100800 */
[----:B0-----:R-:W-:Y:S01]  /*26510*/  IMAD R5, R4, 0xc4, RZ ;  /* 0x000000c404057824 */ /* 0x001fe200078e02ff */
[----:B-1----:R-:W-:Y:S02]  /*26520*/  IADD3 R7, P3, R8, R0, RZ ;  /* 0x0000000008077210 */ /* 0x002fe40007f7e0ff */
[-C--:B------:R-:W-:Y:S01]  /*26530*/  LEA.HI.X.SX32 R6, R6, R3.reuse, 0x1, P0 ;  /* 0x0000000306067211 */ /* 0x080fe200000f0eff */
[----:B------:R-:W-:Y:S02]  /*26540*/  IMAD R9, R4, 0x72, RZ ;  /* 0x0000007204097824 */ /* 0x000fe400078e02ff */
[----:B------:R0:W-:Y:S01]  /*26550*/  STL [R1+0x1a8c], R7 ;  /* 0x001a8c0701007387 */ /* 0x0001e20000100800 */
[----:B------:R-:W-:-:S03]  /*26560*/  LEA.HI.X.SX32 R8, R8, R3, 0x1, P1 ;  /* 0x0000000308087211 */ /* 0x000fc600008f0eff */
[----:B------:R1:W-:Y:S01]  /*26570*/  STL [R1+0x1a78], R6 ;  /* 0x001a780601007387 */ /* 0x0003e20000100800 */
[-C--:B0-----:R-:W-:Y:S01]  /*26580*/  IADD3 R7, P0, R5, R0.reuse, RZ ;  /* 0x0000000005077210 */ /* 0x081fe20007f1e0ff */
[C---:B------:R-:W-:Y:S02]  /*26590*/  IMAD R5, R4.reuse, 0xbc, RZ ;  /* 0x000000bc04057824 */ /* 0x040fe400078e02ff */
[----:B-1----:R-:W-:Y:S02]  /*265a0*/  IMAD R6, R4, 0x3b, RZ ;  /* 0x0000003b04067824 */ /* 0x002fe400078e02ff */
[----:B------:R0:W-:Y:S04]  /*265b0*/  STL [R1+0x1954], R7 ;  /* 0x0019540701007387 */ /* 0x0001e80000100800 */
[----:B------:R1:W-:Y:S01]  /*265c0*/  STL [R1+0x18b0], R8 ;  /* 0x0018b00801007387 */ /* 0x0003e20000100800 */
[----:B0-----:R-:W-:-:S02]  /*265d0*/  IADD3 R7, P1, R9, R0, RZ ;  /* 0x0000000009077210 */ /* 0x001fc40007f3e0ff */
[----:B-1----:R-:W-:-:S03]  /*265e0*/  LEA.HI.X.SX32 R8, R6, R3, 0x1, P3 ;  /* 0x0000000306087211 */ /* 0x002fc600018f0eff */
[----:B------:R0:W-:Y:S01]  /*265f0*/  STL [R1+0x1a9c], R7 ;  /* 0x001a9c0701007387 */ /* 0x0001e20000100800 */
[----:B------:R-:W-:-:S03]  /*26600*/  IMAD R10, R4, 0x6e, RZ ;  /* 0x0000006e040a7824 */ /* 0x000fc600078e02ff */
[----:B------:R1:W-:Y:S01]  /*26610*/  STL [R1+0x1a88], R8 ;  /* 0x001a880801007387 */ /* 0x0003e20000100800 */
[-C--:B0-----:R-:W-:Y:S01]  /*26620*/  IADD3 R7, P3, R5, R0.reuse, RZ ;  /* 0x0000000005077210 */ /* 0x081fe20007f7e0ff */
[C---:B------:R-:W-:Y:S02]  /*26630*/  IMAD R6, R4.reuse, 0x39, RZ ;  /* 0x0000003904067824 */ /* 0x040fe400078e02ff */
[----:B------:R-:W-:Y:S02]  /*26640*/  IMAD R5, R4, 0xb4, RZ ;  /* 0x000000b404057824 */ /* 0x000fe400078e02ff */
[----:B------:R0:W-:Y:S01]  /*26650*/  STL [R1+0x1974], R7 ;  /* 0x0019740701007387 */ /* 0x0001e20000100800 */
[-C--:B-1----:R-:W-:Y:S02]  /*26660*/  LEA.HI.X.SX32 R8, R6, R3.reuse, 0x1, P1 ;  /* 0x0000000306087211 */ /* 0x082fe400008f0eff */
[----:B0-----:R-:W-:Y:S02]  /*26670*/  LEA.HI.X.SX32 R7, R9, R3, 0x1, P2 ;  /* 0x0000000309077211 */ /* 0x001fe400010f0eff */
[----:B------:R-:W-:-:S03]  /*26680*/  IADD3 R9, P2, R10, R0, RZ ;  /* 0x000000000a097210 */ /* 0x000fc60007f5e0ff */
[----:B------:R0:W-:Y:S01]  /*26690*/  STL [R1+0x18d0], R7 ;  /* 0x0018d00701007387 */ /* 0x0001e20000100800 */
[----:B------:R-:W-:-:S03]  /*266a0*/  IMAD R11, R4, 0x6a, RZ ;  /* 0x0000006a040b7824 */ /* 0x000fc600078e02ff */
[----:B------:R-:W-:Y:S01]  /*266b0*/  STL [R1+0x1aac], R9 ;  /* 0x001aac0901007387 */ /* 0x000fe20000100800 */
[----:B0-----:R-:W-:-:S03]  /*266c0*/  IADD3 R7, P1, R5, R0, RZ ;  /* 0x0000000005077210 */ /* 0x001fc60007f3e0ff */
[----:B------:R-:W-:Y:S01]  /*266d0*/  STL [R1+0x1a98], R8 ;  /* 0x001a980801007387 */ /* 0x000fe20000100800 */
[----:B------:R-:W-:-:S03]  /*266e0*/  IMAD R6, R4, 0x37, RZ ;  /* 0x0000003704067824 */ /* 0x000fc600078e02ff */
[----:B------:R0:W-:Y:S01]  /*266f0*/  STL [R1+0x1994], R7 ;  /* 0x0019940701007387 */ /* 0x0001e20000100800 */
[----:B------:R-:W-:Y:S01]  /*26700*/  IMAD R5, R4, 0xac, RZ ;  /* 0x000000ac04057824 */ /* 0x000fe200078e02ff */
[-C--:B0-----:R-:W-:Y:S02]  /*26710*/  LEA.HI.X.SX32 R7, R10, R3.reuse, 0x1, P4 ;  /* 0x000000030a077211 */ /* 0x081fe400020f0eff */
[----:B------:R-:W-:Y:S02]  /*26720*/  IADD3 R9, P4, R11, R0, RZ ;  /* 0x000000000b097210 */ /* 0x000fe40007f9e0ff */
[----:B------:R-:W-:Y:S01]  /*26730*/  LEA.HI.X.SX32 R8, R6, R3, 0x1, P2 ;  /* 0x0000000306087211 */ /* 0x000fe200010f0eff */
        /* <DEDUP_REMOVED lines=84> */
[C---:B------:R-:W-:Y:S02]  /*26c80*/  IMAD R5, R4.reuse, 0xd8, RZ ;  /* 0x000000d804057824 */ /* 0x040fe400078e02ff */
[----:B------:R-:W-:Y:S01]  /*26c90*/  IMAD R20, R4, 0x46, RZ ;  /* 0x0000004604147824 */ /* 0x000fe200078e02ff */
[-C--:B0-----:R-:W-:Y:S02]  /*26ca0*/  LEA.HI.X.SX32 R7, R18, R3.reuse, 0x1, P6 ;  /* 0x0000000312077211 */ /* 0x081fe400030f0eff */
[----:B------:R-:W-:Y:S02]  /*26cb0*/  IADD3 R9, P6, R19, R0, RZ ;  /* 0x0000000013097210 */ /* 0x000fe40007fde0ff */
[----:B------:R-:W-:Y:S01]  /*26cc0*/  LEA.HI.X.SX32 R8, R6, R3, 0x1, P4 ;  /* 0x0000000306087211 */ /* 0x000fe200020f0eff */
[----:B------:R0:W-:Y:S01]  /*26cd0*/  STL [R1+0x19f0], R7 ;  /* 0x0019f00701007387 */ /* 0x0001e20000100800 */
[----:B------:R-:W-:-:S03]  /*26ce0*/  IMAD R6, R4, 0x25, RZ ;  /* 0x0000002504067824 */ /* 0x000fc600078e02ff */
[----:B------:R1:W-:Y:S01]  /*26cf0*/  STL [R1+0x1b3c], R9 ;  /* 0x001b3c0901007387 */ /* 0x0003e20000100800 */
[----:B0-----:R-:W-:-:S03]  /*26d00*/  IADD3 R7, P4, R5, R0, RZ ;  /* 0x0000000005077210 */ /* 0x001fc60007f9e0ff */
[----:B------:R0:W-:Y:S01]  /*26d10*/  STL [R1+0x1b28], R8 ;  /* 0x001b280801007387 */ /* 0x0001e20000100800 */
[C---:B------:R-:W-:Y:S01]  /*26d20*/  IMAD R5, R4.reuse, 0xc8, RZ ;  /* 0x000000c804057824 */ /* 0x040fe200078e02ff */
[-C--:B-1----:R-:W-:Y:S02]  /*26d30*/  LEA.HI.X.SX32 R9, R19, R3.reuse, 0x1, P5 ;  /* 0x0000000313097211 */ /* 0x082fe400028f0eff */
[----:B------:R1:W-:Y:S01]  /*26d40*/  STL [R1+0x1904], R7 ;  /* 0x0019040701007387 */ /* 0x0003e20000100800 */
[----:B------:R-:W-:Y:S01]  /*26d50*/  IMAD R21, R4, 0x42, RZ ;  /* 0x0000004204157824 */ /* 0x000fe200078e02ff */
[----:B0-----:R-:W-:Y:S02]  /*26d60*/  IADD3 R8, P5, R20, R0, RZ ;  /* 0x0000000014087210 */ /* 0x001fe40007fbe0ff */
[----:B------:R-:W-:Y:S01]  /*26d70*/  STL [R1+0x1a10], R9 ;  /* 0x001a100901007387 */ /* 0x000fe20000100800 */
[----:B-1----:R-:W-:-:S03]  /*26d80*/  LEA.HI.X.SX32 R7, R6, R3, 0x1, P6 ;  /* 0x0000000306077211 */ /* 0x002fc600030f0eff */
[----:B------:R-:W-:Y:S01]  /*26d90*/  STL [R1+0x1b4c], R8 ;  /* 0x001b4c0801007387 */ /* 0x000fe20000100800 */
[-C--:B------:R-:W-:Y:S01]  /*26da0*/  IADD3 R6, P6, R5, R0.reuse, RZ ;  /* 0x0000000005067210 */ /* 0x080fe20007fde0ff */
[----:B------:R-:W-:Y:S02]  /*26db0*/  IMAD R5, R4, 0x23, RZ ;  /* 0x0000002304057824 */ /* 0x000fe400078e02ff */
[----:B------:R0:W-:Y:S04]  /*26dc0*/  STL [R1+0x1b38], R7 ;  /* 0x001b380701007387 */ /* 0x0001e80000100800 */
[----:B------:R1:W-:Y:S01]  /*26dd0*/  STL [R1+0x1944], R6 ;  /* 0x0019440601007387 */ /* 0x0003e20000100800 */
[----:B0-----:R-:W-:Y:S02]  /*26de0*/  LEA.HI.X.SX32 R7, R20, R3, 0x1, P0 ;  /* 0x0000000314077211 */ /* 0x001fe400000f0eff */
[----:B------:R-:W-:Y:S01]  /*26df0*/  IADD3 R8, P0, R21, R0, RZ ;  /* 0x0000000015087210 */ /* 0x000fe20007f1e0ff */
[----:B-1----:R-:W-:-:S02]  /*26e00*/  IMAD R6, R4, 0xb8, RZ ;  /* 0x000000b804067824 */ /* 0x002fc400078e02ff */
[----:B------:R0:W-:Y:S01]  /*26e10*/  STL [R1+0x1a30], R7 ;  /* 0x001a300701007387 */ /* 0x0001e20000100800 */
[----:B------:R-:W-:-:S03]  /*26e20*/  IMAD R22, R4, 0x7c, RZ ;  /* 0x0000007c04167824 */ /* 0x000fc600078e02ff */
[----:B------:R1:W-:Y:S01]  /*26e30*/  STL [R1+0x1b5c], R8 ;  /* 0x001b5c0801007387 */ /* 0x0003e20000100800 */
[C---:B------:R-:W-:Y:S01]  /*26e40*/  IMAD R23, R4.reuse, 0x3e, RZ ;  /* 0x0000003e04177824 */ /* 0x040fe200078e02ff */
[----:B0-----:R-:W-:Y:S01]  /*26e50*/  LEA.HI.X.SX32 R7, R5, R3, 0x1, P5 ;  /* 0x0000000305077211 */ /* 0x001fe200028f0eff */
[----:B------:R-:W-:Y:S01]  /*26e60*/  IMAD R5, R4, 0x21, RZ ;  /* 0x0000002104057824 */ /* 0x000fe200078e02ff */
[----:B-1----:R-:W-:-:S03]  /*26e70*/  IADD3 R8, P5, R6, R0, RZ ;  /* 0x0000000006087210 */ /* 0x002fc60007fbe0ff */
[----:B------:R0:W-:Y:S01]  /*26e80*/  STL [R1+0x1b48], R7 ;  /* 0x001b480701007387 */ /* 0x0001e20000100800 */
[-C--:B------:R-:W-:Y:S02]  /*26e90*/  LEA.HI.X.SX32 R6, R21, R3.reuse, 0x1, P3 ;  /* 0x0000000315067211 */ /* 0x080fe400018f0eff */
[----:B------:R-:W-:Y:S01]  /*26ea0*/  LEA.HI.X.SX32 R5, R5, R3, 0x1, P0 ;  /* 0x0000000305057211 */ /* 0x000fe200000f0eff */
[----:B------:R1:W-:Y:S01]  /*26eb0*/  STL [R1+0x1984], R8 ;  /* 0x0019840801007387 */ /* 0x0003e20000100800 */
[----:B0-----:R-:W-:-:S03]  /*26ec0*/  IADD3 R7, P3, R22, R0, RZ ;  /* 0x0000000016077210 */ /* 0x001fc60007f7e0ff */
[----:B------:R0:W-:Y:S01]  /*26ed0*/  STL [R1+0x1a50], R6 ;  /* 0x001a500601007387 */ /* 0x0001e20000100800 */
[----:B-1----:R-:W-:-:S03]  /*26ee0*/  IADD3 R8, P0, R23, R0, RZ ;  /* 0x0000000017087210 */ /* 0x002fc60007f1e0ff */
[----:B------:R1:W-:Y:S01]  /*26ef0*/  STL [R1+0x1a74], R7 ;  /* 0x001a740701007387 */ /* 0x0003e20000100800 */
[C---:B------:R-:W-:Y:S02]  /*26f00*/  IMAD R24, R4.reuse, 0x74, RZ ;  /* 0x0000007404187824 */ /* 0x040fe400078e02ff */
[----:B0-----:R-:W-:Y:S01]  /*26f10*/  IMAD R6, R4, 0xa8, RZ ;  /* 0x000000a804067824 */ /* 0x001fe200078e02ff */
[----:B------:R0:W-:Y:S01]  /*26f20*/  STL [R1+0x1b58], R5 ;  /* 0x001b580501007387 */ /* 0x0001e20000100800 */
[----:B-1----:R-:W-:-:S03]  /*26f30*/  LEA.HI.X.SX32 R7, R22, R3, 0x1, P1 ;  /* 0x0000000316077211 */ /* 0x002fc600008f0eff */
[----:B------:R1:W-:Y:S01]  /*26f40*/  STL [R1+0x1b6c], R8 ;  /* 0x001b6c0801007387 */ /* 0x0003e20000100800 */
[----:B------:R-:W-:-:S03]  /*26f50*/  IMAD R25, R4, 0x3a, RZ ;  /* 0x0000003a04197824 */ /* 0x000fc600078e02ff */
[----:B------:R2:W-:Y:S01]  /*26f60*/  STL [R1+0x1880], R7 ;  /* 0x0018800701007387 */ /* 0x0005e20000100800 */
[----:B0-----:R-:W-:Y:S01]  /*26f70*/  IMAD R5, R4, 0x1f, RZ ;  /* 0x0000001f04057824 */ /* 0x001fe200078e02ff */
[-C--:B-1----:R-:W-:Y:S02]  /*26f80*/  IADD3 R8, P1, R6, R0.reuse, RZ ;  /* 0x0000000006087210 */ /* 0x082fe40007f3e0ff */
[-C--:B------:R-:W-:Y:S02]  /*26f90*/  LEA.HI.X.SX32 R6, R23, R3.reuse, 0x1, P3 ;  /* 0x0000000317067211 */ /* 0x080fe400018f0eff */
[----:B--2---:R-:W-:Y:S01]  /*26fa0*/  IADD3 R7, P3, R24, R0, RZ ;  /* 0x0000000018077210 */ /* 0x004fe20007f7e0ff */
[----:B------:R0:W-:Y:S01]  /*26fb0*/  STL [R1+0x19c4], R8 ;  /* 0x0019c40801007387 */ /* 0x0001e20000100800 */
[----:B------:R-:W-:-:S03]  /*26fc0*/  LEA.HI.X.SX32 R5, R5, R3, 0x1, P0 ;  /* 0x0000000305057211 */ /* 0x000fc600000f0eff */
[----:B------:R1:W-:Y:S01]  /*26fd0*/  STL [R1+0x1a70], R6 ;  /* 0x001a700601007387 */ /* 0x0003e20000100800 */
[----:B------:R-:W-:-:S03]  /*26fe0*/  IMAD R26, R4, 0x6c, RZ ;  /* 0x0000006c041a7824 */ /* 0x000fc600078e02ff */
[----:B------:R2:W-:Y:S01]  /*26ff0*/  STL [R1+0x1a94], R7 ;  /* 0x001a940701007387 */ /* 0x0005e20000100800 */
[----:B0-----:R-:W-:Y:S01]  /*27000*/  IADD3 R8, P0, R25, R0, RZ ;  /* 0x0000000019087210 */ /* 0x001fe20007f1e0ff */
[----:B-1----:R-:W-:Y:S02]  /*27010*/  IMAD R6, R4, 0x98, RZ ;  /* 0x0000009804067824 */ /* 0x002fe400078e02ff */
[----:B------:R0:W-:Y:S01]  /*27020*/  STL [R1+0x1b68], R5 ;  /* 0x001b680501007387 */ /* 0x0001e20000100800 */
[----:B--2---:R-:W-:-:S03]  /*27030*/  LEA.HI.X.SX32 R7, R24, R3, 0x1, P2 ;  /* 0x0000000318077211 */ /* 0x004fc600010f0eff */
        /* <DEDUP_REMOVED lines=17> */
[-C--:B------:R-:W-:Y:S01]  /*27150*/  IADD3 R6, P4, R6, R0.reuse, RZ ;  /* 0x0000000006067210 */ /* 0x080fe20007f9e0ff */
[C---:B------:R-:W-:Y:S02]  /*27160*/  IMAD R29, R4.reuse, 0x32, RZ ;  /* 0x00000032041d7824 */ /* 0x040fe400078e02ff */
[----:B------:R2:W-:Y:S01]  /*27170*/  STL [R1+0x1900], R7 ;  /* 0x0019000701007387 */ /* 0x0005e20000100800 */
[----:B0-----:R-:W-:Y:S01]  /*27180*/  IMAD R5, R4, 0x1b, RZ ;  /* 0x0000001b04057824 */ /* 0x001fe200078e02ff */
[----:B-1----:R-:W-:Y:S02]  /*27190*/  LEA.HI.X.SX32 R8, R27, R3, 0x1, P3 ;  /* 0x000000031b087211 */ /* 0x002fe400018f0eff */
[----:B------:R0:W-:Y:S01]  /*271a0*/  STL [R1+0x1a44], R6 ;  /* 0x001a440601007387 */ /* 0x0001e20000100800 */
[----:B--2---:R-:W-:-:S03]  /*271b0*/  IADD3 R7, P3, R28, R0, RZ ;  /* 0x000000001c077210 */ /* 0x004fc60007f7e0ff */
[----:B------:R1:W-:Y:S04]  /*271c0*/  STL [R1+0x1ab0], R8 ;  /* 0x001ab00801007387 */ /* 0x0003e80000100800 */
[----:B------:R2:W-:Y:S01]  /*271d0*/  STL [R1+0x1ad4], R7 ;  /* 0x001ad40701007387 */ /* 0x0005e20000100800 */
[-C--:B0-----:R-:W-:Y:S01]  /*271e0*/  LEA.HI.X.SX32 R6, R5, R3.reuse, 0x1, P0 ;  /* 0x0000000305067211 */ /* 0x081fe200000f0eff */
[----:B------:R-:W-:Y:S01]  /*271f0*/  IMAD R5, R4, 0xf0, RZ ;  /* 0x000000f004057824 */ /* 0x000fe200078e02ff */
[----:B-1----:R-:W-:-:S03]  /*27200*/  LEA.HI.X.SX32 R8, R28, R3, 0x1, P6 ;  /* 0x000000031c087211 */ /* 0x002fc600030f0eff */
[----:B------:R0:W-:Y:S01]  /*27210*/  STL [R1+0x1b88], R6 ;  /* 0x001b880601007387 */ /* 0x0001e20000100800 */
[C---:B--2---:R-:W-:Y:S02]  /*27220*/  IADD3 R7, P0, R29.reuse, R0, RZ ;  /* 0x000000001d077210 */ /* 0x044fe40007f1e0ff */
[----:B------:R-:W-:-:S03]  /*27230*/  LEA.HI.X.SX32 R10, R29, R3, 0x1, P3 ;  /* 0x000000031d0a7211 */ /* 0x000fc600018f0eff */
[----:B------:R1:W-:Y:S01]  /*27240*/  STL [R1+0x1b9c], R7 ;  /* 0x001b9c0701007387 */ /* 0x0003e20000100800 */
[----:B0-----:R-:W-:-:S03]  /*27250*/  IMAD R6, R4, 0x5c, RZ ;  /* 0x0000005c04067824 */ /* 0x001fc600078e02ff */
[----:B------:R0:W-:Y:S02]  /*27260*/  STL [R1+0x1940], R8 ;  /* 0x0019400801007387 */ /* 0x0001e40000100800 */
[-C--:B------:R-:W-:Y:S02]  /*27270*/  IADD3 R9, P3, R6, R0.reuse, RZ ;  /* 0x0000000006097210 */ /* 0x080fe40007f7e0ff */
[-C--:B-1----:R-:W-:Y:S01]  /*27280*/  IADD3 R7, P6, R5, R0.reuse, RZ ;  /* 0x0000000005077210 */ /* 0x082fe20007fde0ff */
[C---:B------:R-:W-:Y:S02]  /*27290*/  IMAD R5, R4.reuse, 0x19, RZ ;  /* 0x0000001904057824 */ /* 0x040fe400078e02ff */
[C---:B0-----:R-:W-:Y:S02]  /*272a0*/  IMAD R8, R4.reuse, 0x2e, RZ ;  /* 0x0000002e04087824 */ /* 0x041fe400078e02ff */
[----:B------:R0:W-:Y:S04]  /*272b0*/  STL [R1+0x18a4], R7 ;  /* 0x0018a40701007387 */ /* 0x0001e80000100800 */
[----:B------:R-:W-:Y:S04]  /*272c0*/  STL [R1+0x1ad0], R10 ;  /* 0x001ad00a01007387 */ /* 0x000fe80000100800 */
[----:B------:R1:W-:Y:S01]  /*272d0*/  STL [R1+0x1af4], R9 ;  /* 0x001af40901007387 */ /* 0x0003e20000100800 */
[----:B0-----:R-:W-:Y:S01]  /*272e0*/  LEA.HI.X.SX32 R7, R5, R3, 0x1, P0 ;  /* 0x0000000305077211 */ /* 0x001fe200000f0eff */
[----:B------:R-:W-:Y:S01]  /*272f0*/  IMAD R5, R4, 0xd0, RZ ;  /* 0x000000d004057824 */ /* 0x000fe200078e02ff */
[----:B-1----:R-:W-:-:S03]  /*27300*/  IADD3 R9, P0, R8, R0, RZ ;  /* 0x0000000008097210 */ /* 0x002fc60007f1e0ff */
[----:B------:R0:W-:Y:S04]  /*27310*/  STL [R1+0x1b98], R7 ;  /* 0x001b980701007387 */ /* 0x0001e80000100800 */
[----:B------:R1:W-:Y:S01]  /*27320*/  STL [R1+0x1bac], R9 ;  /* 0x001bac0901007387 */ /* 0x0003e20000100800 */
[----:B0-----:R-:W-:Y:S01]  /*27330*/  LEA.HI.X.SX32 R7, R6, R3, 0x1, P5 ;  /* 0x0000000306077211 */ /* 0x001fe200028f0eff */
[----:B------:R-:W-:Y:S01]  /*27340*/  IMAD R6, R4, 0x54, RZ ;  /* 0x0000005404067824 */ /* 0x000fe200078e02ff */
[----:B-1----:R-:W-:-:S03]  /*27350*/  IADD3 R9, P5, R5, R0, RZ ;  /* 0x0000000005097210 */ /* 0x002fc60007fbe0ff */
[----:B------:R0:W-:Y:S01]  /*27360*/  STL [R1+0x1980], R7 ;  /* 0x0019800701007387 */ /* 0x0001e20000100800 */
[-C--:B------:R-:W-:Y:S01]  /*27370*/  LEA.HI.X.SX32 R10, R8, R3.reuse, 0x1, P3 ;  /* 0x00000003080a7211 */ /* 0x080fe200018f0eff */
[C---:B------:R-:W-:Y:S02]  /*27380*/  IMAD R5, R4.reuse, 0x17, RZ ;  /* 0x0000001704057824 */ /* 0x040fe400078e02ff */
[----:B------:R1:W-:Y:S01]  /*27390*/  STL [R1+0x1924], R9 ;  /* 0x0019240901007387 */ /* 0x0003e20000100800 */
[----:B0-----:R-:W-:Y:S01]  /*273a0*/  IMAD R7, R4, 0x2a, RZ ;  /* 0x0000002a04077824 */ /* 0x001fe200078e02ff */
[----:B-1----:R-:W-:Y:S02]  /*273b0*/  IADD3 R9, P3, R6, R0, RZ ;  /* 0x0000000006097210 */ /* 0x002fe40007f7e0ff */
[----:B------:R-:W-:Y:S01]  /*273c0*/  STL [R1+0x1af0], R10 ;  /* 0x001af00a01007387 */ /* 0x000fe20000100800 */
[----:B------:R-:W-:Y:S01]  /*273d0*/  LEA.HI.X.SX32 R8, R5, R3, 0x1, P0 ;  /* 0x0000000305087211 */ /* 0x000fe200000f0eff */
[----:B------:R-:W-:-:S02]  /*273e0*/  IMAD R5, R4, 0xb0, RZ ;  /* 0x000000b004057824 */ /* 0x000fc400078e02ff */
[----:B------:R0:W-:Y:S04]  /*273f0*/  STL [R1+0x1b14], R9 ;  /* 0x001b140901007387 */ /* 0x0001e80000100800 */
[----:B------:R1:W-:Y:S01]  /*27400*/  STL [R1+0x1ba8], R8 ;  /* 0x001ba80801007387 */ /* 0x0003e20000100800 */
[----:B0-----:R-:W-:Y:S02]  /*27410*/  IADD3 R9, P0, R7, R0, RZ ;  /* 0x0000000007097210 */ /* 0x001fe40007f1e0ff */
[----:B-1----:R-:W-:-:S03]  /*27420*/  LEA.HI.X.SX32 R8, R6, R3, 0x1, P1 ;  /* 0x0000000306087211 */ /* 0x002fc600008f0eff */
[----:B------:R0:W-:Y:S01]  /*27430*/  STL [R1+0x1bbc], R9 ;  /* 0x001bbc0901007387 */ /* 0x0001e20000100800 */
[C---:B------:R-:W-:Y:S01]  /*27440*/  IMAD R6, R4.reuse, 0x4c, RZ ;  /* 0x0000004c04067824 */ /* 0x040fe200078e02ff */
[----:B------:R-:W-:Y:S02]  /*27450*/  LEA.HI.X.SX32 R10, R7, R3, 0x1, P3 ;  /* 0x00000003070a7211 */ /* 0x000fe400018f0eff */
[----:B------:R1:W-:Y:S01]  /*27460*/  STL [R1+0x19c0], R8 ;  /* 0x0019c00801007387 */ /* 0x0003e20000100800 */
[----:B0-----:R-:W-:Y:S01]  /*27470*/  IADD3 R9, P1, R5, R0, RZ ;  /* 0x0000000005097210 */ /* 0x001fe20007f3e0ff */
[----:B------:R-:W-:-:S04]  /*27480*/  IMAD R5, R4, 0x15, RZ ;  /* 0x0000001504057824 */ /* 0x000fc800078e02ff */
[----:B------:R0:W-:Y:S01]  /*27490*/  STL [R1+0x19a4], R9 ;  /* 0x0019a40901007387 */ /* 0x0001e20000100800 */
[----:B-1----:R-:W-:Y:S01]  /*274a0*/  IMAD R8, R4, 0x26, RZ ;  /* 0x0000002604087824 */ /* 0x002fe200078e02ff */
[----:B------:R-:W-:Y:S02]  /*274b0*/  LEA.HI.X.SX32 R7, R5, R3, 0x1, P0 ;  /* 0x0000000305077211 */ /* 0x000fe400000f0eff */
[----:B------:R-:W-:Y:S01]  /*274c0*/  STL [R1+0x1b10], R10 ;  /* 0x001b100a01007387 */ /* 0x000fe20000100800 */
[----:B0-----:R-:W-:Y:S01]  /*274d0*/  IADD3 R9, P3, R6, R0, RZ ;  /* 0x0000000006097210 */ /* 0x001fe20007f7e0ff */
[----:B------:R-:W-:-:S04]  /*274e0*/  IMAD R5, R4, 0x90, RZ ;  /* 0x0000009004057824 */ /* 0x000fc800078e02ff */
[----:B------:R0:W-:Y:S04]  /*274f0*/  STL [R1+0x1b34], R9 ;  /* 0x001b340901007387 */ /* 0x0001e80000100800 */
[----:B------:R1:W-:Y:S01]  /*27500*/  STL [R1+0x1bb8], R7 ;  /* 0x001bb80701007387 */ /* 0x0003e20000100800 */
[----:B0-----:R-:W-:Y:S02]  /*27510*/  IADD3 R9, P0, R8, R0, RZ ;  /* 0x0000000008097210 */ /* 0x001fe40007f1e0ff */
[----:B-1----:R-:W-:-:S03]  /*27520*/  LEA.HI.X.SX32 R7, R6, R3, 0x1, P2 ;  /* 0x0000000306077211 */ /* 0x002fc600010f0eff */
[----:B------:R0:W-:Y:S01]  /*27530*/  STL [R1+0x1bcc], R9 ;  /* 0x001bcc0901007387 */ /* 0x0001e20000100800 */
[----:B------:R-:W-:-:S03]  /*27540*/  IMAD R6, R4, 0x44, RZ ;  /* 0x0000004404067824 */ /* 0x000fc600078e02ff */
[----:B------:R1:W-:Y:S01]  /*27550*/  STL [R1+0x1a00], R7 ;  /* 0x001a000701007387 */ /* 0x0003e20000100800 */
[----:B------:R-:W-:Y:S02]  /*27560*/  LEA.HI.X.SX32 R10, R8, R3, 0x1, P3 ;  /* 0x00000003080a7211 */ /* 0x000fe400018f0eff */
[----:B0-----:R-:W-:Y:S01]  /*27570*/  IADD3 R9, P2, R5, R0, RZ ;  /* 0x0000000005097210 */ /* 0x001fe20007f5e0ff */
[----:B-1----:R-:W-:-:S04]  /*27580*/  IMAD R7, R4, 0x13, RZ ;  /* 0x0000001304077824 */ /* 0x002fc800078e02ff */
[----:B------:R0:W-:Y:S01]  /*27590*/  STL [R1+0x1a24], R9 ;  /* 0x001a240901007387 */ /* 0x0001e20000100800 */
[C---:B------:R-:W-:Y:S01]  /*275a0*/  IMAD R5, R4.reuse, 0x22, RZ ;  /* 0x0000002204057824 */ /* 0x040fe200078e02ff */
[----:B------:R-:W-:Y:S01]  /*275b0*/  LEA.HI.X.SX32 R8, R7, R3, 0x1, P0 ;  /* 0x0000000307087211 */ /* 0x000fe200000f0eff */
[----:B------:R-:W-:Y:S01]  /*275c0*/  IMAD R7, R4, 0xe0, RZ ;  /* 0x000000e004077824 */ /* 0x000fe200078e02ff */
[----:B------:R-:W-:Y:S01]  /*275d0*/  STL [R1+0x1b30], R10 ;  /* 0x001b300a01007387 */ /* 0x000fe20000100800 */
[----:B0-----:R-:W-:-:S05]  /*275e0*/  IADD3 R9, P3, R6, R0, RZ ;  /* 0x0000000006097210 */ /* 0x001fca0007f7e0ff */
[----:B------:R0:W-:Y:S04]  /*275f0*/  STL [R1+0x1b54], R9 ;  /* 0x001b540901007387 */ /* 0x0001e80000100800 */
[----:B------:R1:W-:Y:S01]  /*27600*/  STL [R1+0x1bc8], R8 ;  /* 0x001bc80801007387 */ /* 0x0003e20000100800 */
[-C--:B0-----:R-:W-:Y:S02]  /*27610*/  IADD3 R9, P0, R5, R0.reuse, RZ ;  /* 0x0000000005097210 */ /* 0x081fe40007f1e0ff */
[-C--:B-1----:R-:W-:Y:S01]  /*27620*/  LEA.HI.X.SX32 R8, R6, R3.reuse, 0x1, P4 ;  /* 0x0000000306087211 */ /* 0x082fe200020f0eff */
[----:B------:R-:W-:Y:S01]  /*27630*/  IMAD R6, R4, 0x78, RZ ;  /* 0x0000007804067824 */ /* 0x000fe200078e02ff */
[----:B------:R-:W-:Y:S01]  /*27640*/  IADD3 R7, P4, R7, R0, RZ ;  /* 0x0000000007077210 */ /* 0x000fe20007f9e0ff */
[----:B------:R0:W-:Y:S01]  /*27650*/  STL [R1+0x1bdc], R9 ;  /* 0x001bdc0901007387 */ /* 0x0001e20000100800 */
[----:B------:R-:W-:-:S03]  /*27660*/  LEA.HI.X.SX32 R5, R5, R3, 0x1, P3 ;  /* 0x0000000305057211 */ /* 0x000fc600018f0eff */
[----:B------:R1:W-:Y:S04]  /*27670*/  STL [R1+0x1a40], R8 ;  /* 0x001a400801007387 */ /* 0x0003e80000100800 */
[----:B------:R2:W-:Y:S01]  /*27680*/  STL [R1+0x18e4], R7 ;  /* 0x0018e40701007387 */ /* 0x0005e20000100800 */
[----:B0-----:R-:W-:Y:S01]  /*27690*/  IADD3 R9, P3, R6, R0, RZ ;  /* 0x0000000006097210 */ /* 0x001fe20007f7e0ff */
[C---:B-1----:R-:W-:Y:S02]  /*276a0*/  IMAD R8, R4.reuse, 0x11, RZ ;  /* 0x0000001104087824 */ /* 0x042fe400078e02ff */
[----:B------:R0:W-:Y:S01]  /*276b0*/  STL [R1+0x1b50], R5 ;  /* 0x001b500501007387 */ /* 0x0001e20000100800 */
[----:B--2---:R-:W-:Y:S02]  /*276c0*/  IMAD R7, R4, 0x3c, RZ ;  /* 0x0000003c04077824 */ /* 0x004fe400078e02ff */
[-C--:B------:R-:W-:Y:S01]  /*276d0*/  LEA.HI.X.SX32 R10, R8, R3.reuse, 0x1, P0 ;  /* 0x00000003080a7211 */ /* 0x080fe200000f0eff */
[----:B------:R1:W-:Y:S01]  /*276e0*/  STL [R1+0x1a84], R9 ;  /* 0x001a840901007387 */ /* 0x0003e20000100800 */
[----:B------:R-:W-:Y:S01]  /*276f0*/  LEA.HI.X.SX32 R8, R6, R3, 0x1, P6 ;  /* 0x0000000306087211 */ /* 0x000fe200030f0eff */
[----:B------:R-:W-:-:S02]  /*27700*/  IMAD R6, R4, 0xa0, RZ ;  /* 0x000000a004067824 */ /* 0x000fc400078e02ff */
[----:B0-----:R-:W-:Y:S01]  /*27710*/  IMAD R5, R4, 0x1e, RZ ;  /* 0x0000001e04057824 */ /* 0x001fe200078e02ff */
[----:B------:R-:W-:Y:S01]  /*27720*/  STL [R1+0x1bd8], R10 ;  /* 0x001bd80a01007387 */ /* 0x000fe20000100800 */
[----:B-1----:R-:W-:-:S05]  /*27730*/  IADD3 R9, P0, R7, R0, RZ ;  /* 0x0000000007097210 */ /* 0x002fca0007f1e0ff */
        /* <DEDUP_REMOVED lines=10> */
[C---:B0-----:R-:W-:Y:S01]  /*277e0*/  IADD3 R9, P0, R7.reuse, R0, RZ ;  /* 0x0000000007097210 */ /* 0x041fe20007f1e0ff */
[C---:B-1----:R-:W-:Y:S02]  /*277f0*/  IMAD R8, R4.reuse, 0xf, RZ ;  /* 0x0000000f04087824 */ /* 0x042fe400078e02ff */
[----:B------:R0:W-:Y:S01]  /*27800*/  STL [R1+0x1b70], R5 ;  /* 0x001b700501007387 */ /* 0x0001e20000100800 */
[----:B--2---:R-:W-:Y:S02]  /*27810*/  IMAD R6, R4, 0x34, RZ ;  /* 0x0000003404067824 */ /* 0x004fe400078e02ff */
[-C--:B------:R-:W-:Y:S01]  /*27820*/  LEA.HI.X.SX32 R10, R8, R3.reuse, 0x1, P6 ;  /* 0x00000003080a7211 */ /* 0x080fe200030f0eff */
[----:B------:R1:W-:Y:S01]  /*27830*/  STL [R1+0x1ac4], R9 ;  /* 0x001ac40901007387 */ /* 0x0003e20000100800 */
[----:B------:R-:W-:Y:S01]  /*27840*/  LEA.HI.X.SX32 R8, R7, R3, 0x1, P5 ;  /* 0x0000000307087211 */ /* 0x000fe200028f0eff */
[----:B0-----:R-:W-:-:S02]  /*27850*/  IMAD R5, R4, 0x1a, RZ ;  /* 0x0000001a04057824 */ /* 0x001fc400078e02ff */
[----:B------:R-:W-:Y:S01]  /*27860*/  STL [R1+0x1be8], R10 ;  /* 0x001be80a01007387 */ /* 0x000fe20000100800 */
[----:B-1----:R-:W-:Y:S01]  /*27870*/  IADD3 R9, P6, R6, R0, RZ ;  /* 0x0000000006097210 */ /* 0x002fe20007fde0ff */
        /* <DEDUP_REMOVED lines=8> */
[----:B0-----:R-:W-:Y:S01]  /*27900*/  IADD3 R9, P0, R7, R0, RZ ;  /* 0x0000000007097210 */ /* 0x001fe20007f1e0ff */
[----:B------:R-:W-:Y:S01]  /*27910*/  IMAD R7, R4, 0xd, RZ ;  /* 0x0000000d04077824 */ /* 0x000fe200078e02ff */
[----:B-1----:R-:W-:-:S03]  /*27920*/  LEA.HI.X.SX32 R8, R5, R3, 0x1, P6 ;  /* 0x0000000305087211 */ /* 0x002fc600030f0eff */
[----:B------:R0:W-:Y:S01]  /*27930*/  STL [R1+0x1964], R9 ;  /* 0x0019640901007387 */ /* 0x0001e20000100800 */
[----:B------:R-:W-:Y:S01]  /*27940*/  IMAD R5, R4, 0x2c, RZ ;  /* 0x0000002c04057824 */ /* 0x000fe200078e02ff */
[-C--:B------:R-:W-:Y:S02]  /*27950*/  LEA.HI.X.SX32 R7, R7, R3.reuse, 0x1, P5 ;  /* 0x0000000307077211 */ /* 0x080fe400028f0eff */
[----:B------:R1:W-:Y:S01]  /*27960*/  STL [R1+0x1b90], R8 ;  /* 0x001b900801007387 */ /* 0x0003e20000100800 */
[C---:B0-----:R-:W-:Y:S02]  /*27970*/  IADD3 R9, P6, R6.reuse, R0, RZ ;  /* 0x0000000006097210 */ /* 0x041fe40007fde0ff */
[----:B------:R-:W-:-:S03]  /*27980*/  LEA.HI.X.SX32 R6, R6, R3, 0x1, P1 ;  /* 0x0000000306067211 */ /* 0x000fc600008f0eff */
[----:B------:R0:W-:Y:S01]  /*27990*/  STL [R1+0x1b04], R9 ;  /* 0x001b040901007387 */ /* 0x0001e20000100800 */
[----:B-1----:R-:W-:-:S03]  /*279a0*/  IMAD R8, R4, 0x16, RZ ;  /* 0x0000001604087824 */ /* 0x002fc600078e02ff */
[----:B------:R1:W-:Y:S01]  /*279b0*/  STL [R1+0x1bf8], R7 ;  /* 0x001bf80701007387 */ /* 0x0003e20000100800 */
[----:B0-----:R-:W-:Y:S01]  /*279c0*/  IADD3 R9, P5, R5, R0, RZ ;  /* 0x0000000005097210 */ /* 0x001fe20007fbe0ff */
[----:B-1----:R-:W-:-:S04]  /*279d0*/  IMAD R7, R4, 0x48, RZ ;  /* 0x0000004804077824 */ /* 0x002fc800078e02ff */
[----:B------:R0:W-:Y:S04]  /*279e0*/  STL [R1+0x1bb4], R9 ;  /* 0x001bb40901007387 */ /* 0x0001e80000100800 */
[----:B------:R1:W-:Y:S01]  /*279f0*/  STL [R1+0x19a0], R6 ;  /* 0x0019a00601007387 */ /* 0x0003e20000100800 */
[-C--:B0-----:R-:W-:Y:S02]  /*27a00*/  IADD3 R9, P1, R8, R0.reuse, RZ ;  /* 0x0000000008097210 */ /* 0x081fe40007f3e0ff */
[-C--:B-1----:R-:W-:Y:S01]  /*27a10*/  LEA.HI.X.SX32 R6, R5, R3.reuse, 0x1, P6 ;  /* 0x0000000305067211 */ /* 0x082fe200030f0eff */
[----:B------:R-:W-:Y:S01]  /*27a20*/  IMAD R5, R4, 0x24, RZ ;  /* 0x0000002404057824 */ /* 0x000fe200078e02ff */
[----:B------:R-:W-:Y:S01]  /*27a30*/  IADD3 R10, P6, R7, R0, RZ ;  /* 0x00000000070a7210 */ /* 0x000fe20007fde0ff */
[----:B------:R0:W-:Y:S04]  /*27a40*/  STL [R1+0x1c0c], R9 ;  /* 0x001c0c0901007387 */ /* 0x0001e80000100800 */
[----:B------:R1:W-:Y:S04]  /*27a50*/  STL [R1+0x1b00], R6 ;  /* 0x001b000601007387 */ /* 0x0003e80000100800 */
[----:B------:R2:W-:Y:S01]  /*27a60*/  STL [R1+0x1b44], R10 ;  /* 0x001b440a01007387 */ /* 0x0005e20000100800 */
[----:B0-----:R-:W-:Y:S01]  /*27a70*/  LEA.HI.X.SX32 R9, R8, R3, 0x1, P5 ;  /* 0x0000000308097211 */ /* 0x001fe200028f0eff */
[----:B------:R-:W-:-:S02]  /*27a80*/  IMAD R8, R4, 0x12, RZ ;  /* 0x0000001204087824 */ /* 0x000fc400078e02ff */
[----:B-1----:R-:W-:Y:S01]  /*27a90*/  IMAD R6, R4, 0xb, RZ ;  /* 0x0000000b04067824 */ /* 0x002fe200078e02ff */
[-C--:B--2---:R-:W-:Y:S01]  /*27aa0*/  IADD3 R10, P5, R5, R0.reuse, RZ ;  /* 0x00000000050a7210 */ /* 0x084fe20007fbe0ff */
[----:B------:R0:W-:Y:S04]  /*27ab0*/  STL [R1+0x1bb0], R9 ;  /* 0x001bb00901007387 */ /* 0x0001e80000100800 */
[----:B------:R1:W-:Y:S01]  /*27ac0*/  STL [R1+0x1bd4], R10 ;  /* 0x001bd40a01007387 */ /* 0x0003e20000100800 */
[----:B0-----:R-:W-:Y:S01]  /*27ad0*/  LEA.HI.X.SX32 R9, R6, R3, 0x1, P1 ;  /* 0x0000000306097211 */ /* 0x001fe200008f0eff */
[----:B------:R-:W-:Y:S01]  /*27ae0*/  IMAD R6, R4, 0x70, RZ ;  /* 0x0000007004067824 */ /* 0x000fe200078e02ff */
[----:B-1----:R-:W-:-:S03]  /*27af0*/  IADD3 R10, P1, R8, R0, RZ ;  /* 0x00000000080a7210 */ /* 0x002fc60007f3e0ff */
[----:B------:R0:W-:Y:S01]  /*27b00*/  STL [R1+0x1c08], R9 ;  /* 0x001c080901007387 */ /* 0x0001e20000100800 */
[----:B------:R-:W-:-:S03]  /*27b10*/  LEA.HI.X.SX32 R7, R7, R3, 0x1, P2 ;  /* 0x0000000307077211 */ /* 0x000fc600010f0eff */
[----:B------:R1:W-:Y:S01]  /*27b20*/  STL [R1+0x1c1c], R10 ;  /* 0x001c1c0a01007387 */ /* 0x0003e20000100800 */
[-C--:B------:R-:W-:Y:S01]  /*27b30*/  LEA.HI.X.SX32 R5, R5, R3.reuse, 0x1, P6 ;  /* 0x0000000305057211 */ /* 0x080fe200030f0eff */
[----:B0-----:R-:W-:Y:S01]  /*27b40*/  IMAD R9, R4, 0x38, RZ ;  /* 0x0000003804097824 */ /* 0x001fe200078e02ff */
[-C--:B-1----:R-:W-:Y:S01]  /*27b50*/  IADD3 R10, P2, R6, R0.reuse, RZ ;  /* 0x00000000060a7210 */ /* 0x082fe20007f5e0ff */
[----:B------:R0:W-:Y:S03]  /*27b60*/  STL [R1+0x1a20], R7 ;  /* 0x001a200701007387 */ /* 0x0001e60000100800 */
[----:B------:R-:W-:Y:S01]  /*27b70*/  IADD3 R11, P6, R9, R0, RZ ;  /* 0x00000000090b7210 */ /* 0x000fe20007fde0ff */
[----:B------:R1:W-:Y:S04]  /*27b80*/  STL [R1+0x1aa4], R10 ;  /* 0x001aa40a01007387 */ /* 0x0003e80000100800 */
[----:B------:R2:W-:Y:S01]  /*27b90*/  STL [R1+0x1b40], R5 ;  /* 0x001b400501007387 */ /* 0x0005e20000100800 */
[----:B0-----:R-:W-:Y:S01]  /*27ba0*/  IMAD R7, R4, 0x1c, RZ ;  /* 0x0000001c04077824 */ /* 0x001fe200078e02ff */
[----:B-1----:R-:W-:-:S02]  /*27bb0*/  LEA.HI.X.SX32 R10, R8, R3, 0x1, P5 ;  /* 0x00000003080a7211 */ /* 0x002fc400028f0eff */
[----:B------:R0:W-:Y:S01]  /*27bc0*/  STL [R1+0x1b84], R11 ;  /* 0x001b840b01007387 */ /* 0x0001e20000100800 */
[----:B--2---:R-:W-:-:S03]  /*27bd0*/  IMAD R5, R4, 0x9, RZ ;  /* 0x0000000904057824 */ /* 0x004fc600078e02ff */
[----:B------:R1:W-:Y:S01]  /*27be0*/  STL [R1+0x1bd0], R10 ;  /* 0x001bd00a01007387 */ /* 0x0003e20000100800 */
[----:B------:R-:W-:Y:S01]  /*27bf0*/  IMAD R8, R4, 0xe, RZ ;  /* 0x0000000e04087824 */ /* 0x000fe200078e02ff */
[----:B0-----:R-:W-:Y:S02]  /*27c00*/  IADD3 R11, P5, R7, R0, RZ ;  /* 0x00000000070b7210 */ /* 0x001fe40007fbe0ff */
[----:B-1----:R-:W-:-:S03]  /*27c10*/  LEA.HI.X.SX32 R10, R5, R3, 0x1, P1 ;  /* 0x00000003050a7211 */ /* 0x002fc600008f0eff */
[----:B------:R0:W-:Y:S01]  /*27c20*/  STL [R1+0x1bf4], R11 ;  /* 0x001bf40b01007387 */ /* 0x0001e20000100800 */
[----:B------:R-:W-:-:S03]  /*27c30*/  IMAD R5, R4, 0x50, RZ ;  /* 0x0000005004057824 */ /* 0x000fc600078e02ff */
[----:B------:R1:W-:Y:S01]  /*27c40*/  STL [R1+0x1c18], R10 ;  /* 0x001c180a01007387 */ /* 0x0003e20000100800 */
[-C--:B0-----:R-:W-:Y:S02]  /*27c50*/  IADD3 R11, P1, R8, R0.reuse, RZ ;  /* 0x00000000080b7210 */ /* 0x081fe40007f3e0ff */
[----:B-1----:R-:W-:Y:S01]  /*27c60*/  LEA.HI.X.SX32 R10, R6, R3, 0x1, P4 ;  /* 0x00000003060a7211 */ /* 0x002fe200020f0eff */
[----:B------:R-:W-:Y:S02]  /*27c70*/  IMAD R6, R4, 0x28, RZ ;  /* 0x0000002804067824 */ /* 0x000fe400078e02ff */
[----:B------:R0:W-:Y:S01]  /*27c80*/  STL [R1+0x1c2c], R11 ;  /* 0x001c2c0b01007387 */ /* 0x0001e20000100800 */
[----:B------:R-:W-:-:S03]  /*27c90*/  IADD3 R12, P4, R5, R0, RZ ;  /* 0x00000000050c7210 */ /* 0x000fc60007f9e0ff */
[----:B------:R1:W-:Y:S01]  /*27ca0*/  STL [R1+0x18e0], R10 ;  /* 0x0018e00a01007387 */ /* 0x0003e20000100800 */
[-C--:B0-----:R-:W-:Y:S02]  /*27cb0*/  LEA.HI.X.SX32 R11, R9, R3.reuse, 0x1, P2 ;  /* 0x00000003090b7211 */ /* 0x081fe400010f0eff */
[----:B------:R-:W-:Y:S01]  /*27cc0*/  IADD3 R9, P2, R6, R0, RZ ;  /* 0x0000000006097210 */ /* 0x000fe20007f5e0ff */
[----:B-1----:R-:W-:Y:S01]  /*27cd0*/  IMAD R10, R4, 0x14, RZ ;  /* 0x00000014040a7824 */ /* 0x002fe200078e02ff */
[----:B------:R-:W-:Y:S01]  /*27ce0*/  STL [R1+0x1b24], R12 ;  /* 0x001b240c01007387 */ /* 0x000fe20000100800 */
[----:B------:R-:W-:-:S03]  /*27cf0*/  LEA.HI.X.SX32 R7, R7, R3, 0x1, P6 ;  /* 0x0000000307077211 */ /* 0x000fc600030f0eff */
[----:B------:R0:W-:Y:S04]  /*27d00*/  STL [R1+0x1aa0], R11 ;  /* 0x001aa00b01007387 */ /* 0x0001e80000100800 */
[----:B------:R1:W-:Y:S01]  /*27d10*/  STL [R1+0x1bc4], R9 ;  /* 0x001bc40901007387 */ /* 0x0003e20000100800 */
[----:B------:R-:W-:Y:S01]  /*27d20*/  LEA.HI.X.SX32 R8, R8, R3, 0x1, P5 ;  /* 0x0000000308087211 */ /* 0x000fe200028f0eff */
[----:B0-----:R-:W-:Y:S01]  /*27d30*/  IMAD R11, R4, 0xa, RZ ;  /* 0x0000000a040b7824 */ /* 0x001fe200078e02ff */
[-C--:B-1----:R-:W-:Y:S01]  /*27d40*/  IADD3 R9, P6, R10, R0.reuse, RZ ;  /* 0x000000000a097210 */ /* 0x082fe20007fde0ff */
[----:B------:R0:W-:Y:S03]  /*27d50*/  STL [R1+0x1b80], R7 ;  /* 0x001b800701007387 */ /* 0x0001e60000100800 */
[----:B------:R-:W-:Y:S01]  /*27d60*/  IADD3 R12, P5, R11, R0, RZ ;  /* 0x000000000b0c7210 */ /* 0x000fe20007fbe0ff */
[----:B------:R1:W-:Y:S01]  /*27d70*/  STL [R1+0x1c14], R9 ;  /* 0x001c140901007387 */ /* 0x0003e20000100800 */
[----:B0-----:R-:W-:-:S03]  /*27d80*/  IMAD R7, R4, 0x7, RZ ;  /* 0x0000000704077824 */ /* 0x001fc600078e02ff */
[----:B------:R0:W-:Y:S01]  /*27d90*/  STL [R1+0x1bf0], R8 ;  /* 0x001bf00801007387 */ /* 0x0001e20000100800 */
[C---:B-1----:R-:W-:Y:S01]  /*27da0*/  IMAD R9, R4.reuse, 0x60, RZ ;  /* 0x0000006004097824 */ /* 0x042fe200078e02ff */
[----:B------:R-:W-:Y:S02]  /*27db0*/  LEA.HI.X.SX32 R7, R7, R3, 0x1, P1 ;  /* 0x0000000307077211 */ /* 0x000fe400008f0eff */
[----:B------:R1:W-:Y:S01]  /*27dc0*/  STL [R1+0x1c3c], R12 ;  /* 0x001c3c0c01007387 */ /* 0x0003e20000100800 */
[----:B0-----:R-:W-:-:S03]  /*27dd0*/  IMAD R8, R4, 0x30, RZ ;  /* 0x0000003004087824 */ /* 0x001fc600078e02ff */
[----:B------:R0:W-:Y:S01]  /*27de0*/  STL [R1+0x1c28], R7 ;  /* 0x001c280701007387 */ /* 0x0001e20000100800 */
[----:B-1----:R-:W-:-:S05]  /*27df0*/  IADD3 R12, P1, R9, R0, RZ ;  /* 0x00000000090c7210 */ /* 0x002fca0007f3e0ff */
[----:B------:R1:W-:Y:S01]  /*27e00*/  STL [R1+0x1ae4], R12 ;  /* 0x001ae40c01007387 */ /* 0x0003e20000100800 */
[-C--:B0-----:R-:W-:Y:S01]  /*27e10*/  LEA.HI.X.SX32 R7, R5, R3.reuse, 0x1, P3 ;  /* 0x0000000305077211 */ /* 0x081fe200018f0eff */
[----:B------:R-:W-:Y:S01]  /*27e20*/  IMAD R5, R4, 0x18, RZ ;  /* 0x0000001804057824 */ /* 0x000fe200078e02ff */
[----:B------:R-:W-:-:S03]  /*27e30*/  LEA.HI.X.SX32 R6, R6, R3, 0x1, P4 ;  /* 0x0000000306067211 */ /* 0x000fc600020f0eff */
[----:B------:R0:W-:Y:S01]  /*27e40*/  STL [R1+0x19e0], R7 ;  /* 0x0019e00701007387 */ /* 0x0001e20000100800 */
[-C--:B-1----:R-:W-:Y:S02]  /*27e50*/  IADD3 R12, P3, R8, R0.reuse, RZ ;  /* 0x00000000080c7210 */ /* 0x082fe40007f7e0ff */
[----:B------:R-:W-:-:S03]  /*27e60*/  IADD3 R13, P4, R5, R0, RZ ;  /* 0x00000000050d7210 */ /* 0x000fc60007f9e0ff */
[----:B------:R1:W-:Y:S01]  /*27e70*/  STL [R1+0x1ba4], R12 ;  /* 0x001ba40c01007387 */ /* 0x0003e20000100800 */
[----:B0-----:R-:W-:-:S03]  /*27e80*/  IMAD R7, R4, 0xc, RZ ;  /* 0x0000000c04077824 */ /* 0x001fc600078e02ff */
[----:B------:R0:W-:Y:S01]  /*27e90*/  STL [R1+0x1b20], R6 ;  /* 0x001b200601007387 */ /* 0x0001e20000100800 */
[----:B-1----:R-:W-:-:S03]  /*27ea0*/  LEA.HI.X.SX32 R12, R10, R3, 0x1, P2 ;  /* 0x000000030a0c7211 */ /* 0x002fc600010f0eff */
[----:B------:R-:W-:Y:S01]  /*27eb0*/  STL [R1+0x1c04], R13 ;  /* 0x001c040d01007387 */ /* 0x000fe20000100800 */
[----:B------:R-:W-:Y:S01]  /*27ec0*/  IADD3 R14, P2, R7, R0, RZ ;  /* 0x00000000070e7210 */ /* 0x000fe20007f5e0ff */
[C---:B------:R-:W-:Y:S02]  /*27ed0*/  IMAD R10, R4.reuse, 0x5, RZ ;  /* 0x00000005040a7824 */ /* 0x040fe400078e02ff */
[----:B0-----:R-:W-:Y:S01]  /*27ee0*/  IMAD R6, R4, 0x6, RZ ;  /* 0x0000000604067824 */ /* 0x001fe200078e02ff */
[----:B------:R0:W-:Y:S04]  /*27ef0*/  STL [R1+0x1bc0], R12 ;  /* 0x001bc00c01007387 */ /* 0x0001e80000100800 */
[----:B------:R-:W-:Y:S01]  /*27f00*/  STL [R1+0x1c34], R14 ;  /* 0x001c340e01007387 */ /* 0x000fe20000100800 */
[----:B0-----:R-:W-:-:S02]  /*27f10*/  LEA.HI.X.SX32 R12, R11, R3, 0x1, P6 ;  /* 0x000000030b0c7211 */ /* 0x001fc400030f0eff */
[----:B------:R-:W-:Y:S02]  /*27f20*/  IADD3 R13, P6, R6, R0, RZ ;  /* 0x00000000060d7210 */ /* 0x000fe40007fde0ff */
[-C--:B------:R-:W-:Y:S01]  /*27f30*/  LEA.HI.X.SX32 R11, R10, R3.reuse, 0x1, P5 ;  /* 0x000000030a0b7211 */ /* 0x080fe200028f0eff */
[----:B------:R0:W-:Y:S01]  /*27f40*/  STL [R1+0x1c10], R12 ;  /* 0x001c100c01007387 */ /* 0x0001e20000100800 */
[----:B------:R-:W-:-:S03]  /*27f50*/  LEA.HI.X.SX32 R10, R9, R3, 0x1, P0 ;  /* 0x00000003090a7211 */ /* 0x000fc600000f0eff */
[----:B------:R-:W-:Y:S01]  /*27f60*/  STL [R1+0x1c4c], R13 ;  /* 0x001c4c0d01007387 */ /* 0x000fe20000100800 */
[----:B0-----:R-:W-:-:S03]  /*27f70*/  LEA R12, P5, R4, R0, 0x7 ;  /* 0x00000000040c7211 */ /* 0x001fc600078a38ff */
[----:B------:R0:W-:Y:S01]  /*27f80*/  STL [R1+0x1c38], R11 ;  /* 0x001c380b01007387 */ /* 0x0001e20000100800 */
[----:B------:R-:W-:-:S03]  /*27f90*/  LEA.HI.X.SX32 R9, R8, R3, 0x1, P1 ;  /* 0x0000000308097211 */ /* 0x000fc600008f0eff */
[----:B------:R-:W-:Y:S01]  /*27fa0*/  STL [R1+0x1a64], R12 ;  /* 0x001a640c01007387 */ /* 0x000fe20000100800 */
[----:B------:R-:W-:-:S03]  /*27fb0*/  LEA.HI.X.SX32 R8, R5, R3, 0x1, P3 ;  /* 0x0000000305087211 */ /* 0x000fc600018f0eff */
[----:B------:R1:W-:Y:S01]  /*27fc0*/  STL [R1+0x1960], R10 ;  /* 0x0019600a01007387 */ /* 0x0003e20000100800 */
[----:B0-----:R-:W-:-:S05]  /*27fd0*/  LEA R11, P0, R4, R0, 0x6 ;  /* 0x00000000040b7211 */ /* 0x001fca00078030ff */
[----:B------:R-:W-:Y:S01]  /*27fe0*/  STL [R1+0x1b64], R11 ;  /* 0x001b640b01007387 */ /* 0x000fe20000100800 */
[----:B-1----:R-:W-:-:S03]  /*27ff0*/  LEA R10, P1, R4, R0, 0x5 ;  /* 0x00000000040a7211 */ /* 0x002fc600078228ff */
[----:B------:R0:W-:Y:S04]  /*28000*/  STL [R1+0x1ae0], R9 ;  /* 0x001ae00901007387 */ /* 0x0001e80000100800 */
[----:B------:R-:W-:Y:S04]  /*28010*/  STL [R1+0x1be4], R10 ;  /* 0x001be40a01007387 */ /* 0x000fe80000100800 */
[----:B------:R1:W-:Y:S01]  /*28020*/  STL [R1+0x1ba0], R8 ;  /* 0x001ba00801007387 */ /* 0x0003e20000100800 */
[C---:B0-----:R-:W-:Y:S01]  /*28030*/  LEA R9, P3, R4.reuse, R0, 0x4 ;  /* 0x0000000004097211 */ /* 0x041fe200078620ff */
[----:B------:R-:W-:-:S04]  /*28040*/  IMAD.SHL.U32 R5, R4, 0x2, RZ ;  /* 0x0000000204057824 */ /* 0x000fc800078e00ff */
[----:B------:R0:W-:Y:S01]  /*28050*/  STL [R1+0x1c24], R9 ;  /* 0x001c240901007387 */ /* 0x0001e20000100800 */
[----:B-1----:R-:W-:Y:S01]  /*28060*/  LEA.HI.X.SX32 R8, R7, R3, 0x1, P4 ;  /* 0x0000000307087211 */ /* 0x002fe200020f0eff */
[----:B------:R-:W-:-:S04]  /*28070*/  IMAD R7, R4, 0x3, RZ ;  /* 0x0000000304077824 */ /* 0x000fc800078e02ff */
[----:B------:R1:W-:Y:S01]  /*28080*/  STL [R1+0x1c00], R8 ;  /* 0x001c000801007387 */ /* 0x0003e20000100800 */
[----:B0-----:R-:W-:-:S05]  /*28090*/  LEA R9, P4, R4, R0, 0x3 ;  /* 0x0000000004097211 */ /* 0x001fca00078818ff */
[----:B------:R0:W-:Y:S01]  /*280a0*/  STL [R1+0x1c44], R9 ;  /* 0x001c440901007387 */ /* 0x0001e20000100800 */
[----:B-1----:R-:W-:Y:S01]  /*280b0*/  LEA.HI.X.SX32 R8, R6, R3, 0x1, P2 ;  /* 0x0000000306087211 */ /* 0x002fe200010f0eff */
[----:B------:R-:W-:-:S04]  /*280c0*/  IMAD.SHL.U32 R6, R4, 0x40, RZ ;  /* 0x0000004004067824 */ /* 0x000fc800078e00ff */
[----:B------:R1:W-:Y:S01]  /*280d0*/  STL [R1+0x1c30], R8 ;  /* 0x001c300801007387 */ /* 0x0003e20000100800 */
[----:B0-----:R-:W-:Y:S02]  /*280e0*/  IADD3 R9, P2, R5, R0, RZ ;  /* 0x0000000005097210 */ /* 0x001fe40007f5e0ff */
[----:B------:R-:W-:-:S03]  /*280f0*/  LEA.HI.X.SX32 R6, R6, R3, 0x1, P5 ;  /* 0x0000000306067211 */ /* 0x000fc600028f0eff */
[----:B------:R0:W-:Y:S01]  /*28100*/  STL [R1+0x1c5c], R9 ;  /* 0x001c5c0901007387 */ /* 0x0001e20000100800 */
[----:B-1----:R-:W-:Y:S02]  /*28110*/  LEA.HI.X.SX32 R8, R7, R3, 0x1, P6 ;  /* 0x0000000307087211 */ /* 0x002fe400030f0eff */
[C---:B------:R-:W-:Y:S02]  /*28120*/  LEA R7, P6, R4.reuse, R0, 0x2 ;  /* 0x0000000004077211 */ /* 0x040fe400078c10ff */
[----:B------:R1:W5:Y:S01]  /*28130*/  LDL.LU R0, [R1+0x1ed0] ;  /* 0x001ed00001007983 */ /* 0x0003620000300800 */
[----:B0-----:R-:W-:-:S03]  /*28140*/  IMAD.SHL.U32 R9, R4, 0x20, RZ ;  /* 0x0000002004097824 */ /* 0x001fc600078e00ff */
[----:B------:R0:W-:Y:S04]  /*28150*/  STL [R1+0x1c48], R8 ;  /* 0x001c480801007387 */ /* 0x0001e80000100800 */
[----:B------:R2:W-:Y:S01]  /*28160*/  STL [R1+0x1c54], R7 ;  /* 0x001c540701007387 */ /* 0x0005e20000100800 */
[----:B------:R-:W-:-:S03]  /*28170*/  LEA.HI.X.SX32 R10, R9, R3, 0x1, P0 ;  /* 0x00000003090a7211 */ /* 0x000fc600000f0eff */
[----:B------:R3:W-:Y:S01]  /*28180*/  STL [R1+0x1a60], R6 ;  /* 0x001a600601007387 */ /* 0x0007e20000100800 */
[C---:B0-----:R-:W-:Y:S02]  /*28190*/  IMAD.SHL.U32 R8, R4.reuse, 0x10, RZ ;  /* 0x0000001004087824 */ /* 0x041fe400078e00ff */
[----:B--2---:R-:W-:-:S03]  /*281a0*/  IMAD.SHL.U32 R7, R4, 0x8, RZ ;  /* 0x0000000804077824 */ /* 0x004fc600078e00ff */
[-C--:B------:R-:W-:Y:S01]  /*281b0*/  LEA.HI.X.SX32 R9, R8, R3.reuse, 0x1, P1 ;  /* 0x0000000308097211 */ /* 0x080fe200008f0eff */
[----:B---3--:R-:W-:Y:S01]  /*281c0*/  IMAD.SHL.U32 R6, R4, 0x4, RZ ;  /* 0x0000000404067824 */ /* 0x008fe200078e00ff */
[-C--:B------:R-:W-:Y:S01]  /*281d0*/  LEA.HI.X.SX32 R8, R7, R3.reuse, 0x1, P3 ;  /* 0x0000000307087211 */ /* 0x080fe200018f0eff */
[----:B------:R-:W-:Y:S03]  /*281e0*/  STL [R1+0x1b60], R10 ;  /* 0x001b600a01007387 */ /* 0x000fe60000100800 */
[-C--:B------:R-:W-:Y:S02]  /*281f0*/  LEA.HI.X.SX32 R7, R6, R3.reuse, 0x1, P4 ;  /* 0x0000000306077211 */ /* 0x080fe400020f0eff */
[-C--:B------:R-:W-:Y:S01]  /*28200*/  LEA.HI.X.SX32 R6, R4, R3.reuse, 0x1, P2 ;  /* 0x0000000304067211 */ /* 0x080fe200010f0eff */
[----:B------:R-:W-:Y:S01]  /*28210*/  STL [R1+0x1be0], R9 ;  /* 0x001be00901007387 */ /* 0x000fe20000100800 */
[----:B------:R-:W-:-:S03]  /*28220*/  LEA.HI.X.SX32 R4, R5, R3, 0x1, P6 ;  /* 0x0000000305047211 */ /* 0x000fc600030f0eff */
[----:B------:R-:W-:Y:S04]  /*28230*/  STL [R1+0x1c20], R8 ;  /* 0x001c200801007387 */ /* 0x000fe80000100800 */
[----:B------:R0:W-:Y:S04]  /*28240*/  STL [R1+0x1c40], R7 ;  /* 0x001c400701007387 */ /* 0x0001e80000100800 */
[----:B------:R2:W-:Y:S04]  /*28250*/  STL [R1+0x1c58], R6 ;  /* 0x001c580601007387 */ /* 0x0005e80000100800 */
[----:B------:R-:W-:Y:S04]  /*28260*/  STL [R1+0x51c], RZ ;  /* 0x00051cff01007387 */ /* 0x000fe80000100800 */
[----:B------:R3:W-:Y:S04]  /*28270*/  STL [R1+0x1c50], R4 ;  /* 0x001c500401007387 */ /* 0x0007e80000100800 */
[----:B------:R1:W-:Y:S04]  /*28280*/  STL [R1+0x4f0], RZ ;  /* 0x0004f0ff01007387 */ /* 0x0003e80000100800 */
        /* <DEDUP_REMOVED lines=35> */
[----:B------:R1:W-:Y:S01]  /*284c0*/  STL [R1+0x560], RZ ;  /* 0x000560ff01007387 */ /* 0x0003e20000100800 */
[----:B------:R-:W4:Y:S03]  /*284d0*/  S2R R3, SR_TID.X ;  /* 0x0000000000037919 */ /* 0x000f260000002100 */
        /* <DEDUP_REMOVED lines=12> */
[----:B------:R-:W3:Y:S03]  /*285a0*/  S2R R5, SR_TID.X ;  /* 0x0000000000057919 */ /* 0x000ee60000002100 */
        /* <DEDUP_REMOVED lines=17> */
[----:B----4-:R-:W-:-:S03]  /*286c0*/  LOP3.LUT R3, R3, 0x3f, RZ, 0xc0, !PT ;  /* 0x0000003f03037812 */ /* 0x010fc600078ec0ff */
[----:B------:R1:W-:Y:S04]  /*286d0*/  STL [R1+0x4b8], RZ ;  /* 0x0004b8ff01007387 */ /* 0x0003e80000100800 */
[----:B------:R1:W-:Y:S04]  /*286e0*/  STL [R1+0x4bc], RZ ;  /* 0x0004bcff01007387 */ /* 0x0003e80000100800 */
[----:B------:R1:W-:Y:S04]  /*286f0*/  STL [R1+0x4a0], RZ ;  /* 0x0004a0ff01007387 */ /* 0x0003e80000100800 */
[----:B------:R1:W-:Y:S04]  /*28700*/  STL [R1+0x4a4], RZ ;  /* 0x0004a4ff01007387 */ /* 0x0003e80000100800 */
[----:B------:R1:W-:Y:S01]  /*28710*/  STL [R1+0x4a8], RZ ;  /* 0x0004a8ff01007387 */ /* 0x0003e20000100800 */
[----:B------:R-:W-:-:S03]  /*28720*/  IMAD.SHL.U32 R3, R3, 0x2, RZ ;  /* 0x0000000203037824 */ /* 0x000fc600078e00ff */
[----:B------:R1:W-:Y:S04]  /*28730*/  STL [R1+0x4ac], RZ ;  /* 0x0004acff01007387 */ /* 0x0003e80000100800 */
[----:B------:R1:W-:Y:S04]  /*28740*/  STL [R1+0x490], RZ ;  /* 0x000490ff01007387 */ /* 0x0003e80000100800 */
[----:B------:R1:W-:Y:S04]  /*28750*/  STL [R1+0x494], RZ ;  /* 0x000494ff01007387 */ /* 0x0003e80000100800 */
[----:B------:R1:W-:Y:S04]  /*28760*/  STL [R1+0x498], RZ ;  /* 0x000498ff01007387 */ /* 0x0003e80000100800 */
[----:B------:R1:W-:Y:S01]  /*28770*/  STL [R1+0x49c], RZ ;  /* 0x00049cff01007387 */ /* 0x0003e20000100800 */
[----:B0-----:R-:W-:-:S03]  /*28780*/  LOP3.LUT R7, R3, 0x20, RZ, 0x3c, !PT ;  /* 0x0000002003077812 */ /* 0x001fc600078e3cff */
[----:B------:R1:W-:Y:S01]  /*28790*/  STL [R1+0x480], RZ ;  /* 0x000480ff01007387 */ /* 0x0003e20000100800 */
[----:B--2---:R-:W-:-:S03]  /*287a0*/  LOP3.LUT R6, R3, 0x40, RZ, 0x3c, !PT ;  /* 0x0000004003067812 */ /* 0x004fc600078e3cff */
[----:B------:R1:W-:Y:S01]  /*287b0*/  STL [R1+0x484], RZ ;  /* 0x000484ff01007387 */ /* 0x0003e20000100800 */
[C---:B---3--:R-:W-:Y:S01]  /*287c0*/  IMAD.SHL.U32 R7, R5.reuse, 0x40, RZ ;  /* 0x0000004005077824 */ /* 0x048fe200078e00ff */
[C---:B------:R-:W-:Y:S02]  /*287d0*/  LOP3.LUT R6, R5.reuse, 0x7, RZ, 0xc0, !PT ;  /* 0x0000000705067812 */ /* 0x040fe400078ec0ff */
[----:B------:R1:W-:Y:S01]  /*287e0*/  STL [R1+0x488], RZ ;  /* 0x000488ff01007387 */ /* 0x0003e20000100800 */
[C---:B------:R-:W-:Y:S01]  /*287f0*/  IMAD.SHL.U32 R8, R5.reuse, 0x2, RZ ;  /* 0x0000000205087824 */ /* 0x040fe200078e00ff */
[----:B------:R-:W-:Y:S02]  /*28800*/  LOP3.LUT R5, R5, 0x7, RZ, 0xc0, !PT ;  /* 0x0000000705057812 */ /* 0x000fe400078ec0ff */
[----:B------:R1:W-:Y:S01]  /*28810*/  STL [R1+0x48c], RZ ;  /* 0x00048cff01007387 */ /* 0x0003e20000100800 */
[----:B------:R-:W-:Y:S02]  /*28820*/  IMAD R6, R6, 0x90, RZ ;  /* 0x0000009006067824 */ /* 0x000fe400078e02ff */
[----:B------:R-:W-:-:S03]  /*28830*/  IMAD R5, R5, 0x110, RZ ;  /* 0x0000011005057824 */ /* 0x000fc600078e02ff */
[--C-:B------:R-:W-:Y:S02]  /*28840*/  LOP3.LUT R6, R6, 0x10, R8.reuse, 0x78, !PT ;  /* 0x0000001006067812 */ /* 0x100fe400078e7808 */
[----:B------:R-:W-:Y:S02]  /*28850*/  LOP3.LUT R5, R5, 0x30, R8, 0x78, !PT ;  /* 0x0000003005057812 */ /* 0x000fe400078e7808 */
[C---:B------:R-:W-:Y:S02]  /*28860*/  LOP3.LUT R4, R3.reuse, 0x10, RZ, 0x3c, !PT ;  /* 0x0000001003047812 */ /* 0x040fe400078e3cff */
[C---:B------:R-:W-:Y:S02]  /*28870*/  LOP3.LUT R4, R3.reuse, 0x30, RZ, 0x3c, !PT ;  /* 0x0000003003047812 */ /* 0x040fe400078e3cff */
[----:B------:R-:W-:Y:S02]  /*28880*/  LOP3.LUT R6, R6, 0x400, R7, 0xf8, !PT ;  /* 0x0000040006067812 */ /* 0x000fe400078ef807 */
[----:B------:R-:W-:-:S02]  /*28890*/  LOP3.LUT R4, R3, 0x50, RZ, 0x3c, !PT ;  /* 0x0000005003047812 */ /* 0x000fc400078e3cff */
[----:B------:R-:W-:Y:S02]  /*288a0*/  LOP3.LUT R5, R5, 0x800, R7, 0xf8, !PT ;  /* 0x0000080005057812 */ /* 0x000fe400078ef807 */
[C---:B------:R-:W-:Y:S02]  /*288b0*/  LOP3.LUT R4, R3.reuse, 0x60, RZ, 0x3c, !PT ;  /* 0x0000006003047812 */ /* 0x040fe400078e3cff */
[----:B------:R-:W-:Y:S02]  /*288c0*/  LOP3.LUT R4, R3, 0x70, RZ, 0x3c, !PT ;  /* 0x0000007003047812 */ /* 0x000fe400078e3cff */
[C---:B------:R-:W-:Y:S02]  /*288d0*/  LOP3.LUT R4, R6.reuse, 0x20, RZ, 0x3c, !PT ;  /* 0x0000002006047812 */ /* 0x040fe400078e3cff */
[C---:B------:R-:W-:Y:S02]  /*288e0*/  LOP3.LUT R7, R6.reuse, 0x40, RZ, 0x3c, !PT ;  /* 0x0000004006077812 */ /* 0x040fe400078e3cff */
[----:B------:R-:W-:-:S02]  /*288f0*/  LOP3.LUT R6, R6, 0x60, RZ, 0x3c, !PT ;  /* 0x0000006006067812 */ /* 0x000fc400078e3cff */
[----:B-1----:R-:W-:-:S07]  /*28900*/  LOP3.LUT R4, R5, 0x40, RZ, 0x3c, !PT ;  /* 0x0000004005047812 */ /* 0x002fce00078e3cff */
.L_x_1:
[----:B-----5:R-:W2:Y:S01]  /*28910*/  LDL R5, [R1+0x848] ;  /* 0x0008480001057983 */ /* 0x020ea20000100800 */
[----:B0-----:R-:W0:Y:S03]  /*28920*/  LDC R6, c[0x0][0x230] ;  /* 0x00008c00ff067b82 */ /* 0x001e260000000800 */
[----:B--2---:R1:W-:Y:S04]  /*28930*/  STL [R1+0x516c], R5 ;  /* 0x00516c0501007387 */ /* 0x0043e80000100800 */
[----:B------:R-:W2:Y:S04]  /*28940*/  LDL R4, [R1+0x84c] ;  /* 0x00084c0001047983 */ /* 0x000ea80000100800 */
[----:B-1----:R-:W0:Y:S04]  /*28950*/  LDL R5, [R1+0xaa0] ;  /* 0x000aa00001057983 */ /* 0x002e280000100800 */
[----:B------:R-:W-:Y:S04]  /*28960*/  STL [R1+0x4f20], R15 ;  /* 0x004f200f01007387 */ /* 0x000fe80000100800 */
        /* <DEDUP_REMOVED lines=168> */
[----:B------:R-:W-:Y:S01]  /*293f0*/  STL [R1+0x4ec4], R21 ;  /* 0x004ec41501007387 */ /* 0x000fe20000100800 */
[----:B0-----:R-:W-:-:S03]  /*29400*/  IMAD R6, R5, -0x80, R6 ;  /* 0xffffff8005067824 */ /* 0x001fc600078e0206 */
[----:B------:R0:W-:Y:S04]  /*29410*/  STL [R1+0x2120], R2 ;  /* 0x0021200201007387 */ /* 0x0001e80000100800 */
[----:B0-----:R-:W3:Y:S04]  /*29420*/  LDL.LU R2, [R1+0x1c54] ;  /* 0x001c540001027983 */ /* 0x001ee80000300800 */
[----:B-----5:R0:W-:Y:S04]  /*29430*/  STL [R1+0x2110], R0 ;  /* 0x0021100001007387 */ /* 0x0201e80000100800 */
[----:B0-----:R-:W4:Y:S04]  /*29440*/  LDL.LU R0, [R1+0x1870] ;  /* 0x0018700001007983 */ /* 0x001f280000300800 */
[----:B------:R-:W2:Y:S01]  /*29450*/  LDL.LU R5, [R1+0x516c] ;  /* 0x00516c0001057983 */ /* 0x000ea20000300800 */
[----:B------:R-:W-:-:S02]  /*29460*/  ISETP.GT.AND P0, PT, R6, RZ, PT ;  /* 0x000000ff0600720c */ /* 0x000fc40003f04270 */
[----:B------:R-:W-:-:S11]  /*29470*/  PRMT R3, RZ, 0x7610, R3 ;  /* 0x00007610ff037816 */ /* 0x000fd60000000003 */
[----:B--2---:R-:W2:Y:S01]  /*29480*/  @P0 LDG.E.U16 R3, desc[UR6][R4.64] ;  /* 0x0000000604030981 */ /* 0x004ea2000c1e1500 */
[----:B------:R-:W-:-:S03]  /*29490*/  ISETP.GT.AND P1, PT, R6, 0x1, PT ;  /* 0x000000010600780c */ /* 0x000fc60003f24270 */
[----:B--2---:R0:W-:Y:S04]  /*294a0*/  STL [R1+0x2b8], R3 ;  /* 0x0002b80301007387 */ /* 0x0041e80000100800 */
[----:B0-----:R-:W2:Y:S04]  /*294b0*/  LDL.LU R3, [R1+0x5168] ;  /* 0x0051680001037983 */ /* 0x001ea80000300800 */
[----:B------:R-:W3:Y:S04]  /*294c0*/  LDL R4, [R1+0x1c58] ;  /* 0x001c580001047983 */ /* 0x000ee80000100800 */
[----:B------:R-:W3:Y:S01]  /*294d0*/  LDL R5, [R1+0x1c5c] ;  /* 0x001c5c0001057983 */ /* 0x000ee20000100800 */
[----:B------:R-:W-:-:S02]  /*294e0*/  PRMT R15, RZ, 0x7610, R15 ;  /* 0x00007610ff0f7816 */ /* 0x000fc4000000000f */
[----:B---3--:R-:W-:-:S04]  /*294f0*/  @P1 LOP3.LUT R5, R5, R4, RZ, 0x3c, !PT ;  /* 0x0000000405051212 */ /* 0x008fc800078e3cff */
[----:B------:R-:W-:-:S04]  /*29500*/  @P1 LOP3.LUT R4, R5, R4, RZ, 0x3c, !PT ;  /* 0x0000000405041212 */ /* 0x000fc800078e3cff */
[----:B------:R-:W-:-:S05]  /*29510*/  @P1 LOP3.LUT R5, R5, R4, RZ, 0x3c, !PT ;  /* 0x0000000405051212 */ /* 0x000fca00078e3cff */
[----:B------:R-:W3:Y:S01]  /*29520*/  @P1 LDG.E.U16 R15, desc[UR6][R4.64] ;  /* 0x00000006040f1981 */ /* 0x000ee2000c1e1500 */
[----:B------:R-:W-:Y:S02]  /*29530*/  ISETP.GT.AND P2, PT, R6, 0x2, PT ;  /* 0x000000020600780c */ /* 0x000fe40003f44270 */
[----:B--2---:R-:W-:Y:S01]  /*29540*/  PRMT R3, RZ, 0x7610, R3 ;  /* 0x00007610ff037816 */ /* 0x004fe20000000003 */
[----:B---3--:R0:W-:Y:S04]  /*29550*/  STL [R1+0x2b4], R15 ;  /* 0x0002b40f01007387 */ /* 0x0081e80000100800 */
[----:B0-----:R-:W2:Y:S04]  /*29560*/  LDL.LU R15, [R1+0x5164] ;  /* 0x00516400010f7983 */ /* 0x001ea80000300800 */
[----:B------:R-:W3:Y:S02]  /*29570*/  LDL R5, [R1+0x1c50] ;  /* 0x001c500001057983 */ /* 0x000ee40000100800 */
[----:B------:R-:W-:-:S02]  /*29580*/  @P2 IMAD.MOV.U32 R4, RZ, RZ, R2 ;  /* 0x000000ffff042224 */ /* 0x000fc400078e0002 */
        /* <DEDUP_REMOVED lines=48> */
[----:B---3--:R-:W3:Y:S04]  /*29890*/  @P2 LDG.E.U16 R3, desc[UR6][R4.64] ;  /* 0x0000000604032981 */ /* 0x008ee8000c1e1500 */
        /* <DEDUP_REMOVED lines=191> */
[----:B---3--:R0:W-:Y:S04]  /*2a490*/  STL [R1+0x2b0], R3 ;  /* 0x0002b00301007387 */ /* 0x0081e80000100800 */
[----:B0-----:R-:W3:Y:S04]  /*2a4a0*/  LDL.LU R3, [R1+0x5160] ;  /* 0x0051600001037983 */ /* 0x001ee80000300800 */
[----:B------:R-:W4:Y:S04]  /*2a4b0*/  LDL R4, [R1+0x1c48] ;  /* 0x001c480001047983 */ /* 0x000f280000100800 */
[----:B------:R-:W4:Y:S01]  /*2a4c0*/  LDL R5, [R1+0x1c4c] ;  /* 0x001c4c0001057983 */ /* 0x000f220000100800 */
[----:B------:R-:W-:-:S02]  /*2a4d0*/  ISETP.GT.AND P3, PT, R6, 0x3, PT ;  /* 0x000000030600780c */ /* 0x000fc40003f64270 */
[----:B--2---:R-:W-:-:S11]  /*2a4e0*/  PRMT R15, RZ, 0x7610, R15 ;  /* 0x00007610ff0f7816 */ /* 0x004fd6000000000f */
[----:B----4-:R-:W-:-:S04]  /*2a4f0*/  @P3 LOP3.LUT R5, R5, R4, RZ, 0x3c, !PT ;  /* 0x0000000405053212 */ /* 0x010fc800078e3cff */
[----:B------:R-:W-:-:S04]  /*2a500*/  @P3 LOP3.LUT R4, R5, R4, RZ, 0x3c, !PT ;  /* 0x0000000405043212 */ /* 0x000fc800078e3cff */
[----:B------:R-:W-:-:S05]  /*2a510*/  @P3 LOP3.LUT R5, R5, R4, RZ, 0x3c, !PT ;  /* 0x0000000405053212 */ /* 0x000fca00078e3cff */
[----:B------:R-:W2:Y:S01]  /*2a520*/  @P3 LDG.E.U16 R15, desc[UR6][R4.64] ;  /* 0x00000006040f3981 */ /* 0x000ea2000c1e1500 */
[----:B------:R-:W-:-:S03]  /*2a530*/  ISETP.GT.AND P0, PT, R6, 0x4, PT ;  /* 0x000000040600780c */ /* 0x000fc60003f04270 */
[----:B--2---:R0:W-:Y:S04]  /*2a540*/  STL [R1+0x2ac], R15 ;  /* 0x0002ac0f01007387 */ /* 0x0041e80000100800 */
[----:B0-----:R-:W2:Y:S04]  /*2a550*/  LDL.LU R15, [R1+0x515c] ;  /* 0x00515c00010f7983 */ /* 0x001ea80000300800 */
[----:B------:R-:W4:Y:S04]  /*2a560*/  LDL R4, [R1+0x1c40] ;  /* 0x001c400001047983 */ /* 0x000f280000100800 */
[----:B------:R-:W4:Y:S01]  /*2a570*/  LDL R5, [R1+0x1c44] ;  /* 0x001c440001057983 */ /* 0x000f220000100800 */
[----:B---3--:R-:W-:-:S02]  /*2a580*/  PRMT R3, RZ, 0x7610, R3 ;  /* 0x00007610ff037816 */ /* 0x008fc40000000003 */
[----:B----4-:R-:W-:-:S04]  /*2a590*/  @P0 LOP3.LUT R5, R5, R4, RZ, 0x3c, !PT ;  /* 0x0000000405050212 */ /* 0x010fc800078e3cff */
[----:B------:R-:W-:-:S04]  /*2a5a0*/  @P0 LOP3.LUT R4, R5, R4, RZ, 0x3c, !PT ;  /* 0x0000000405040212 */ /* 0x000fc800078e3cff */
[----:B------:R-:W-:-:S05]  /*2a5b0*/  @P0 LOP3.LUT R5, R5, R4, RZ, 0x3c, !PT ;  /* 0x0000000405050212 */ /* 0x000fca00078e3cff */
[----:B------:R-:W3:Y:S01]  /*2a5c0*/  @P0 LDG.E.U16 R3, desc[UR6][R4.64] ;  /* 0x0000000604030981 */ /* 0x000ee2000c1e1500 */
[----:B------:R-:W-:-:S03]  /*2a5d0*/  ISETP.GT.AND P1, PT, R6, 0x5, PT ;  /* 0x000000050600780c */ /* 0x000fc60003f24270 */
[----:B---3--:R0:W-:Y:S04]  /*2a5e0*/  STL [R1+0x2a8], R3 ;  /* 0x0002a80301007387 */ /* 0x0081e80000100800 */
[----:B0-----:R-:W3:Y:S04]  /*2a5f0*/  LDL.LU R3, [R1+0x5158] ;  /* 0x0051580001037983 */ /* 0x001ee80000300800 */
[----:B------:R-:W4:Y:S04]  /*2a600*/  LDL R4, [R1+0x1c38] ;  /* 0x001c380001047983 */ /* 0x000f280000100800 */
[----:B------:R-:W4:Y:S01]  /*2a610*/  LDL R5, [R1+0x1c3c] ;  /* 0x001c3c0001057983 */ /* 0x000f220000100800 */
[----:B--2---:R-:W-:-:S02]  /*2a620*/  PRMT R15, RZ, 0x7610, R15 ;  /* 0x00007610ff0f7816 */ /* 0x004fc4000000000f */
        /* <DEDUP_REMOVED lines=909> */
[----:B------:R-:W-:-:S02]  /*2df00*/  PRMT R2, RZ, 0x7610, R2 ;  /* 0x00007610ff027816 */ /* 0x000fc40000000002 */
[----:B----4-:R-:W-:-:S04]  /*2df10*/  @P0 LOP3.LUT R5, R5, R4, RZ, 0x3c, !PT ;  /* 0x0000000405050212 */ /* 0x010fc800078e3cff */
[----:B------:R-:W-:-:S04]  /*2df20*/  @P0 LOP3.LUT R4, R5, R4, RZ, 0x3c, !PT ;  /* 0x0000000405040212 */ /* 0x000fc800078e3cff */
[----:B------:R-:W-:-:S05]  /*2df30*/  @P0 LOP3.LUT R5, R5, R4, RZ, 0x3c, !PT ;  /* 0x0000000405050212 */ /* 0x000fca00078e3cff */
[----:B------:R0:W4:Y:S04]  /*2df40*/  @P0 LDG.E.U16 R2, desc[UR6][R4.64] ;  /* 0x0000000604020981 */ /* 0x000128000c1e1500 */
[----:B------:R-:W0:Y:S04]  /*2df50*/  LDL R4, [R1+0x1958] ;  /* 0x0019580001047983 */ /* 0x000e280000100800 */
[----:B------:R-:W0:Y:S01]  /*2df60*/  LDL R5, [R1+0x195c] ;  /* 0x00195c0001057983 */ /* 0x000e220000100800 */
[----:B------:R-:W-:Y:S02]  /*2df70*/  ISETP.GT.AND P1, PT, R6, 0x61, PT ;  /* 0x000000610600780c */ /* 0x000fe40003f24270 */
[----:B---3--:R-:W-:-:S11]  /*2df80*/  PRMT R3, RZ, 0x7610, R3 ;  /* 0x00007610ff037816 */ /* 0x008fd60000000003 */
[----:B0-----:R-:W-:-:S04]  /*2df90*/  @P1 LOP3.LUT R5, R5, R4, RZ, 0x3c, !PT ;  /* 0x0000000405051212 */ /* 0x001fc800078e3cff */
        /* <DEDUP_REMOVED lines=202> */
[----:B------:R0:W3:Y:S04]  /*2ec40*/  @P1 LDG.E.U16 R3, desc[UR6][R4.64] ;  /* 0x0000000604031981 */ /* 0x0000e8000c1e1500 */
[----:B------:R-:W0:Y:S04]  /*2ec50*/  LDL R4, [R1+0x18b0] ;  /* 0x0018b00001047983 */ /* 0x000e280000100800 */
[----:B------:R-:W0:Y:S01]  /*2ec60*/  LDL R5, [R1+0x18b4] ;  /* 0x0018b40001057983 */ /* 0x000e220000100800 */
[----:B------:R-:W-:Y:S02]  /*2ec70*/  ISETP.GT.AND P0, PT, R6, 0x76, PT ;  /* 0x000000760600780c */ /* 0x000fe40003f04270 */
[----:B------:R-:W-:-:S11]  /*2ec80*/  PRMT R14, RZ, 0x7610, R14 ;  /* 0x00007610ff0e7816 */ /* 0x000fd6000000000e */
[----:B0-----:R-:W-:-:S04]  /*2ec90*/  @P0 LOP3.LUT R5, R5, R4, RZ, 0x3c, !PT ;  /* 0x0000000405050212 */ /* 0x001fc800078e3cff */
[----:B------:R-:W-:-:S04]  /*2eca0*/  @P0 LOP3.LUT R4, R5, R4, RZ, 0x3c, !PT ;  /* 0x0000000405040212 */ /* 0x000fc800078e3cff */
[----:B------:R-:W-:-:S05]  /*2ecb0*/  @P0 LOP3.LUT R5, R5, R4, RZ, 0x3c, !PT ;  /* 0x0000000405050212 */ /* 0x000fca00078e3cff */
[----:B------:R-:W4:Y:S04]  /*2ecc0*/  @P0 LDG.E.U16 R14, desc[UR6][R4.64] ;  /* 0x00000006040e0981 */ /* 0x000f28000c1e1500 */
[----:B---3--:R0:W-:Y:S04]  /*2ecd0*/  STL [R1+0xe4], R3 ;  /* 0x0000e40301007387 */ /* 0x0081e80000100800 */
[----:B0-----:R-:W3:Y:S04]  /*2ece0*/  LDL R3, [R1+0x1894] ;  /* 0x0018940001037983 */ /* 0x001ee80000100800 */
[----:B----4-:R0:W-:Y:S04]  /*2ecf0*/  STL [R1+0xe0], R14 ;  /* 0x0000e00e01007387 */ /* 0x0101e80000100800 */
[----:B0-----:R-:W4:Y:S04]  /*2ed00*/  LDL.LU R14, [R1+0x4f98] ;  /* 0x004f9800010e7983 */ /* 0x001f280000300800 */
[----:B------:R-:W3:Y:S04]  /*2ed10*/  LDL R4, [R1+0x18a8] ;  /* 0x0018a80001047983 */ /* 0x000ee80000100800 */
[----:B------:R-:W3:Y:S01]  /*2ed20*/  LDL R5, [R1+0x18ac] ;  /* 0x0018ac0001057983 */ /* 0x000ee20000100800 */
[----:B------:R-:W-:-:S02]  /*2ed30*/  ISETP.GT.AND P2, PT, R6, 0x77, PT ;  /* 0x000000770600780c */ /* 0x000fc40003f44270 */
[----:B--2---:R-:W-:-:S11]  /*2ed40*/  PRMT R15, RZ, 0x7610, R15 ;  /* 0x00007610ff0f7816 */ /* 0x004fd6000000000f */
[----:B---3--:R-:W-:-:S04]  /*2ed50*/  @P2 LOP3.LUT R5, R5, R4, RZ, 0x3c, !PT ;  /* 0x0000000405052212 */ /* 0x008fc800078e3cff */
[----:B------:R-:W-:-:S04]  /*2ed60*/  @P2 LOP3.LUT R4, R5, R4, RZ, 0x3c, !PT ;  /* 0x0000000405042212 */ /* 0x000fc800078e3cff */
[----:B------:R-:W-:-:S05]  /*2ed70*/  @P2 LOP3.LUT R5, R5, R4, RZ, 0x3c, !PT ;  /* 0x0000000405052212 */ /* 0x000fca00078e3cff */
[----:B------:R-:W2:Y:S01]  /*2ed80*/  @P2 LDG.E.U16 R15, desc[UR6][R4.64] ;  /* 0x00000006040f2981 */ /* 0x000ea2000c1e1500 */
[----:B------:R-:W-:-:S03]  /*2ed90*/  ISETP.GT.AND P3, PT, R6, 0x78, PT ;  /* 0x000000780600780c */ /* 0x000fc60003f64270 */
[----:B--2---:R0:W-:Y:S04]  /*2eda0*/  STL [R1+0xdc], R15 ;  /* 0x0000dc0f01007387 */ /* 0x0041e80000100800 */
[----:B0-----:R-:W2:Y:S04]  /*2edb0*/  LDL.LU R15, [R1+0x4f94] ;  /* 0x004f9400010f7983 */ /* 0x001ea80000300800 */
[----:B------:R-:W3:Y:S04]  /*2edc0*/  LDL R4, [R1+0x18a0] ;  /* 0x0018a00001047983 */ /* 0x000ee80000100800 */
[----:B------:R-:W3:Y:S01]  /*2edd0*/  LDL R5, [R1+0x18a4] ;  /* 0x0018a40001057983 */ /* 0x000ee20000100800 */
[----:B----4-:R-:W-:-:S02]  /*2ede0*/  PRMT R14, RZ, 0x7610, R14 ;  /* 0x00007610ff0e7816 */ /* 0x010fc4000000000e */
[----:B---3--:R-:W-:-:S04]  /*2edf0*/  @P3 LOP3.LUT R5, R5, R4, RZ, 0x3c, !PT ;  /* 0x0000000405053212 */ /* 0x008fc800078e3cff */
        /* <DEDUP_REMOVED lines=13> */
[C---:B------:R-:W-:Y:S02]  /*2eed0*/  ISETP.GT.AND P4, PT, R6.reuse, 0x7a, PT ;  /* 0x0000007a0600780c */ /* 0x040fe40003f84270 */
[----:B---3--:R-:W-:Y:S01]  /*2eee0*/  PRMT R14, RZ, 0x7610, R14 ;  /* 0x00007610ff0e7816 */ /* 0x008fe2000000000e */
[----:B--2---:R0:W-:Y:S04]  /*2eef0*/  STL [R1+0xd4], R15 ;  /* 0x0000d40f01007387 */ /* 0x0041e80000100800 */
[----:B0-----:R-:W2:Y:S04]  /*2ef00*/  LDL.LU R15, [R1+0x4f8c] ;  /* 0x004f8c00010f7983 */ /* 0x001ea80000300800 */
[----:B------:R-:W3:Y:S02]  /*2ef10*/  LDL R5, [R1+0x1890] ;  /* 0x0018900001057983 */ /* 0x000ee40000100800 */
[----:B------:R-:W-:Y:S01]  /*2ef20*/  @P4 IMAD.MOV.U32 R4, RZ, RZ, R3 ;  /* 0x000000ffff044224 */ /* 0x000fe200078e0003 */
[----:B------:R-:W-:-:S04]  /*2ef30*/  ISETP.GT.AND P0, PT, R6, 0x7b, PT ;  /* 0x0000007b0600780c */ /* 0x000fc80003f04270 */
[----:B---3--:R0:W3:Y:S04]  /*2ef40*/  @P4 LDG.E.U16 R14, desc[UR6][R4.64] ;  /* 0x00000006040e4981 */ /* 0x0080e8000c1e1500 */
[----:B------:R-:W0:Y:S04]  /*2ef50*/  LDL R4, [R1+0x1888] ;  /* 0x0018880001047983 */ /* 0x000e280000100800 */
[----:B------:R-:W0:Y:S01]  /*2ef60*/  LDL R5, [R1+0x188c] ;  /* 0x00188c0001057983 */ /* 0x000e220000100800 */
[----:B--2---:R-:W-:Y:S01]  /*2ef70*/  PRMT R15, RZ, 0x7610, R15 ;  /* 0x00007610ff0f7816 */ /* 0x004fe2000000000f */
[----:B------:R-:W1:Y:S01]  /*2ef80*/  S2R R3, SR_TID.X ;  /* 0x0000000000037919 */ /* 0x000e620000002100 */
[----:B0-----:R-:W-:-:S04]  /*2ef90*/  @P0 LOP3.LUT R5, R5, R4, RZ, 0x3c, !PT ;  /* 0x0000000405050212 */ /* 0x001fc800078e3cff */
[----:B------:R-:W-:-:S04]  /*2efa0*/  @P0 LOP3.LUT R4, R5, R4, RZ, 0x3c, !PT ;  /* 0x0000000405040212 */ /* 0x000fc800078e3cff */
[----:B------:R-:W-:-:S05]  /*2efb0*/  @P0 LOP3.LUT R5, R5, R4, RZ, 0x3c, !PT ;  /* 0x0000000405050212 */ /* 0x000fca00078e3cff */
[----:B------:R-:W2:Y:S04]  /*2efc0*/  @P0 LDG.E.U16 R15, desc[UR6][R4.64] ;  /* 0x00000006040f0981 */ /* 0x000ea8000c1e1500 */
[----:B---3--:R1:W-:Y:S02]  /*2efd0*/  STL [R1+0xd0], R14 ;  /* 0x0000d00e01007387 */ /* 0x0083e40000100800 */
[C---:B-1----:R-:W-:Y:S02]  /*2efe0*/  LOP3.LUT R14, R3.reuse, 0x3f, RZ, 0xc0, !PT ;  /* 0x0000003f030e7812 */ /* 0x042fe400078ec0ff */
[----:B------:R-:W-:Y:S02]  /*2eff0*/  LOP3.LUT R3, R3, 0x3f, RZ, 0xc0, !PT ;  /* 0x0000003f03037812 */ /* 0x000fe400078ec0ff */
[----:B------:R-:W-:-:S02]  /*2f000*/  LOP3.LUT R14, R14, 0x40, RZ, 0xfc, !PT ;  /* 0x000000400e0e7812 */ /* 0x000fc400078efcff */
[-C--:B------:R-:W-:Y:S02]  /*2f010*/  ISETP.GE.AND P2, PT, R3, R6.reuse, PT ;  /* 0x000000060300720c */ /* 0x080fe40003f46270 */
[----:B------:R-:W-:Y:S02]  /*2f020*/  ISETP.GE.AND P3, PT, R14, R6, PT ;  /* 0x000000060e00720c */ /* 0x000fe40003f66270 */
[----:B------:R-:W3:Y:S04]  /*2f030*/  LDL.LU R14, [R1+0x4f88] ;  /* 0x004f8800010e7983 */ /* 0x000ee80000300800 */
[----:B------:R-:W4:Y:S04]  /*2f040*/  LDL.LU R3, [R1+0x4f84] ;  /* 0x004f840001037983 */ /* 0x000f280000300800 */
[----:B--2---:R0:W-:Y:S04]  /*2f050*/  STL [R1+0xcc], R15 ;  /* 0x0000cc0f01007387 */ /* 0x0041e80000100800 */
[----:B0-----:R-:W2:Y:S04]  /*2f060*/  LDL.LU R15, [R1+0x4f80] ;  /* 0x004f8000010f7983 */ /* 0x001ea80000300800 */
[----:B------:R-:W3:Y:S04]  /*2f070*/  LDL R4, [R1+0x1880] ;  /* 0x0018800001047983 */ /* 0x000ee80000100800 */
[----:B------:R-:W3:Y:S01]  /*2f080*/  LDL R5, [R1+0x1884] ;  /* 0x0018840001057983 */ /* 0x000ee20000100800 */
[----:B------:R-:W-:-:S02]  /*2f090*/  ISETP.GT.AND P1, PT, R6, 0x7c, PT ;  /* 0x0000007c0600780c */ /* 0x000fc40003f24270 */
[----:B----4-:R-:W-:-:S11]  /*2f0a0*/  PRMT R3, RZ, 0x7610, R3 ;  /* 0x00007610ff037816 */ /* 0x010fd60000000003 */
        /* <DEDUP_REMOVED lines=17> */
[----:B------:R-:W4:Y:S01]  /*2f1c0*/  LDL R5, [R1+0x1874] ;  /* 0x0018740001057983 */ /* 0x000f220000100800 */
[----:B---3--:R-:W-:Y:S01]  /*2f1d0*/  PRMT R3, RZ, 0x7610, R3 ;  /* 0x00007610ff037816 */ /* 0x008fe20000000003 */
[----:B----4-:R-:W-:-:S02]  /*2f1e0*/  @P5 IMAD.MOV.U32 R4, RZ, RZ, R5 ;  /* 0x000000ffff045224 */ /* 0x010fc400078e0005 */
[----:B------:R-:W-:-:S05]  /*2f1f0*/  @P5 IMAD.MOV.U32 R5, RZ, RZ, R0 ;  /* 0x000000ffff055224 */ /* 0x000fca00078e0000 */
[----:B------:R-:W3:Y:S04]  /*2f200*/  @P5 LDG.E.U16 R3, desc[UR6][R4.64] ;  /* 0x0000000604035981 */ /* 0x000ee8000c1e1500 */
[----:B------:R-:W-:Y:S01]  /*2f210*/  STL [R1+0x2114], R0 ;  /* 0x0021140001007387 */ /* 0x000fe20000100800 */
        /* <DEDUP_REMOVED lines=10> */
[----:B---3--:R-:W-:Y:S01]  /*2f2c0*/  PRMT R3, RZ, 0x7610, R3 ;  /* 0x00007610ff037816 */ /* 0x008fe20000000003 */
[----:B------:R-:W-:Y:S06]  /*2f2d0*/  BAR.SYNC.DEFER_BLOCKING 0x0 ;  /* 0x0000000000007b1d */ /* 0x000fec0000010000 */
[----:B--2---:R0:W-:Y:S04]  /*2f2e0*/  STL [R1+0xbc], R15 ;  /* 0x0000bc0f01007387 */ /* 0x0041e80000100800 */
[----:B0-----:R-:W2:Y:S04]  /*2f2f0*/  LDL.LU R15, [R1+0x4f70] ;  /* 0x004f7000010f7983 */ /* 0x001ea80000300800 */
[----:B------:R-:W3:Y:S04]  /*2f300*/  LDL R4, [R1+0x1860] ;  /* 0x0018600001047983 */ /* 0x000ee80000100800 */
[----:B------:R-:W3:Y:S02]  /*2f310*/  LDL R5, [R1+0x1864] ;  /* 0x0018640001057983 */ /* 0x000ee40000100800 */
[----:B---3--:R-:W-:-:S04]  /*2f320*/  @!P2 LOP3.LUT R5, R5, R4, RZ, 0x3c, !PT ;  /* 0x000000040505a212 */ /* 0x008fc800078e3cff */
[----:B------:R-:W-:-:S04]  /*2f330*/  @!P2 LOP3.LUT R4, R5, R4, RZ, 0x3c, !PT ;  /* 0x000000040504a212 */ /* 0x000fc800078e3cff */
[----:B------:R-:W-:-:S05]  /*2f340*/  @!P2 LOP3.LUT R5, R5, R4, RZ, 0x3c, !PT ;  /* 0x000000040505a212 */ /* 0x000fca00078e3cff */
[----:B------:R-:W3:Y:S04]  /*2f350*/  @!P2 LDG.E.U16 R3, desc[UR6][R4.64] ;  /* 0x000000060403a981 */ /* 0x000ee8000c1e1500 */
[----:B---3--:R0:W-:Y:S04]  /*2f360*/  STL [R1+0xb8], R3 ;  /* 0x0000b80301007387 */ /* 0x0081e80000100800 */
[----:B0-----:R-:W3:Y:S04]  /*2f370*/  LDL.LU R3, [R1+0x4f6c] ;  /* 0x004f6c0001037983 */ /* 0x001ee80000300800 */
[----:B------:R-:W4:Y:S04]  /*2f380*/  LDL R4, [R1+0x1858] ;  /* 0x0018580001047983 */ /* 0x000f280000100800 */
[----:B------:R-:W4:Y:S01]  /*2f390*/  LDL R5, [R1+0x185c] ;  /* 0x00185c0001057983 */ /* 0x000f220000100800 */
[----:B--2---:R-:W-:-:S02]  /*2f3a0*/  PRMT R15, RZ, 0x7610, R15 ;  /* 0x00007610ff0f7816 */ /* 0x004fc4000000000f */
[----:B----4-:R-:W-:-:S04]  /*2f3b0*/  @!P3 LOP3.LUT R5, R5, R4, RZ, 0x3c, !PT ;  /* 0x000000040505b212 */ /* 0x010fc800078e3cff */
[----:B------:R-:W-:-:S04]  /*2f3c0*/  @!P3 LOP3.LUT R4, R5, R4, RZ, 0x3c, !PT ;  /* 0x000000040504b212 */ /* 0x000fc800078e3cff */
[----:B------:R-:W-:-:S05]  /*2f3d0*/  @!P3 LOP3.LUT R5, R5, R4, RZ, 0x3c, !PT ;  /* 0x000000040505b212 */ /* 0x000fca00078e3cff */
[----:B------:R-:W2:Y:S04]  /*2f3e0*/  @!P3 LDG.E.U16 R15, desc[UR6][R4.64] ;  /* 0x00000006040fb981 */ /* 0x000ea8000c1e1500 */
[----:B--2---:R0:W-:Y:S04]  /*2f3f0*/  STL [R1+0xb4], R15 ;  /* 0x0000b40f01007387 */ /* 0x0041e80000100800 */
[----:B0-----:R-:W2:Y:S04]  /*2f400*/  LDL.LU R15, [R1+0x4f68] ;  /* 0x004f6800010f7983 */ /* 0x001ea80000300800 */
[----:B------:R-:W4:Y:S04]  /*2f410*/  LDL R4, [R1+0x17e0] ;  /* 0x0017e00001047983 */ /* 0x000f280000100800 */
[----:B------:R-:W4:Y:S01]  /*2f420*/  LDL R5, [R1+0x17e4] ;  /* 0x0017e40001057983 */ /* 0x000f220000100800 */
[----:B---3--:R-:W-:-:S02]  /*2f430*/  PRMT R3, RZ, 0x7610, R3 ;  /* 0x00007610ff037816 */ /* 0x008fc40000000003 */
[----:B----4-:R-:W-:-:S04]  /*2f440*/  @!P2 LOP3.LUT R5, R5, R4, RZ, 0x3c, !PT ;  /* 0x000000040505a212 */ /* 0x010fc800078e3cff */
        /* <DEDUP_REMOVED lines=169> */
[----:B------:R-:W-:-:S02]  /*2fee0*/  PRMT R14, RZ, 0x7610, R14 ;  /* 0x00007610ff0e7816 */ /* 0x000fc4000000000e */
[----:B----4-:R-:W-:-:S04]  /*2fef0*/  @!P3 LOP3.LUT R5, R5, R4, RZ, 0x3c, !PT ;  /* 0x000000040505b212 */ /* 0x010fc800078e3cff */
[----:B------:R-:W-:-:S04]  /*2ff00*/  @!P3 LOP3.LUT R4, R5, R4, RZ, 0x3c, !PT ;  /* 0x000000040504b212 */ /* 0x000fc800078e3cff */
[----:B------:R-:W-:-:S05]  /*2ff10*/  @!P3 LOP3.LUT R5, R5, R4, RZ, 0x3c, !PT ;  /* 0x000000040505b212 */ /* 0x000fca00078e3cff */
[----:B------:R-:W4:Y:S04]  /*2ff20*/  @!P3 LDG.E.U16 R14, desc[UR6][R4.64] ;  /* 0x00000006040eb981 */ /* 0x000f28000c1e1500 */
[----:B----4-:R0:W-:Y:S04]  /*2ff30*/  STL [R1+0x64], R14 ;  /* 0x0000640e01007387 */ /* 0x0101e80000100800 */
[----:B0-----:R-:W4:Y:S04]  /*2ff40*/  LDL.LU R14, [R1+0x4f18] ;  /* 0x004f1800010e7983 */ /* 0x001f280000300800 */
[----:B------:R-:W2:Y:S04]  /*2ff50*/  LDL R4, [R1+0x12e0] ;  /* 0x0012e00001047983 */ /* 0x000ea80000100800 */
[----:B------:R-:W2:Y:S01]  /*2ff60*/  LDL R5, [R1+0x12e4] ;  /* 0x0012e40001057983 */ /* 0x000ea20000100800 */
[----:B------:R-:W-:-:S02]  /*2ff70*/  PRMT R29, RZ, 0x7610, R29 ;  /* 0x00007610ff1d7816 */ /* 0x000fc4000000001d */
[----:B--2---:R-:W-:-:S04]  /*2ff80*/  @!P2 LOP3.LUT R5, R5, R4, RZ, 0x3c, !PT ;  /* 0x000000040505a212 */ /* 0x004fc800078e3cff */
[----:B------:R-:W-:-:S04]  /*2ff90*/  @!P2 LOP3.LUT R4, R5, R4, RZ, 0x3c, !PT ;  /* 0x000000040504a212 */ /* 0x000fc800078e3cff */
[----:B------:R-:W-:-:S05]  /*2ffa0*/  @!P2 LOP3.LUT R5, R5, R4, RZ, 0x3c, !PT ;  /* 0x000000040505a212 */ /* 0x000fca00078e3cff */
[----:B------:R-:W2:Y:S04]  /*2ffb0*/  @!P2 LDG.E.U16 R29, desc[UR6][R4.64] ;  /* 0x00000006041da981 */ /* 0x000ea8000c1e1500 */
[----:B--2---:R0:W-:Y:S04]  /*2ffc0*/  STL [R1+0x60], R29 ;  /* 0x0000601d01007387 */ /* 0x0041e80000100800 */
[----:B0-----:R-:W2:Y:S04]  /*2ffd0*/  LDL.LU R29, [R1+0x4f14] ;  /* 0x004f1400011d7983 */ /* 0x001ea80000300800 */
[----:B------:R-:W3:Y:S04]  /*2ffe0*/  LDL R4, [R1+0x12d8] ;  /* 0x0012d80001047983 */ /* 0x000ee80000100800 */
[----:B------:R-:W3:Y:S01]  /*2fff0*/  LDL R5, [R1+0x12dc] ;  /* 0x0012dc0001057983 */ /* 0x000ee20000100800 */
[----:B------:R-:W-:-:S02]  /*30000*/  PRMT R28, RZ, 0x7610, R28 ;  /* 0x00007610ff1c7816 */ /* 0x000fc4000000001c */
        /* <DEDUP_REMOVED lines=120> */
[----:B------:R0:W4:Y:S04]  /*30790*/  @!P2 LDG.E.U16 R0, desc[UR6][R4.64] ;  /* 0x000000060400a981 */ /* 0x000128000c1e1500 */
[----:B------:R-:W0:Y:S04]  /*307a0*/  LDL R4, [R1+0xf58] ;  /* 0x000f580001047983 */ /* 0x000e280000100800 */
[----:B------:R-:W0:Y:S01]  /*307b0*/  LDL R5, [R1+0xf5c] ;  /* 0x000f5c0001057983 */ /* 0x000e220000100800 */
[----:B------:R-:W-:Y:S02]  /*307c0*/  PRMT R22, RZ, 0x7610, R22 ;  /* 0x00007610ff167816 */ /* 0x000fe40000000016 */
[----:B0-----:R-:W-:-:S04]  /*307d0*/  @!P3 LOP3.LUT R5, R5, R4, RZ, 0x3c, !PT ;  /* 0x000000040505b212 */ /* 0x001fc800078e3cff */
[----:B------:R-:W-:-:S04]  /*307e0*/  @!P3 LOP3.LUT R4, R5, R4, RZ, 0x3c, !PT ;  /* 0x000000040504b212 */ /* 0x000fc800078e3cff */
[----:B------:R-:W-:-:S05]  /*307f0*/  @!P3 LOP3.LUT R5, R5, R4, RZ, 0x3c, !PT ;  /* 0x000000040505b212 */ /* 0x000fca00078e3cff */
[----:B------:R-:W2:Y:S04]  /*30800*/  @!P3 LDG.E.U16 R22, desc[UR6][R4.64] ;  /* 0x000000060416b981 */ /* 0x000ea8000c1e1500 */
[----:B----4-:R0:W-:Y:S04]  /*30810*/  STL [R1+0x28], R0 ;  /* 0x0000280001007387 */ /* 0x0101e80000100800 */
[----:B0-----:R-:W4:Y:S04]  /*30820*/  LDL R0, [R1+0xde4] ;  /* 0x000de40001007983 */ /* 0x001f280000100800 */
        /* <DEDUP_REMOVED lines=26> */
[----:B------:R0:W2:Y:S04]  /*309d0*/  @!P2 LDG.E.U16 R15, desc[UR6][R4.64] ;  /* 0x00000006040fa981 */ /* 0x0000a8000c1e1500 */
[----:B------:R-:W0:Y:S04]  /*309e0*/  LDL R4, [R1+0xe58] ;  /* 0x000e580001047983 */ /* 0x000e280000100800 */
[----:B------:R-:W0:Y:S01]  /*309f0*/  LDL R5, [R1+0xe5c] ;  /* 0x000e5c0001057983 */ /* 0x000e220000100800 */
[----:B------:R-:W-:Y:S02]  /*30a00*/  PRMT R17, RZ, 0x7610, R17 ;  /* 0x00007610ff117816 */ /* 0x000fe40000000011 */
[----:B0-----:R-:W-:-:S04]  /*30a10*/  @!P3 LOP3.LUT R5, R5, R4, RZ, 0x3c, !PT ;  /* 0x000000040505b212 */ /* 0x001fc800078e3cff */
[----:B------:R-:W-:-:S04]  /*30a20*/  @!P3 LOP3.LUT R4, R5, R4, RZ, 0x3c, !PT ;  /* 0x000000040504b212 */ /* 0x000fc800078e3cff */
[----:B------:R-:W-:-:S05]  /*30a30*/  @!P3 LOP3.LUT R5, R5, R4, RZ, 0x3c, !PT ;  /* 0x000000040505b212 */ /* 0x000fca00078e3cff */
[----:B------:R-:W3:Y:S04]  /*30a40*/  @!P3 LDG.E.U16 R17, desc[UR6][R4.64] ;  /* 0x000000060411b981 */ /* 0x000ee8000c1e1500 */
[----:B--2---:R0:W-:Y:S04]  /*30a50*/  STL [R1+0x18], R15 ;  /* 0x0000180f01007387 */ /* 0x0041e80000100800 */
[----:B0-----:R-:W2:Y:S04]  /*30a60*/  LDL R15, [R1+0xce4] ;  /* 0x000ce400010f7983 */ /* 0x001ea80000100800 */
[----:B---3--:R0:W-:Y:S04]  /*30a70*/  STL [R1+0x14], R17 ;  /* 0x0000141101007387 */ /* 0x0081e80000100800 */
[----:B0-----:R-:W3:Y:S04]  /*30a80*/  LDL.LU R17, [R1+0x4ed0] ;  /* 0x004ed00001117983 */ /* 0x001ee80000300800 */
[----:B------:R-:W4:Y:S01]  /*30a90*/  LDL R5, [R1+0xde0] ;  /* 0x000de00001057983 */ /* 0x000f220000100800 */
[----:B------:R-:W-:Y:S01]  /*30aa0*/  PRMT R19, RZ, 0x7610, R19 ;  /* 0x00007610ff137816 */ /* 0x000fe20000000013 */
[----:B------:R-:W-:-:S02]  /*30ab0*/  @!P2 IMAD.MOV.U32 R4, RZ, RZ, R0 ;  /* 0x000000ffff04a224 */ /* 0x000fc400078e0000 */
[----:B------:R-:W3:Y:S04]  /*30ac0*/  LDL R0, [R1+0xcdc] ;  /* 0x000cdc0001007983 */ /* 0x000ee80000100800 */
[----:B----4-:R-:W4:Y:S04]  /*30ad0*/  @!P2 LDG.E.U16 R19, desc[UR6][R4.64] ;  /* 0x000000060413a981 */ /* 0x010f28000c1e1500 */
        /* <DEDUP_REMOVED lines=26> */
[----:B------:R-:W4:Y:S01]  /*30c80*/  @!P3 LDG.E.U16 R3, desc[UR6][R4.64] ;  /* 0x000000060403b981 */ /* 0x000f22000c1e1500 */
[----:B------:R-:W-:-:S03]  /*30c90*/  PRMT R14, RZ, 0x7610, R14 ;  /* 0x00007610ff0e7816 */ /* 0x000fc6000000000e */
[----:B----4-:R-:W-:Y:S04]  /*30ca0*/  STL [R1+0x4], R3 ;  /* 0x0000040301007387 */ /* 0x010fe80000100800 */
[----:B------:R-:W4:Y:S01]  /*30cb0*/  LDL R5, [R1+0xce0] ;  /* 0x000ce00001057983 */ /* 0x000f220000100800 */
[----:B------:R-:W-:Y:S01]  /*30cc0*/  @!P2 IMAD.MOV.U32 R4, RZ, RZ, R15 ;  /* 0x000000ffff04a224 */ /* 0x000fe200078e000f */
[----:B------:R-:W-:Y:S02]  /*30cd0*/  PRMT R29, RZ, 0x7610, R29 ;  /* 0x00007610ff1d7816 */ /* 0x000fe4000000001d */
[----:B------:R-:W2:Y:S04]  /*30ce0*/  LDL R15, [R1+0xbe0] ;  /* 0x000be000010f7983 */ /* 0x000ea80000100800 */
[----:B----4-:R0:W4:Y:S04]  /*30cf0*/  @!P2 LDG.E.U16 R14, desc[UR6][R4.64] ;  /* 0x00000006040ea981 */ /* 0x010128000c1e1500 */
[----:B------:R-:W3:Y:S01]  /*30d00*/  LDL R5, [R1+0xcd8] ;  /* 0x000cd80001057983 */ /* 0x000ee20000100800 */
[----:B0-----:R-:W-:-:S03]  /*30d10*/  @!P3 IMAD.MOV.U32 R4, RZ, RZ, R0 ;  /* 0x000000ffff04b224 */ /* 0x001fc600078e0000 */
[----:B----4-:R0:W-:Y:S01]  /*30d20*/  STL [R1], R14 ;  /* 0x0000000e01007387 */ /* 0x0101e20000100800 */
[----:B------:R-:W-:-:S03]  /*30d30*/  PRMT R28, RZ, 0x7610, R28 ;  /* 0x00007610ff1c7816 */ /* 0x000fc6000000001c */
[----:B------:R-:W4:Y:S04]  /*30d40*/  LDL R0, [R1+0xbdc] ;  /* 0x000bdc0001007983 */ /* 0x000f280000100800 */
[----:B---3--:R1:W3:Y:S04]  /*30d50*/  @!P3 LDG.E.U16 R29, desc[UR6][R4.64] ;  /* 0x00000006041db981 */ /* 0x0082e8000c1e1500 */
[----:B0-----:R-:W2:Y:S04]  /*30d60*/  LDL R14, [R1+0xbe4] ;  /* 0x000be400010e7983 */ /* 0x001ea80000100800 */
[----:B------:R-:W1:Y:S04]  /*30d70*/  LDL R4, [R1+0xc60] ;  /* 0x000c600001047983 */ /* 0x000e680000100800 */
[----:B------:R-:W1:Y:S02]  /*30d80*/  LDL R5, [R1+0xc64] ;  /* 0x000c640001057983 */ /* 0x000e640000100800 */
[----:B-1----:R-:W-:-:S04]  /*30d90*/  @!P2 LOP3.LUT R5, R5, R4, RZ, 0x3c, !PT ;  /* 0x000000040505a212 */ /* 0x002fc800078e3cff */
[----:B------:R-:W-:-:S04]  /*30da0*/  @!P2 LOP3.LUT R4, R5, R4, RZ, 0x3c, !PT ;  /* 0x000000040504a212 */ /* 0x000fc800078e3cff */
[----:B------:R-:W-:Y:S01]  /*30db0*/  @!P2 LOP3.LUT R5, R5, R4, RZ, 0x3c, !PT ;  /* 0x000000040505a212 */ /* 0x000fe200078e3cff */
[----:B---3--:R0:W-:Y:S04]  /*30dc0*/  STL [R1+0x4e30], R29 ;  /* 0x004e301d01007387 */ /* 0x0081e80000100800 */
[----:B------:R1:W3:Y:S01]  /*30dd0*/  @!P2 LDG.E.U16 R28, desc[UR6][R4.64] ;  /* 0x00000006041ca981 */ /* 0x0002e2000c1e1500 */
[----:B------:R-:W-:-:S03]  /*30de0*/  PRMT R27, RZ, 0x7610, R27 ;  /* 0x00007610ff1b7816 */ /* 0x000fc6000000001b */
[----:B0-----:R-:W4:Y:S04]  /*30df0*/  LDL R29, [R1+0xbd8] ;  /* 0x000bd800011d7983 */ /* 0x001f280000100800 */
[----:B------:R-:W1:Y:S04]  /*30e00*/  LDL R4, [R1+0xc58] ;  /* 0x000c580001047983 */ /* 0x000e680000100800 */
[----:B------:R-:W1:Y:S02]  /*30e10*/  LDL R5, [R1+0xc5c] ;  /* 0x000c5c0001057983 */ /* 0x000e640000100800 */
[----:B-1----:R-:W-:-:S04]  /*30e20*/  @!P3 LOP3.LUT R5, R5, R4, RZ, 0x3c, !PT ;  /* 0x000000040505b212 */ /* 0x002fc800078e3cff */
[----:B------:R-:W-:-:S04]  /*30e30*/  @!P3 LOP3.LUT R4, R5, R4, RZ, 0x3c, !PT ;  /* 0x000000040504b212 */ /* 0x000fc800078e3cff */
[----:B------:R-:W-:-:S05]  /*30e40*/  @!P3 LOP3.LUT R5, R5, R4, RZ, 0x3c, !PT ;  /* 0x000000040505b212 */ /* 0x000fca00078e3cff */
[----:B------:R2:W4:Y:S04]  /*30e50*/  @!P3 LDG.E.U16 R27, desc[UR6][R4.64] ;  /* 0x00000006041bb981 */ /* 0x000528000c1e1500 */
[----:B---3--:R0:W-:Y:S04]  /*30e60*/  STL [R1+0x4e34], R28 ;  /* 0x004e341c01007387 */ /* 0x0081e80000100800 */
[----:B0-----:R-:W3:Y:S01]  /*30e70*/  LDL R28, [R1+0xb64] ;  /* 0x000b6400011c7983 */ /* 0x001ee20000100800 */
[----:B------:R-:W-:Y:S01]  /*30e80*/  PRMT R26, RZ, 0x7610, R26 ;  /* 0x00007610ff1a7816 */ /* 0x000fe2000000001a */
[----:B--2---:R-:W-:-:S02]  /*30e90*/  @!P2 IMAD.MOV.U32 R4, RZ, RZ, R14 ;  /* 0x000000ffff04a224 */ /* 0x004fc400078e000e */
[----:B------:R-:W-:-:S05]  /*30ea0*/  @!P2 IMAD.MOV.U32 R5, RZ, RZ, R15 ;  /* 0x000000ffff05a224 */ /* 0x000fca00078e000f */
[----:B------:R0:W2:Y:S04]  /*30eb0*/  @!P2 LDG.E.U16 R26, desc[UR6][R4.64] ;  /* 0x00000006041aa981 */ /* 0x0000a8000c1e1500 */
[----:B----4-:R1:W-:Y:S04]  /*30ec0*/  STL [R1+0x4e38], R27 ;  /* 0x004e381b01007387 */ /* 0x0103e80000100800 */
[----:B------:R-:W4:Y:S04]  /*30ed0*/  LDL R15, [R1+0xb58] ;  /* 0x000b5800010f7983 */ /* 0x000f280000100800 */
[----:B------:R-:W4:Y:S04]  /*30ee0*/  LDL R14, [R1+0xb5c] ;  /* 0x000b5c00010e7983 */ /* 0x000f280000100800 */
[----:B-1----:R-:W4:Y:S01]  /*30ef0*/  LDL R27, [R1+0xb60] ;  /* 0x000b6000011b7983 */ /* 0x002f220000100800 */
[----:B------:R-:W-:Y:S01]  /*30f00*/  PRMT R25, RZ, 0x7610, R25 ;  /* 0x00007610ff197816 */ /* 0x000fe20000000019 */
[----:B0-----:R-:W-:-:S02]  /*30f10*/  @!P3 IMAD.MOV.U32 R4, RZ, RZ, R0 ;  /* 0x000000ffff04b224 */ /* 0x001fc400078e0000 */
[----:B------:R-:W-:-:S05]  /*30f20*/  @!P3 IMAD.MOV.U32 R5, RZ, RZ, R29 ;  /* 0x000000ffff05b224 */ /* 0x000fca00078e001d */
[----:B------:R3:W4:Y:S01]  /*30f30*/  @!P3 LDG.E.U16 R25, desc[UR6][R4.64] ;  /* 0x000000060419b981 */ /* 0x000722000c1e1500 */
[----:B------:R-:W-:Y:S01]  /*30f40*/  PRMT R24, RZ, 0x7610, R24 ;  /* 0x00007610ff187816 */ /* 0x000fe20000000018 */
[----:B---3--:R-:W-:Y:S01]  /*30f50*/  @!P2 IMAD.MOV.U32 R4, RZ, RZ, R28 ;  /* 0x000000ffff04a224 */ /* 0x008fe200078e001c */
[----:B------:R-:W-:Y:S01]  /*30f60*/  PRMT R13, RZ, 0x7610, R13 ;  /* 0x00007610ff0d7816 */ /* 0x000fe2000000000d */
[----:B--2---:R0:W-:Y:S04]  /*30f70*/  STL [R1+0x4e3c], R26 ;  /* 0x004e3c1a01007387 */ /* 0x0041e80000100800 */
[----:B------:R-:W2:Y:S04]  /*30f80*/  LDL R0, [R1+0xae4] ;  /* 0x000ae40001007983 */ /* 0x000ea80000100800 */
[----:B------:R-:W3:Y:S01]  /*30f90*/  LDL R29, [R1+0xae0] ;  /* 0x000ae000011d7983 */ /* 0x000ee20000100800 */
[----:B----4-:R-:W-:-:S05]  /*30fa0*/  @!P2 IMAD.MOV.U32 R5, RZ, RZ, R27 ;  /* 0x000000ffff05a224 */ /* 0x010fca00078e001b */
[----:B------:R1:W4:Y:S02]  /*30fb0*/  @!P2 LDG.E.U16 R24, desc[UR6][R4.64] ;  /* 0x000000060418a981 */ /* 0x000324000c1e1500 */
[----:B-1----:R-:W-:Y:S02]  /*30fc0*/  @!P3 IMAD.MOV.U32 R4, RZ, RZ, R14 ;  /* 0x000000ffff04b224 */ /* 0x002fe400078e000e */
[----:B------:R-:W-:-:S05]  /*30fd0*/  @!P3 IMAD.MOV.U32 R5, RZ, RZ, R15 ;  /* 0x000000ffff05b224 */ /* 0x000fca00078e000f */
[----:B------:R2:W3:Y:S04]  /*30fe0*/  @!P3 LDG.E.U16 R13, desc[UR6][R4.64] ;  /* 0x00000006040db981 */ /* 0x0004e8000c1e1500 */
[----:B------:R1:W-:Y:S04]  /*30ff0*/  STL [R1+0x4e40], R25 ;  /* 0x004e401901007387 */ /* 0x0003e80000100800 */
[----:B------:R-:W3:Y:S04]  /*31000*/  LDL R28, [R1+0xad8] ;  /* 0x000ad800011c7983 */ /* 0x000ee80000100800 */
[----:B------:R-:W3:Y:S04]  /*31010*/  LDL R27, [R1+0xadc] ;  /* 0x000adc00011b7983 */ /* 0x000ee80000100800 */
[----:B0-----:R-:W3:Y:S04]  /*31020*/  LDL R26, [R1+0x1c98] ;  /* 0x001c9800011a7983 */ /* 0x001ee80000100800 */
[----:B-1----:R-:W3:Y:S01]  /*31030*/  LDL R25, [R1+0x1ca4] ;  /* 0x001ca40001197983 */ /* 0x002ee20000100800 */
[----:B--2---:R-:W-:-:S03]  /*31040*/  @!P2 IMAD.MOV.U32 R4, RZ, RZ, R0 ;  /* 0x000000ffff04a224 */ /* 0x004fc600078e0000 */
[----:B----4-:R-:W-:Y:S04]  /*31050*/  STL [R1+0x4e44], R24 ;  /* 0x004e441801007387 */ /* 0x010fe80000100800 */
[----:B------:R-:W2:Y:S04]  /*31060*/  LDL R15, [R1+0x1ca0] ;  /* 0x001ca000010f7983 */ /* 0x000ea80000100800 */
[----:B------:R-:W4:Y:S04]  /*31070*/  LDL R14, [R1+0x1cac] ;  /* 0x001cac00010e7983 */ /* 0x000f280000100800 */
[----:B---3--:R0:W-:Y:S04]  /*31080*/  STL [R1+0x4e48], R13 ;  /* 0x004e480d01007387 */ /* 0x0081e80000100800 */
[----:B------:R-:W3:Y:S04]  /*31090*/  LDL R0, [R1+0x1d24] ;  /* 0x001d240001007983 */ /* 0x000ee80000100800 */
[----:B0-----:R-:W3:Y:S01]  /*310a0*/  LDL R13, [R1+0x1d18] ;  /* 0x001d1800010d7983 */ /* 0x001ee20000100800 */
[----:B------:R-:W-:Y:S01]  /*310b0*/  PRMT R12, RZ, 0x7610, R12 ;  /* 0x00007610ff0c7816 */ /* 0x000fe2000000000c */
[----:B------:R-:W-:Y:S01]  /*310c0*/  @!P2 IMAD.MOV.U32 R5, RZ, RZ, R29 ;  /* 0x000000ffff05a224 */ /* 0x000fe200078e001d */
[----:B------:R-:W-:-:S04]  /*310d0*/  PRMT R11, RZ, 0x7610, R11 ;  /* 0x00007610ff0b7816 */ /* 0x000fc8000000000b */
[----:B------:R0:W3:Y:S01]  /*310e0*/  @!P2 LDG.E.U16 R12, desc[UR6][R4.64] ;  /* 0x00000006040ca981 */ /* 0x0000e2000c1e1500 */
[----:B------:R-:W-:Y:S01]  /*310f0*/  PRMT R10, RZ, 0x7610, R10 ;  /* 0x00007610ff0a7816 */ /* 0x000fe2000000000a */
[----:B0-----:R-:W-:Y:S02]  /*31100*/  @!P3 IMAD.MOV.U32 R4, RZ, RZ, R27 ;  /* 0x000000ffff04b224 */ /* 0x001fe400078e001b */
[----:B------:R-:W-:-:S05]  /*31110*/  @!P3 IMAD.MOV.U32 R5, RZ, RZ, R28 ;  /* 0x000000ffff05b224 */ /* 0x000fca00078e001c */
[----:B------:R0:W3:Y:S01]  /*31120*/  @!P3 LDG.E.U16 R11, desc[UR6][R4.64] ;  /* 0x00000006040bb981 */ /* 0x0000e2000c1e1500 */
[----:B------:R-:W-:Y:S01]  /*31130*/  PRMT R9, RZ, 0x7610, R9 ;  /* 0x00007610ff097816 */ /* 0x000fe20000000009 */
[----:B0-----:R-:W-:Y:S02]  /*31140*/  @!P2 IMAD.MOV.U32 R4, RZ, RZ, R25 ;  /* 0x000000ffff04a224 */ /* 0x001fe400078e0019 */
[----:B------:R-:W-:-:S05]  /*31150*/  @!P2 IMAD.MOV.U32 R5, RZ, RZ, R26 ;  /* 0x000000ffff05a224 */ /* 0x000fca00078e001a */
[----:B------:R2:W3:Y:S01]  /*31160*/  @!P2 LDG.E.U16 R10, desc[UR6][R4.64] ;  /* 0x00000006040aa981 */ /* 0x0004e2000c1e1500 */
[----:B------:R-:W-:Y:S01]  /*31170*/  PRMT R8, RZ, 0x7610, R8 ;  /* 0x00007610ff087816 */ /* 0x000fe20000000008 */
[----:B--2---:R-:W-:Y:S02]  /*31180*/  @!P3 IMAD.MOV.U32 R5, RZ, RZ, R15 ;  /* 0x000000ffff05b224 */ /* 0x004fe400078e000f */
[----:B----4-:R-:W-:-:S05]  /*31190*/  @!P3 IMAD.MOV.U32 R4, RZ, RZ, R14 ;  /* 0x000000ffff04b224 */ /* 0x010fca00078e000e */
[----:B------:R3:W2:Y:S02]  /*311a0*/  @!P3 LDG.E.U16 R9, desc[UR6][R4.64] ;  /* 0x000000060409b981 */ /* 0x0006a4000c1e1500 */
[----:B---3--:R-:W-:Y:S02]  /*311b0*/  @!P2 IMAD.MOV.U32 R4, RZ, RZ, R0 ;  /* 0x000000ffff04a224 */ /* 0x008fe400078e0000 */
[----:B------:R-:W-:-:S05]  /*311c0*/  @!P2 IMAD.MOV.U32 R5, RZ, RZ, R13 ;  /* 0x000000ffff05a224 */ /* 0x000fca00078e000d */
[----:B------:R-:W3:Y:S04]  /*311d0*/  @!P2 LDG.E.U16 R8, desc[UR6][R4.64] ;  /* 0x000000060408a981 */ /* 0x000ee8000c1e1500 */
[----:B------:R0:W-:Y:S04]  /*311e0*/  STL [R1+0x4e4c], R12 ;  /* 0x004e4c0c01007387 */ /* 0x0001e80000100800 */
[----:B------:R1:W-:Y:S04]  /*311f0*/  STL [R1+0x4e50], R11 ;  /* 0x004e500b01007387 */ /* 0x0003e80000100800 */
[----:B------:R-:W4:Y:S04]  /*31200*/  LDL R26, [R1+0x1d20] ;  /* 0x001d2000011a7983 */ /* 0x000f280000100800 */
[----:B------:R-:W4:Y:S04]  /*31210*/  LDL R25, [R1+0x1d2c] ;  /* 0x001d2c0001197983 */ /* 0x000f280000100800 */
[----:B------:R3:W-:Y:S04]  /*31220*/  STL [R1+0x4e54], R10 ;  /* 0x004e540a01007387 */ /* 0x0007e80000100800 */
[----:B------:R-:W4:Y:S04]  /*31230*/  LDL R15, [R1+0x1d98] ;  /* 0x001d9800010f7983 */ /* 0x000f280000100800 */
[----:B------:R-:W4:Y:S04]  /*31240*/  LDL R14, [R1+0x1da4] ;  /* 0x001da400010e7983 */ /* 0x000f280000100800 */
[----:B--2---:R2:W-:Y:S04]  /*31250*/  STL [R1+0x4e58], R9 ;  /* 0x004e580901007387 */ /* 0x0045e80000100800 */
[----:B------:R-:W4:Y:S04]  /*31260*/  LDL R24, [R1+0x1da0] ;  /* 0x001da00001187983 */ /* 0x000f280000100800 */
[----:B------:R-:W4:Y:S04]  /*31270*/  LDL R13, [R1+0x1dac] ;  /* 0x001dac00010d7983 */ /* 0x000f280000100800 */
[----:B0-----:R-:W4:Y:S04]  /*31280*/  LDL R12, [R1+0x1e20] ;  /* 0x001e2000010c7983 */ /* 0x001f280000100800 */
[----:B-1----:R-:W4:Y:S04]  /*31290*/  LDL R11, [R1+0x1e2c] ;  /* 0x001e2c00010b7983 */ /* 0x002f280000100800 */
[----:B------:R-:W4:Y:S04]  /*312a0*/  LDL.LU R0, [R1+0x184c] ;  /* 0x00184c0001007983 */ /* 0x000f280000300800 */
[----:B---3--:R0:W-:Y:S04]  /*312b0*/  STL [R1+0x4e5c], R8 ;  /* 0x004e5c0801007387 */ /* 0x0081e80000100800 */
[----:B------:R-:W3:Y:S04]  /*312c0*/  LDL R10, [R1+0x1850] ;  /* 0x00185000010a7983 */ /* 0x000ee80000100800 */
[----:B--2---:R-:W2:Y:S01]  /*312d0*/  LDL R9, [R1+0x1854] ;  /* 0x0018540001097983 */ /* 0x004ea20000100800 */
[----:B------:R-:W-:-:S02]  /*312e0*/  PRMT R7, RZ, 0x7610, R7 ;  /* 0x00007610ff077816 */ /* 0x000fc40000000007 */
[----:B------:R-:W-:Y:S02]  /*312f0*/  PRMT R6, RZ, 0x7610, R6 ;  /* 0x00007610ff067816 */ /* 0x000fe40000000006 */
[----:B------:R-:W-:Y:S01]  /*31300*/  PRMT R23, RZ, 0x7610, R23 ;  /* 0x00007610ff177816 */ /* 0x000fe20000000017 */
[----:B0-----:R-:W3:Y:S01]  /*31310*/  LDL R8, [R1+0x1848] ;  /* 0x0018480001087983 */ /* 0x001ee20000100800 */
[----:B----4-:R-:W-:Y:S02]  /*31320*/  @!P3 IMAD.MOV.U32 R5, RZ, RZ, R26 ;  /* 0x000000ffff05b224 */ /* 0x010fe400078e001a */
[----:B------:R-:W-:-:S05]  /*31330*/  @!P3 IMAD.MOV.U32 R4, RZ, RZ, R25 ;  /* 0x000000ffff04b224 */ /* 0x000fca00078e0019 */
[----:B------:R0:W4:Y:S02]  /*31340*/  @!P3 LDG.E.U16 R7, desc[UR6][R4.64] ;  /* 0x000000060407b981 */ /* 0x000124000c1e1500 */
[----:B0-----:R-:W-:Y:S02]  /*31350*/  PRMT R5, RZ, 0x7610, R5 ;  /* 0x00007610ff057816 */ /* 0x001fe40000000005 */
[----:B------:R0:W4:Y:S01]  /*31360*/  @!P2 LDG.E.U16 R6, desc[UR6][R14.64] ;  /* 0x000000060e06a981 */ /* 0x000122000c1e1500 */
[----:B------:R-:W-:Y:S01]  /*31370*/  PRMT R4, RZ, 0x7610, R4 ;  /* 0x00007610ff047816 */ /* 0x000fe20000000004 */
[----:B0-----:R-:W-:Y:S02]  /*31380*/  @!P3 IMAD.MOV.U32 R15, RZ, RZ, R24 ;  /* 0x000000ffff0fb224 */ /* 0x001fe400078e0018 */
[----:B------:R-:W-:-:S05]  /*31390*/  @!P3 IMAD.MOV.U32 R14, RZ, RZ, R13 ;  /* 0x000000ffff0eb224 */ /* 0x000fca00078e000d */
[----:B------:R0:W4:Y:S02]  /*313a0*/  @!P3 LDG.E.U16 R5, desc[UR6][R14.64] ;  /* 0x000000060e05b981 */ /* 0x000124000c1e1500 */
[----:B0-----:R-:W-:Y:S02]  /*313b0*/  @!P3 IMAD.MOV.U32 R14, RZ, RZ, R11 ;  /* 0x000000ffff0eb224 */ /* 0x001fe400078e000b */
[----:B------:R-:W-:-:S05]  /*313c0*/  @!P3 IMAD.MOV.U32 R15, RZ, RZ, R12 ;  /* 0x000000ffff0fb224 */ /* 0x000fca00078e000c */
[----:B------:R2:W4:Y:S02]  /*313d0*/  @!P3 LDG.E.U16 R4, desc[UR6][R14.64] ;  /* 0x000000060e04b981 */ /* 0x000524000c1e1500 */
[----:B--2---:R-:W-:Y:S02]  /*313e0*/  @!P2 IMAD.MOV.U32 R14, RZ, RZ, R9 ;  /* 0x000000ffff0ea224 */ /* 0x004fe400078e0009 */
[----:B---3--:R-:W-:-:S05]  /*313f0*/  @!P2 IMAD.MOV.U32 R15, RZ, RZ, R10 ;  /* 0x000000ffff0fa224 */ /* 0x008fca00078e000a */
[----:B------:R0:W2:Y:S01]  /*31400*/  @!P2 LDG.E.U16 R23, desc[UR6][R14.64] ;  /* 0x000000060e17a981 */ /* 0x0000a2000c1e1500 */
[----:B------:R-:W-:-:S03]  /*31410*/  PRMT R22, RZ, 0x7610, R22 ;  /* 0x00007610ff167816 */ /* 0x000fc60000000016 */
[----:B----4-:R-:W-:Y:S01]  /*31420*/  STL [R1+0x4e60], R7 ;  /* 0x004e600701007387 */ /* 0x010fe20000100800 */
[----:B0-----:R-:W-:Y:S02]  /*31430*/  @!P3 IMAD.MOV.U32 R14, RZ, RZ, R0 ;  /* 0x000000ffff0eb224 */ /* 0x001fe400078e0000 */
[----:B------:R-:W-:-:S05]  /*31440*/  @!P3 IMAD.MOV.U32 R15, RZ, RZ, R8 ;  /* 0x000000ffff0fb224 */ /* 0x000fca00078e0008 */
[----:B------:R-:W3:Y:S04]  /*31450*/  @!P3 LDG.E.U16 R22, desc[UR6][R14.64] ;  /* 0x000000060e16b981 */ /* 0x000ee8000c1e1500 */
[----:B------:R0:W-:Y:S04]  /*31460*/  STL [R1+0x4e64], R6 ;  /* 0x004e640601007387 */ /* 0x0001e80000100800 */
[----:B------:R-:W-:Y:S04]  /*31470*/  STL [R1+0x4e68], R5 ;  /* 0x004e680501007387 */ /* 0x000fe80000100800 */
[----:B------:R1:W-:Y:S04]  /*31480*/  STL [R1+0x4e6c], R4 ;  /* 0x004e6c0401007387 */ /* 0x0003e80000100800 */
[----:B--2---:R-:W-:Y:S04]  /*31490*/  STL [R1+0x4e70], R23 ;  /* 0x004e701701007387 */ /* 0x004fe80000100800 */
[----:B0-----:R-:W2:Y:S04]  /*314a0*/  LDL R6, [R1+0x17d0] ;  /* 0x0017d00001067983 */ /* 0x001ea80000100800 */
[----:B-1----:R-:W4:Y:S04]  /*314b0*/  LDL R4, [R1+0x17d4] ;  /* 0x0017d40001047983 */ /* 0x002f280000100800 */
[----:B------:R-:W4:Y:S04]  /*314c0*/  LDL R12, [R1+0x17c8] ;  /* 0x0017c800010c7983 */ /* 0x000f280000100800 */
[----:B------:R-:W4:Y:S04]  /*314d0*/  LDL R11, [R1+0x17cc] ;  /* 0x0017cc00010b7983 */ /* 0x000f280000100800 */
[----:B------:R-:W4:Y:S04]  /*314e0*/  LDL R10, [R1+0x1e18] ;  /* 0x001e1800010a7983 */ /* 0x000f280000100800 */
[----:B------:R-:W4:Y:S04]  /*314f0*/  LDL R9, [R1+0x1e24] ;  /* 0x001e240001097983 */ /* 0x000f280000100800 */
[----:B------:R-:W4:Y:S04]  /*31500*/  LDL R8, [R1+0x1750] ;  /* 0x0017500001087983 */ /* 0x000f280000100800 */
[----:B------:R-:W4:Y:S04]  /*31510*/  LDL R7, [R1+0x1754] ;  /* 0x0017540001077983 */ /* 0x000f280000100800 */
[----:B------:R-:W4:Y:S04]  /*31520*/  LDL R5, [R1+0x174c] ;  /* 0x00174c0001057983 */ /* 0x000f280000100800 */
        /* <DEDUP_REMOVED lines=165> */
[----:B------:R0:W-:Y:S04]  /*31f80*/  STL [R1+0x4e74], R0 ;  /* 0x004e740001007387 */ /* 0x0001e80000100800 */
[----:B---3--:R-:W-:Y:S01]  /*31f90*/  STL [R1+0x4e78], R22 ;  /* 0x004e781601007387 */ /* 0x008fe20000100800 */
[----:B------:R-:W-:-:S02]  /*31fa0*/  PRMT R18, RZ, 0x7610, R18 ;  /* 0x00007610ff127816 */ /* 0x000fc40000000012 */
[----:B------:R-:W-:Y:S02]  /*31fb0*/  PRMT R16, RZ, 0x7610, R16 ;  /* 0x00007610ff107816 */ /* 0x000fe40000000010 */
[----:B------:R-:W-:Y:S02]  /*31fc0*/  PRMT R17, RZ, 0x7610, R17 ;  /* 0x00007610ff117816 */ /* 0x000fe40000000011 */
[----:B------:R-:W-:Y:S02]  /*31fd0*/  PRMT R19, RZ, 0x7610, R19 ;  /* 0x00007610ff137816 */ /* 0x000fe40000000013 */
[----:B------:R-:W-:Y:S01]  /*31fe0*/  PRMT R20, RZ, 0x7610, R20 ;  /* 0x00007610ff147816 */ /* 0x000fe20000000014 */
[----:B0-----:R-:W3:Y:S01]  /*31ff0*/  LDL R0, [R1+0x16d4] ;  /* 0x0016d40001007983 */ /* 0x001ee20000100800 */
[----:B--2---:R-:W-:-:S03]  /*32000*/  @!P2 IMAD.MOV.U32 R15, RZ, RZ, R6 ;  /* 0x000000ffff0fa224 */ /* 0x004fc600078e0006 */
[----:B------:R-:W2:Y:S01]  /*32010*/  LDL R6, [R1+0x1748] ;  /* 0x0017480001067983 */ /* 0x000ea20000100800 */
[----:B----4-:R-:W-:-:S03]  /*32020*/  @!P2 IMAD.MOV.U32 R14, RZ, RZ, R4 ;  /* 0x000000ffff0ea224 */ /* 0x010fc600078e0004 */
[----:B------:R-:W4:Y:S04]  /*32030*/  LDL R4, [R1+0x16d0] ;  /* 0x0016d00001047983 */ /* 0x000f280000100800 */
[----:B------:R0:W3:Y:S02]  /*32040*/  @!P2 LDG.E.U16 R18, desc[UR6][R14.64] ;  /* 0x000000060e12a981 */ /* 0x0000e4000c1e1500 */
[----:B0-----:R-:W-:Y:S02]  /*32050*/  @!P3 IMAD.MOV.U32 R14, RZ, RZ, R11 ;  /* 0x000000ffff0eb224 */ /* 0x001fe400078e000b */
[----:B------:R-:W-:-:S05]  /*32060*/  @!P3 IMAD.MOV.U32 R15, RZ, RZ, R12 ;  /* 0x000000ffff0fb224 */ /* 0x000fca00078e000c */
[----:B------:R0:W4:Y:S02]  /*32070*/  @!P3 LDG.E.U16 R16, desc[UR6][R14.64] ;  /* 0x000000060e10b981 */ /* 0x000124000c1e1500 */
[----:B0-----:R-:W-:Y:S02]  /*32080*/  @!P2 IMAD.MOV.U32 R14, RZ, RZ, R9 ;  /* 0x000000ffff0ea224 */ /* 0x001fe400078e0009 */
[----:B------:R-:W-:-:S05]  /*32090*/  @!P2 IMAD.MOV.U32 R15, RZ, RZ, R10 ;  /* 0x000000ffff0fa224 */ /* 0x000fca00078e000a */
[----:B------:R0:W4:Y:S02]  /*320a0*/  @!P2 LDG.E.U16 R17, desc[UR6][R14.64] ;  /* 0x000000060e11a981 */ /* 0x000124000c1e1500 */
[----:B0-----:R-:W-:Y:S02]  /*320b0*/  @!P2 IMAD.MOV.U32 R14, RZ, RZ, R7 ;  /* 0x000000ffff0ea224 */ /* 0x001fe400078e0007 */
[----:B------:R-:W-:-:S05]  /*320c0*/  @!P2 IMAD.MOV.U32 R15, RZ, RZ, R8 ;  /* 0x000000ffff0fa224 */ /* 0x000fca00078e0008 */
[----:B------:R0:W4:Y:S02]  /*320d0*/  @!P2 LDG.E.U16 R19, desc[UR6][R14.64] ;  /* 0x000000060e13a981 */ /* 0x000124000c1e1500 */
[----:B0-----:R-:W-:Y:S02]  /*320e0*/  @!P3 IMAD.MOV.U32 R14, RZ, RZ, R5 ;  /* 0x000000ffff0eb224 */ /* 0x001fe400078e0005 */
[----:B--2---:R-:W-:-:S05]  /*320f0*/  @!P3 IMAD.MOV.U32 R15, RZ, RZ, R6 ;  /* 0x000000ffff0fb224 */ /* 0x004fca00078e0006 */
[----:B------:R0:W2:Y:S04]  /*32100*/  @!P3 LDG.E.U16 R20, desc[UR6][R14.64] ;  /* 0x000000060e14b981 */ /* 0x0000a8000c1e1500 */
[----:B---3--:R-:W-:Y:S04]  /*32110*/  STL [R1+0x4e7c], R18 ;  /* 0x004e7c1201007387 */ /* 0x008fe80000100800 */
[----:B----4-:R-:W-:Y:S01]  /*32120*/  STL [R1+0x4e80], R16 ;  /* 0x004e801001007387 */ /* 0x010fe20000100800 */
[----:B0-----:R-:W-:Y:S02]  /*32130*/  @!P2 IMAD.MOV.U32 R14, RZ, RZ, R0 ;  /* 0x000000ffff0ea224 */ /* 0x001fe400078e0000 */
[----:B------:R-:W-:Y:S01]  /*32140*/  @!P2 IMAD.MOV.U32 R15, RZ, RZ, R4 ;  /* 0x000000ffff0fa224 */ /* 0x000fe200078e0004 */
[----:B------:R-:W-:Y:S01]  /*32150*/  STL [R1+0x4e84], R17 ;  /* 0x004e841101007387 */ /* 0x000fe20000100800 */
[----:B------:R-:W-:-:S06]  /*32160*/  PRMT R21, RZ, 0x7610, R21 ;  /* 0x00007610ff157816 */ /* 0x000fcc0000000015 */
[----:B------:R-:W3:Y:S04]  /*32170*/  @!P2 LDG.E.U16 R21, desc[UR6][R14.64] ;  /* 0x000000060e15a981 */ /* 0x000ee8000c1e1500 */
[----:B------:R0:W-:Y:S04]  /*32180*/  STL [R1+0x4e88], R19 ;  /* 0x004e881301007387 */ /* 0x0001e80000100800 */
[----:B------:R-:W4:Y:S04]  /*32190*/  LDL.LU R29, [R1+0x2b8] ;  /* 0x0002b800011d7983 */ /* 0x000f280000300800 */
[----:B------:R-:W4:Y:S04]  /*321a0*/  LDL.LU R28, [R1+0x298] ;  /* 0x00029800011c7983 */ /* 0x000f280000300800 */
[----:B--2---:R1:W-:Y:S04]  /*321b0*/  STL [R1+0x4e8c], R20 ;  /* 0x004e8c1401007387 */ /* 0x0043e80000100800 */
[----:B------:R-:W2:Y:S04]  /*321c0*/  LDL R26, [R1+0x1e98] ;  /* 0x001e9800011a7983 */ /* 0x000ea80000100800 */
[----:B0-----:R-:W2:Y:S04]  /*321d0*/  LDL R19, [R1+0x1e88] ;  /* 0x001e880001137983 */ /* 0x001ea80000100800 */
[----:B------:R-:W2:Y:S04]  /*321e0*/  LDL R17, [R1+0x1e94] ;  /* 0x001e940001117983 */ /* 0x000ea80000100800 */
        /* <DEDUP_REMOVED lines=17> */
[----:B------:R-:W2:Y:S01]  /*32300*/  LDL R15, [R1+0x1e90] ;  /* 0x001e9000010f7983 */ /* 0x000ea20000100800 */
[----:B------:R-:W0:Y:S01]  /*32310*/  S2R R3, SR_TID.X ;  /* 0x0000000000037919 */ /* 0x000e220000002100 */
[----:B-1----:R-:W-:-:S02]  /*32320*/  PRMT R20, RZ, 0x7610, R20 ;  /* 0x00007610ff147816 */ /* 0x002fc40000000014 */
[----:B------:R-:W-:Y:S01]  /*32330*/  PRMT R16, RZ, 0x7610, R16 ;  /* 0x00007610ff107816 */ /* 0x000fe20000000010 */
[----:B---3--:R-:W-:Y:S01]  /*32340*/  STL [R1+0x4e90], R21 ;  /* 0x004e901501007387 */ /* 0x008fe20000100800 */
[----:B0-----:R-:W-:-:S05]  /*32350*/  LOP3.LUT R3, R3, 0x3f, RZ, 0xc0, !PT ;  /* 0x0000003f03037812 */ /* 0x001fca00078ec0ff */
[----:B------:R-:W-:-:S05]  /*32360*/  IMAD.SHL.U32 R3, R3, 0x2, RZ ;  /* 0x0000000203037824 */ /* 0x000fca00078e00ff */
[----:B----4-:R0:W-:Y:S04]  /*32370*/  STS.U16 [R3+UR4+0x10000], R29 ;  /* 0x0100001d03007988 */ /* 0x0101e80008000404 */
[----:B------:R1:W-:Y:S01]  /*32380*/  STS.U16 [R3+UR4+0x10400], R28 ;  /* 0x0104001c03007988 */ /* 0x0003e20008000404 */
[----:B--2---:R-:W-:-:S05]  /*32390*/  @!P3 IMAD.MOV.U32 R14, RZ, RZ, R26 ;  /* 0x000000ffff0eb224 */ /* 0x004fca00078e001a */
[----:B------:R2:W3:Y:S02]  /*323a0*/  @!P3 LDG.E.U16 R20, desc[UR6][R14.64] ;  /* 0x000000060e14b981 */ /* 0x0004e4000c1e1500 */
[----:B--2---:R-:W-:Y:S02]  /*323b0*/  @!P2 IMAD.MOV.U32 R14, RZ, RZ, R17 ;  /* 0x000000ffff0ea224 */ /* 0x004fe400078e0011 */
[----:B------:R-:W-:-:S05]  /*323c0*/  @!P2 IMAD.MOV.U32 R15, RZ, RZ, R19 ;  /* 0x000000ffff0fa224 */ /* 0x000fca00078e0013 */
[----:B------:R-:W2:Y:S04]  /*323d0*/  @!P2 LDG.E.U16 R16, desc[UR6][R14.64] ;  /* 0x000000060e10a981 */ /* 0x000ea8000c1e1500 */
[----:B------:R-:W-:Y:S04]  /*323e0*/  STL [R1+0x4e98], R14 ;  /* 0x004e980e01007387 */ /* 0x000fe80000100800 */
[----:B------:R-:W-:Y:S04]  /*323f0*/  STL [R1+0x4e94], R15 ;  /* 0x004e940f01007387 */ /* 0x000fe80000100800 */
[----:B0-----:R-:W4:Y:S04]  /*32400*/  LDL.LU R29, [R1+0x234] ;  /* 0x00023400011d7983 */ /* 0x001f280000300800 */
[----:B------:R-:W4:Y:S04]  /*32410*/  LDL.LU R26, [R1+0x214] ;  /* 0x00021400011a7983 */ /* 0x000f280000300800 */
[----:B-1----:R-:W4:Y:S04]  /*32420*/  LDL.LU R28, [R1+0x1f4] ;  /* 0x0001f400011c7983 */ /* 0x002f280000300800 */
[----:B------:R0:W-:Y:S04]  /*32430*/  STS.U16 [R3+UR4+0x11400], R27 ;  /* 0x0114001b03007988 */ /* 0x0001e80008000404 */
[----:B------:R1:W-:Y:S04]  /*32440*/  STS.U16 [R3+UR4+0x13000], R2 ;  /* 0x0130000203007988 */ /* 0x0003e80008000404 */
[----:B------:R-:W-:Y:S04]  /*32450*/  STS.U16 [R3+UR4+0x10800], R18 ;  /* 0x0108001203007988 */ /* 0x000fe80008000404 */
[----:B0-----:R-:W4:Y:S04]  /*32460*/  LDL.LU R27, [R1+0x1d4] ;  /* 0x0001d400011b7983 */ /* 0x001f280000300800 */
[----:B------:R-:W4:Y:S04]  /*32470*/  LDL.LU R15, [R1+0x1b4] ;  /* 0x0001b400010f7983 */ /* 0x000f280000300800 */
[----:B------:R-:W4:Y:S01]  /*32480*/  LDL.LU R14, [R1+0x194] ;  /* 0x00019400010e7983 */ /* 0x000f220000300800 */
[----:B-1----:R-:W-:-:S03]  /*32490*/  LOP3.LUT R2, R3, 0x10, RZ, 0x3c, !PT ;  /* 0x0000001003027812 */ /* 0x002fc600078e3cff */
[----:B------:R-:W-:Y:S04]  /*324a0*/  STS.U16 [R3+UR4+0x10c00], R22 ;  /* 0x010c001603007988 */ /* 0x000fe80008000404 */
        /* <DEDUP_REMOVED lines=14> */
[----:B---3--:R0:W-:Y:S04]  /*32590*/  STL [R1+0xa98], R20 ;  /* 0x000a981401007387 */ /* 0x0081e80000100800 */
[----:B------:R-:W3:Y:S04]  /*325a0*/  LDL.LU R21, [R1+0x174] ;  /* 0x0001740001157983 */ /* 0x000ee80000300800 */
[----:B0-----:R-:W3:Y:S04]  /*325b0*/  LDL.LU R20, [R1+0x154] ;  /* 0x0001540001147983 */ /* 0x001ee80000300800 */
[----:B--2---:R-:W-:Y:S04]  /*325c0*/  STL [R1+0xa9c], R16 ;  /* 0x000a9c1001007387 */ /* 0x004fe80000100800 */
[----:B------:R-:W2:Y:S04]  /*325d0*/  LDL.LU R19, [R1+0x134] ;  /* 0x0001340001137983 */ /* 0x000ea80000300800 */
[----:B------:R-:W2:Y:S04]  /*325e0*/  LDL.LU R17, [R1+0x114] ;  /* 0x0001140001117983 */ /* 0x000ea80000300800 */
[----:B------:R-:W2:Y:S04]  /*325f0*/  LDL.LU R0, [R1+0xf4] ;  /* 0x0000f40001007983 */ /* 0x000ea80000300800 */
[----:B----4-:R0:W-:Y:S04]  /*32600*/  STS.U16 [R2+UR4+0x11080], R29 ;  /* 0x0110801d02007988 */ /* 0x0101e80008000404 */
[----:B------:R-:W-:Y:S04]  /*32610*/  STS.U16 [R2+UR4+0x11480], R26 ;  /* 0x0114801a02007988 */ /* 0x000fe80008000404 */
[----:B------:R1:W-:Y:S04]  /*32620*/  STS.U16 [R2+UR4+0x11880], R28 ;  /* 0x0118801c02007988 */ /* 0x0003e80008000404 */
[----:B0-----:R-:W4:Y:S04]  /*32630*/  LDL.LU R29, [R1+0xd4] ;  /* 0x0000d400011d7983 */ /* 0x001f280000300800 */
[----:B------:R-:W4:Y:S04]  /*32640*/  LDL.LU R16, [R1+0x2b0] ;  /* 0x0002b00001107983 */ /* 0x000f280000300800 */
[----:B------:R-:W4:Y:S04]  /*32650*/  LDL.LU R18, [R1+0x290] ;  /* 0x0002900001127983 */ /* 0x000f280000300800 */
[----:B------:R-:W4:Y:S04]  /*32660*/  LDL.LU R22, [R1+0x270] ;  /* 0x0002700001167983 */ /* 0x000f280000300800 */
[----:B-1----:R-:W4:Y:S04]  /*32670*/  LDL.LU R28, [R1+0x250] ;  /* 0x00025000011c7983 */ /* 0x002f280000300800 */
[----:B------:R0:W-:Y:S04]  /*32680*/  STS.U16 [R2+UR4+0x11c80], R27 ;  /* 0x011c801b02007988 */ /* 0x0001e80008000404 */
[----:B------:R-:W4:Y:S04]  /*32690*/  LDL.LU R23, [R1+0x230] ;  /* 0x0002300001177983 */ /* 0x000f280000300800 */
[----:B------:R-:W4:Y:S04]  /*326a0*/  LDL.LU R4, [R1+0x210] ;  /* 0x0002100001047983 */ /* 0x000f280000300800 */
[----:B------:R-:W-:Y:S04]  /*326b0*/  STS.U16 [R2+UR4+0x12080], R15 ;  /* 0x0120800f02007988 */ /* 0x000fe80008000404 */
[----:B------:R-:W4:Y:S04]  /*326c0*/  LDL.LU R5, [R1+0x1f0] ;  /* 0x0001f00001057983 */ /* 0x000f280000300800 */
[----:B------:R-:W-:Y:S04]  /*326d0*/  STS.U16 [R2+UR4+0x12480], R14 ;  /* 0x0124800e02007988 */ /* 0x000fe80008000404 */
        /* <DEDUP_REMOVED lines=11> */
[----:B0-----:R-:W4:Y:S04]  /*32790*/  LDL.LU R27, [R1+0x26c] ;  /* 0x00026c00011b7983 */ /* 0x001f280000300800 */
[----:B---3--:R-:W-:Y:S04]  /*327a0*/  STS.U16 [R2+UR4+0x12880], R21 ;  /* 0x0128801502007988 */ /* 0x008fe80008000404 */
[----:B------:R-:W-:Y:S04]  /*327b0*/  STS.U16 [R2+UR4+0x12c80], R20 ;  /* 0x012c801402007988 */ /* 0x000fe80008000404 */
[----:B--2---:R-:W-:Y:S04]  /*327c0*/  STS.U16 [R2+UR4+0x13080], R19 ;  /* 0x0130801302007988 */ /* 0x004fe80008000404 */
[----:B------:R-:W-:Y:S04]  /*327d0*/  STS.U16 [R2+UR4+0x13480], R17 ;  /* 0x0134801102007988 */ /* 0x000fe80008000404 */
[----:B------:R0:W-:Y:S02]  /*327e0*/  STS.U16 [R2+UR4+0x13880], R0 ;  /* 0x0138800002007988 */ /* 0x0001e40008000404 */
[----:B0-----:R-:W-:-:S02]  /*327f0*/  LOP3.LUT R0, R3, 0x20, RZ, 0x3c, !PT ;  /* 0x0000002003007812 */ /* 0x001fc400078e3cff */
[----:B----4-:R0:W-:Y:S04]  /*32800*/  STS.U16 [R2+UR4+0x13c80], R29 ;  /* 0x013c801d02007988 */ /* 0x0101e80008000404 */
[----:B------:R-:W-:Y:S04]  /*32810*/  STS.U16 [R0+UR4+0x10100], R16 ;  /* 0x0101001000007988 */ /* 0x000fe80008000404 */
[----:B------:R-:W-:Y:S04]  /*32820*/  STS.U16 [R0+UR4+0x10500], R18 ;  /* 0x0105001200007988 */ /* 0x000fe80008000404 */
[----:B------:R-:W-:Y:S04]  /*32830*/  STS.U16 [R0+UR4+0x10900], R22 ;  /* 0x0109001600007988 */ /* 0x000fe80008000404 */
[----:B------:R1:W-:Y:S04]  /*32840*/  STS.U16 [R0+UR4+0x10d00], R28 ;  /* 0x010d001c00007988 */ /* 0x0003e80008000404 */
[----:B0-----:R-:W2:Y:S04]  /*32850*/  LDL.LU R29, [R1+0x24c] ;  /* 0x00024c00011d7983 */ /* 0x001ea80000300800 */
[----:B------:R0:W-:Y:S04]  /*32860*/  STL [R1+0x4e9c], R2 ;  /* 0x004e9c0201007387 */ /* 0x0001e80000100800 */
[----:B-1----:R-:W3:Y:S01]  /*32870*/  LDL.LU R28, [R1+0x22c] ;  /* 0x00022c00011c7983 */ /* 0x002ee20000300800 */
[----:B0-----:R-:W-:-:S03]  /*32880*/  LOP3.LUT R2, R3, 0x30, RZ, 0x3c, !PT ;  /* 0x0000003003027812 */ /* 0x001fc600078e3cff */
[----:B------:R-:W4:Y:S04]  /*32890*/  LDL.LU R3, [R1+0x1ec] ;  /* 0x0001ec0001037983 */ /* 0x000f280000300800 */
        /* <DEDUP_REMOVED lines=15> */
[----:B----4-:R0:W-:Y:S04]  /*32990*/  STL [R1+0x4ec0], R3 ;  /* 0x004ec00301007387 */ /* 0x0101e80000100800 */
[----:B0-----:R-:W4:Y:S04]  /*329a0*/  LDL.LU R3, [R1+0x20c] ;  /* 0x00020c0001037983 */ /* 0x001f280000300800 */
        /* <DEDUP_REMOVED lines=8> */
[----:B--2---:R0:W-:Y:S04]  /*32a30*/  STS.U16 [R2+UR4+0x10d80], R29 ;  /* 0x010d801d02007988 */ /* 0x0041e80008000404 */
[----:B------:R-:W2:Y:S04]  /*32a40*/  LDL.LU R18, [R1+0xcc] ;  /* 0x0000cc0001127983 */ /* 0x000ea80000300800 */
[----:B0-----:R-:W2:Y:S04]  /*32a50*/  LDL.LU R29, [R1+0x2a8] ;  /* 0x0002a800011d7983 */ /* 0x001ea80000300800 */
        /* <DEDUP_REMOVED lines=15> */
[----:B---3--:R0:W-:Y:S04]  /*32b50*/  STS.U16 [R2+UR4+0x11180], R28 ;  /* 0x0111801c02007988 */ /* 0x0081e80008000404 */
[----:B------:R-:W3:Y:S04]  /*32b60*/  LDL.LU R27, [R1+0x2a4] ;  /* 0x0002a400011b7983 */ /* 0x000ee80000300800 */
[----:B0-----:R-:W3:Y:S04]  /*32b70*/  LDL.LU R28, [R1+0x284] ;  /* 0x00028400011c7983 */ /* 0x001ee80000300800 */
[----:B----4-:R0:W-:Y:S04]  /*32b80*/  STS.U16 [R2+UR4+0x11580], R3 ;  /* 0x0115800302007988 */ /* 0x0101e80008000404 */
[----:B0-----:R-:W4:Y:S04]  /*32b90*/  LDL.LU R3, [R1+0x4ec0] ;  /* 0x004ec00001037983 */ /* 0x001f280000300800 */
[----:B----4-:R0:W-:Y:S02]  /*32ba0*/  STS.U16 [R2+UR4+0x11980], R3 ;  /* 0x0119800302007988 */ /* 0x0101e40008000404 */
[----:B0-----:R-:W0:Y:S02]  /*32bb0*/  S2R R3, SR_TID.X ;  /* 0x0000000000037919 */ /* 0x001e240000002100 */
[----:B------:R-:W-:Y:S04]  /*32bc0*/  STS.U16 [R2+UR4+0x11d80], R15 ;  /* 0x011d800f02007988 */ /* 0x000fe80008000404 */
[----:B------:R-:W-:Y:S04]  /*32bd0*/  STS.U16 [R2+UR4+0x12180], R14 ;  /* 0x0121800e02007988 */ /* 0x000fe80008000404 */
[----:B------:R-:W-:Y:S04]  /*32be0*/  STS.U16 [R2+UR4+0x12580], R21 ;  /* 0x0125801502007988 */ /* 0x000fe80008000404 */
[----:B------:R-:W-:Y:S04]  /*32bf0*/  STS.U16 [R2+UR4+0x12980], R20 ;  /* 0x0129801402007988 */ /* 0x000fe80008000404 */
[----:B------:R-:W-:Y:S04]  /*32c00*/  STS.U16 [R2+UR4+0x12d80], R19 ;  /* 0x012d801302007988 */ /* 0x000fe80008000404 */
[----:B------:R1:W-:Y:S04]  /*32c10*/  STS.U16 [R2+UR4+0x13180], R0 ;  /* 0x0131800002007988 */ /* 0x0003e80008000404 */
[----:B------:R-:W-:Y:S04]  /*32c20*/  STS.U16 [R2+UR4+0x13580], R17 ;  /* 0x0135801102007988 */ /* 0x000fe80008000404 */
[----:B------:R-:W-:Y:S04]  /*32c30*/  STS.U16 [R2+UR4+0x13980], R16 ;  /* 0x0139801002007988 */ /* 0x000fe80008000404 */
[----:B--2---:R-:W-:Y:S01]  /*32c40*/  STS.U16 [R2+UR4+0x13d80], R18 ;  /* 0x013d801202007988 */ /* 0x004fe20008000404 */
[----:B0-----:R-:W-:-:S05]  /*32c50*/  LOP3.LUT R3, R3, 0x3f, RZ, 0xc0, !PT ;  /* 0x0000003f03037812 */ /* 0x001fca00078ec0ff */
[----:B------:R-:W-:-:S05]  /*32c60*/  IMAD.SHL.U32 R3, R3, 0x2, RZ ;  /* 0x0000000203037824 */ /* 0x000fca00078e00ff */
[C---:B-1----:R-:W-:Y:S02]  /*32c70*/  LOP3.LUT R0, R3.reuse, 0x40, RZ, 0x3c, !PT ;  /* 0x0000004003007812 */ /* 0x042fe400078e3cff */
[----:B------:R-:W-:-:S03]  /*32c80*/  LOP3.LUT R14, R3, 0x50, RZ, 0x3c, !PT ;  /* 0x00000050030e7812 */ /* 0x000fc600078e3cff */
[----:B------:R0:W-:Y:S04]  /*32c90*/  STS.U16 [R0+UR4+0x10200], R29 ;  /* 0x0102001d00007988 */ /* 0x0001e80008000404 */
[----:B0-----:R-:W2:Y:S04]  /*32ca0*/  LDL.LU R29, [R1+0x264] ;  /* 0x00026400011d7983 */ /* 0x001ea80000300800 */
[----:B------:R-:W4:Y:S04]  /*32cb0*/  LDL.LU R3, [R1+0x204] ;  /* 0x0002040001037983 */ /* 0x000f280000300800 */
[----:B----4-:R0:W-:Y:S04]  /*32cc0*/  STL [R1+0x4eb8], R3 ;  /* 0x004eb80301007387 */ /* 0x0101e80000100800 */
[----:B0-----:R-:W4:Y:S04]  /*32cd0*/  LDL.LU R3, [R1+0x224] ;  /* 0x0002240001037983 */ /* 0x001f280000300800 */
        /* <DEDUP_REMOVED lines=40> */
[----:B---3--:R0:W-:Y:S04]  /*32f60*/  STS.U16 [R14+UR4+0x10280], R27 ;  /* 0x0102801b0e007988 */ /* 0x0081e80008000404 */
[----:B------:R-:W3:Y:S04]  /*32f70*/  LDL.LU R26, [R1+0x100] ;  /* 0x00010000011a7983 */ /* 0x000ee80000300800 */
[----:B------:R1:W-:Y:S04]  /*32f80*/  STS.U16 [R14+UR4+0x10680], R28 ;  /* 0x0106801c0e007988 */ /* 0x0003e80008000404 */
[----:B--2---:R2:W-:Y:S04]  /*32f90*/  STS.U16 [R14+UR4+0x10a80], R29 ;  /* 0x010a801d0e007988 */ /* 0x0045e80008000404 */
[----:B0-----:R-:W3:Y:S04]  /*32fa0*/  LDL.LU R27, [R1+0xe0] ;  /* 0x0000e000011b7983 */ /* 0x001ee80000300800 */
[----:B-1----:R-:W3:Y:S04]  /*32fb0*/  LDL.LU R28, [R1+0xc0] ;  /* 0x0000c000011c7983 */ /* 0x002ee80000300800 */
[----:B--2---:R-:W2:Y:S04]  /*32fc0*/  LDL.LU R29, [R1+0x29c] ;  /* 0x00029c00011d7983 */ /* 0x004ea80000300800 */
[----:B----4-:R0:W-:Y:S04]  /*32fd0*/  STS.U16 [R14+UR4+0x10e80], R3 ;  /* 0x010e80030e007988 */ /* 0x0101e80008000404 */
[----:B0-----:R-:W4:Y:S04]  /*32fe0*/  LDL.LU R3, [R1+0x4ebc] ;  /* 0x004ebc0001037983 */ /* 0x001f280000300800 */
[----:B----4-:R0:W-:Y:S04]  /*32ff0*/  STS.U16 [R14+UR4+0x11280], R3 ;  /* 0x011280030e007988 */ /* 0x0101e80008000404 */
[----:B0-----:R-:W4:Y:S04]  /*33000*/  LDL.LU R3, [R1+0x4eb8] ;  /* 0x004eb80001037983 */ /* 0x001f280000300800 */
[----:B----4-:R0:W-:Y:S02]  /*33010*/  STS.U16 [R14+UR4+0x11680], R3 ;  /* 0x011680030e007988 */ /* 0x0101e40008000404 */
[----:B0-----:R-:W0:Y:S02]  /*33020*/  S2R R3, SR_TID.X ;  /* 0x0000000000037919 */ /* 0x001e240000002100 */
[----:B------:R1:W-:Y:S04]  /*33030*/  STS.U16 [R14+UR4+0x11a80], R2 ;  /* 0x011a80020e007988 */ /* 0x0003e80008000404 */
        /* <DEDUP_REMOVED lines=8> */
[----:B------:R4:W-:Y:S01]  /*330c0*/  STS.U16 [R14+UR4+0x13e80], R0 ;  /* 0x013e80000e007988 */ /* 0x0009e20008000404 */
[----:B0-----:R-:W-:-:S05]  /*330d0*/  LOP3.LUT R3, R3, 0x3f, RZ, 0xc0, !PT ;  /* 0x0000003f03037812 */ /* 0x001fca00078ec0ff */
[----:B------:R-:W-:-:S05]  /*330e0*/  IMAD.SHL.U32 R3, R3, 0x2, RZ ;  /* 0x0000000203037824 */ /* 0x000fca00078e00ff */
[C---:B-1----:R-:W-:Y:S02]  /*330f0*/  LOP3.LUT R2, R3.reuse, 0x60, RZ, 0x3c, !PT ;  /* 0x0000006003027812 */ /* 0x042fe400078e3cff */
[----:B----4-:R-:W-:Y:S02]  /*33100*/  LOP3.LUT R0, R3, 0x70, RZ, 0x3c, !PT ;  /* 0x0000007003007812 */ /* 0x010fe400078e3cff */
[----:B------:R-:W4:Y:S04]  /*33110*/  LDL.LU R3, [R1+0x21c] ;  /* 0x00021c0001037983 */ /* 0x000f280000300800 */
[----:B----4-:R0:W-:Y:S04]  /*33120*/  STL [R1+0x4eac], R3 ;  /* 0x004eac0301007387 */ /* 0x0101e80000100800 */
[----:B0-----:R-:W4:Y:S04]  /*33130*/  LDL.LU R3, [R1+0x23c] ;  /* 0x00023c0001037983 */ /* 0x001f280000300800 */
        /* <DEDUP_REMOVED lines=15> */
[----:B---3--:R-:W-:Y:S04]  /*33230*/  STS.U16 [R2+UR4+0x13700], R26 ;  /* 0x0137001a02007988 */ /* 0x008fe80008000404 */
[----:B------:R-:W-:Y:S04]  /*33240*/  STS.U16 [R2+UR4+0x13b00], R27 ;  /* 0x013b001b02007988 */ /* 0x000fe80008000404 */
[----:B------:R-:W-:Y:S04]  /*33250*/  STS.U16 [R2+UR4+0x13f00], R28 ;  /* 0x013f001c02007988 */ /* 0x000fe80008000404 */
[----:B----4-:R0:W-:Y:S04]  /*33260*/  STL [R1+0x4eb4], R3 ;  /* 0x004eb40301007387 */ /* 0x0101e80000100800 */
[----:B0-----:R-:W3:Y:S04]  /*33270*/  LDL.LU R3, [R1+0x27c] ;  /* 0x00027c0001037983 */ /* 0x001ee80000300800 */
        /* <DEDUP_REMOVED lines=28> */
[----:B---3--:R0:W-:Y:S04]  /*33440*/  STS.U16 [R0+UR4+0x10780], R3 ;  /* 0x0107800300007988 */ /* 0x0081e80008000404 */
[----:B0-----:R-:W3:Y:S04]  /*33450*/  LDL.LU R3, [R1+0x4eb4] ;  /* 0x004eb40001037983 */ /* 0x001ee80000300800 */
[----:B---3--:R0:W-:Y:S04]  /*33460*/  STS.U16 [R0+UR4+0x10b80], R3 ;  /* 0x010b800300007988 */ /* 0x0081e80008000404 */
[----:B0-----:R-:W3:Y:S04]  /*33470*/  LDL.LU R3, [R1+0x4eb0] ;  /* 0x004eb00001037983 */ /* 0x001ee80000300800 */
[----:B---3--:R0:W-:Y:S04]  /*33480*/  STS.U16 [R0+UR4+0x10f80], R3 ;  /* 0x010f800300007988 */ /* 0x0081e80008000404 */
[----:B0-----:R-:W3:Y:S04]  /*33490*/  LDL.LU R3, [R1+0x4eac] ;  /* 0x004eac0001037983 */ /* 0x001ee80000300800 */
[----:B---3--:R-:W-:Y:S04]  /*334a0*/  STS.U16 [R0+UR4+0x11380], R3 ;  /* 0x0113800300007988 */ /* 0x008fe80008000404 */
[----:B----4-:R0:W-:Y:S04]  /*334b0*/  STS.U16 [R0+UR4+0x11780], R2 ;  /* 0x0117800200007988 */ /* 0x0101e80008000404 */
[----:B0-----:R-:W3:Y:S04]  /*334c0*/  LDL.LU R2, [R1+0x6c] ;  /* 0x00006c0001027983 */ /* 0x001ee80000300800 */
[----:B---3--:R0:W-:Y:S04]  /*334d0*/  STL [R1+0x4ea0], R2 ;  /* 0x004ea00201007387 */ /* 0x0081e80000100800 */
[----:B0-----:R-:W3:Y:S04]  /*334e0*/  LDL.LU R2, [R1+0x70] ;  /* 0x0000700001027983 */ /* 0x001ee80000300800 */
[----:B---3--:R0:W-:Y:S04]  /*334f0*/  STL [R1+0x4ea4], R2 ;  /* 0x004ea40201007387 */ /* 0x0081e80000100800 */
[----:B0-----:R-:W3:Y:S01]  /*33500*/  LDL.LU R2, [R1+0x74] ;  /* 0x0000740001027983 */ /* 0x001ee20000300800 */
[----:B------:R-:W0:Y:S03]  /*33510*/  S2R R3, SR_TID.X ;  /* 0x0000000000037919 */ /* 0x000e260000002100 */
        /* <DEDUP_REMOVED lines=11> */
[----:B-1----:R-:W3:Y:S01]  /*335d0*/  LDL.LU R2, [R1+0x78] ;  /* 0x0000780001027983 */ /* 0x002ee20000300800 */
[----:B0-----:R-:W-:-:S03]  /*335e0*/  LOP3.LUT R3, R3, 0x3f, RZ, 0xc0, !PT ;  /* 0x0000003f03037812 */ /* 0x001fc600078ec0ff */
[----:B------:R-:W4:Y:S04]  /*335f0*/  LDL.LU R14, [R1+0x68] ;  /* 0x00006800010e7983 */ /* 0x000f280000300800 */
[----:B------:R-:W4:Y:S04]  /*33600*/  LDL.LU R15, [R1+0x64] ;  /* 0x00006400010f7983 */ /* 0x000f280000300800 */
[----:B------:R-:W4:Y:S04]  /*33610*/  LDL.LU R21, [R1+0x60] ;  /* 0x0000600001157983 */ /* 0x000f280000300800 */
[----:B------:R-:W4:Y:S04]  /*33620*/  LDL.LU R20, [R1+0x5c] ;  /* 0x00005c0001147983 */ /* 0x000f280000300800 */
[----:B------:R-:W4:Y:S01]  /*33630*/  LDL.LU R19, [R1+0x58] ;  /* 0x0000580001137983 */ /* 0x000f220000300800 */
[----:B------:R-:W-:-:S03]  /*33640*/  IMAD.SHL.U32 R3, R3, 0x2, RZ ;  /* 0x0000000203037824 */ /* 0x000fc600078e00ff */
[----:B------:R-:W4:Y:S04]  /*33650*/  LDL.LU R17, [R1+0x54] ;  /* 0x0000540001117983 */ /* 0x000f280000300800 */
[----:B------:R-:W4:Y:S04]  /*33660*/  LDL.LU R16, [R1+0x50] ;  /* 0x0000500001107983 */ /* 0x000f280000300800 */
[----:B------:R-:W4:Y:S04]  /*33670*/  LDL.LU R18, [R1+0x4c] ;  /* 0x00004c0001127983 */ /* 0x000f280000300800 */
[----:B------:R-:W4:Y:S04]  /*33680*/  LDL.LU R22, [R1+0x48] ;  /* 0x0000480001167983 */ /* 0x000f280000300800 */
[----:B------:R-:W4:Y:S04]  /*33690*/  LDL.LU R0, [R1+0x44] ;  /* 0x0000440001007983 */ /* 0x000f280000300800 */
[----:B------:R0:W-:Y:S04]  /*336a0*/  STS.U16 [R3+UR4], R4 ;  /* 0x0000000403007988 */ /* 0x0001e80008000404 */
[----:B------:R-:W4:Y:S04]  /*336b0*/  LDL.LU R23, [R1+0x40] ;  /* 0x0000400001177983 */ /* 0x000f280000300800 */
[----:B------:R1:W-:Y:S04]  /*336c0*/  STS.U16 [R3+UR4+0x80], R5 ;  /* 0x0000800503007988 */ /* 0x0003e80008000404 */
[----:B------:R2:W-:Y:S04]  /*336d0*/  STS.U16 [R3+UR4+0x800], R6 ;  /* 0x0008000603007988 */ /* 0x0005e80008000404 */
[----:B------:R2:W-:Y:S04]  /*336e0*/  STS.U16 [R3+UR4+0x880], R7 ;  /* 0x0008800703007988 */ /* 0x0005e80008000404 */
[----:B------:R2:W-:Y:S04]  /*336f0*/  STS.U16 [R3+UR4+0x1000], R8 ;  /* 0x0010000803007988 */ /* 0x0005e80008000404 */
[----:B------:R2:W-:Y:S04]  /*33700*/  STS.U16 [R3+UR4+0x1080], R9 ;  /* 0x0010800903007988 */ /* 0x0005e80008000404 */
[----:B0-----:R-:W4:Y:S04]  /*33710*/  LDL.LU R4, [R1+0x3c] ;  /* 0x00003c0001047983 */ /* 0x001f280000300800 */
[----:B-1----:R-:W4:Y:S04]  /*33720*/  LDL.LU R5, [R1+0x38] ;  /* 0x0000380001057983 */ /* 0x002f280000300800 */
[----:B--2---:R-:W2:Y:S04]  /*33730*/  LDL.LU R6, [R1+0x34] ;  /* 0x0000340001067983 */ /* 0x004ea80000300800 */
[----:B------:R-:W2:Y:S04]  /*33740*/  LDL.LU R7, [R1+0x30] ;  /* 0x0000300001077983 */ /* 0x000ea80000300800 */
[----:B------:R-:W2:Y:S04]  /*33750*/  LDL.LU R8, [R1+0x2c] ;  /* 0x00002c0001087983 */ /* 0x000ea80000300800 */
[----:B------:R0:W-:Y:S04]  /*33760*/  STS.U16 [R3+UR4+0x1800], R10 ;  /* 0x0018000a03007988 */ /* 0x0001e80008000404 */
[----:B------:R-:W2:Y:S04]  /*33770*/  LDL.LU R9, [R1+0x28] ;  /* 0x0000280001097983 */ /* 0x000ea80000300800 */
[----:B------:R1:W-:Y:S04]  /*33780*/  STS.U16 [R3+UR4+0x1880], R11 ;  /* 0x0018800b03007988 */ /* 0x0003e80008000404 */
[----:B------:R1:W-:Y:S04]  /*33790*/  STS.U16 [R3+UR4+0x2000], R12 ;  /* 0x0020000c03007988 */ /* 0x0003e80008000404 */
[----:B------:R1:W-:Y:S04]  /*337a0*/  STS.U16 [R3+UR4+0x2080], R13 ;  /* 0x0020800d03007988 */ /* 0x0003e80008000404 */
[----:B------:R1:W-:Y:S04]  /*337b0*/  STS.U16 [R3+UR4+0x2800], R24 ;  /* 0x0028001803007988 */ /* 0x0003e80008000404 */
[----:B------:R1:W-:Y:S04]  /*337c0*/  STS.U16 [R3+UR4+0x2880], R25 ;  /* 0x0028801903007988 */ /* 0x0003e80008000404 */
[----:B0-----:R-:W2:Y:S04]  /*337d0*/  LDL.LU R10, [R1+0x24] ;  /* 0x00002400010a7983 */ /* 0x001ea80000300800 */
[----:B-1----:R-:W2:Y:S04]  /*337e0*/  LDL.LU R11, [R1+0x20] ;  /* 0x00002000010b7983 */ /* 0x002ea80000300800 */
[----:B------:R-:W2:Y:S04]  /*337f0*/  LDL.LU R12, [R1+0x1c] ;  /* 0x00001c00010c7983 */ /* 0x000ea80000300800 */
[----:B------:R-:W2:Y:S04]  /*33800*/  LDL.LU R13, [R1+0x18] ;  /* 0x00001800010d7983 */ /* 0x000ea80000300800 */
[----:B------:R-:W2:Y:S04]  /*33810*/  LDL.LU R24, [R1+0x14] ;  /* 0x0000140001187983 */ /* 0x000ea80000300800 */
[----:B------:R0:W-:Y:S04]  /*33820*/  STS.U16 [R3+UR4+0x3000], R26 ;  /* 0x0030001a03007988 */ /* 0x0001e80008000404 */
[----:B------:R-:W2:Y:S04]  /*33830*/  LDL.LU R25, [R1+0x10] ;  /* 0x0000100001197983 */ /* 0x000ea80000300800 */
[----:B------:R1:W-:Y:S04]  /*33840*/  STS.U16 [R3+UR4+0x3080], R27 ;  /* 0x0030801b03007988 */ /* 0x0003e80008000404 */
[----:B------:R1:W-:Y:S04]  /*33850*/  STS.U16 [R3+UR4+0x3800], R28 ;  /* 0x0038001c03007988 */ /* 0x0003e80008000404 */
[----:B------:R1:W-:Y:S04]  /*33860*/  STS.U16 [R3+UR4+0x3880], R29 ;  /* 0x0038801d03007988 */ /* 0x0003e80008000404 */
[----:B0-----:R-:W2:Y:S04]  /*33870*/  LDL.LU R26, [R1+0xc] ;  /* 0x00000c00011a7983 */ /* 0x001ea80000300800 */
[----:B-1----:R-:W2:Y:S04]  /*33880*/  LDL.LU R27, [R1+0x8] ;  /* 0x00000800011b7983 */ /* 0x002ea80000300800 */
[----:B------:R-:W2:Y:S04]  /*33890*/  LDL.LU R28, [R1+0x4] ;  /* 0x00000400011c7983 */ /* 0x000ea80000300800 */
[----:B------:R-:W2:Y:S04]  /*338a0*/  LDL.LU R29, [R1] ;  /* 0x00000000011d7983 */ /* 0x000ea80000300800 */
[----:B---3--:R0:W-:Y:S04]  /*338b0*/  STS.U16 [R3+UR4+0x4000], R2 ;  /* 0x0040000203007988 */ /* 0x0081e80008000404 */
[----:B0-----:R-:W3:Y:S04]  /*338c0*/  LDL.LU R2, [R1+0x4ea8] ;  /* 0x004ea80001027983 */ /* 0x001ee80000300800 */
[----:B---3--:R0:W-:Y:S04]  /*338d0*/  STS.U16 [R3+UR4+0x4080], R2 ;  /* 0x0040800203007988 */ /* 0x0081e80008000404 */
[----:B0-----:R-:W3:Y:S04]  /*338e0*/  LDL.LU R2, [R1+0x4ea4] ;  /* 0x004ea40001027983 */ /* 0x001ee80000300800 */
[----:B---3--:R0:W-:Y:S04]  /*338f0*/  STS.U16 [R3+UR4+0x4800], R2 ;  /* 0x0048000203007988 */ /* 0x0081e80008000404 */
[----:B0-----:R-:W3:Y:S04]  /*33900*/  LDL.LU R2, [R1+0x4ea0] ;  /* 0x004ea00001027983 */ /* 0x001ee80000300800 */
[----:B----4-:R-:W-:Y:S04]  /*33910*/  STS.U16 [R3+UR4+0x5000], R14 ;  /* 0x0050000e03007988 */ /* 0x010fe80008000404 */
        /* <DEDUP_REMOVED lines=12> */
[----:B---3--:R0:W-:Y:S04]  /*339e0*/  STS.U16 [R3+UR4+0x4880], R2 ;  /* 0x0048800203007988 */ /* 0x0081e80008000404 */
[----:B0-----:R-:W3:Y:S04]  /*339f0*/  LDL.LU R2, [R1+0x4e9c] ;  /* 0x004e9c0001027983 */ /* 0x001ee80000300800 */
[----:B------:R-:W4:Y:S04]  /*33a00*/  LDL.LU R14, [R1+0x4e98] ;  /* 0x004e9800010e7983 */ /* 0x000f280000300800 */
[----:B------:R-:W4:Y:S04]  /*33a10*/  LDL.LU R15, [R1+0x4e94] ;  /* 0x004e9400010f7983 */ /* 0x000f280000300800 */
[----:B------:R-:W4:Y:S04]  /*33a20*/  LDL.LU R21, [R1+0x4e90] ;  /* 0x004e900001157983 */ /* 0x000f280000300800 */
[----:B------:R-:W4:Y:S04]  /*33a30*/  LDL.LU R20, [R1+0x4e8c] ;  /* 0x004e8c0001147983 */ /* 0x000f280000300800 */
[----:B------:R-:W4:Y:S04]  /*33a40*/  LDL.LU R19, [R1+0x4e88] ;  /* 0x004e880001137983 */ /* 0x000f280000300800 */
[----:B------:R-:W3:Y:S04]  /*33a50*/  LDL.LU R17, [R1+0x4e84] ;  /* 0x004e840001117983 */ /* 0x000ee80000300800 */
[----:B------:R-:W4:Y:S04]  /*33a60*/  LDL.LU R16, [R1+0x4e80] ;  /* 0x004e800001107983 */ /* 0x000f280000300800 */
[----:B------:R-:W4:Y:S04]  /*33a70*/  LDL.LU R18, [R1+0x4e7c] ;  /* 0x004e7c0001127983 */ /* 0x000f280000300800 */
[----:B------:R-:W4:Y:S04]  /*33a80*/  LDL.LU R22, [R1+0x4e78] ;  /* 0x004e780001167983 */ /* 0x000f280000300800 */
[----:B------:R-:W3:Y:S04]  /*33a90*/  LDL.LU R0, [R1+0x4e74] ;  /* 0x004e740001007983 */ /* 0x000ee80000300800 */
[----:B------:R-:W4:Y:S04]  /*33aa0*/  LDL.LU R23, [R1+0x4e70] ;  /* 0x004e700001177983 */ /* 0x000f280000300800 */
[----:B------:R-:W3:Y:S04]  /*33ab0*/  LDL.LU R4, [R1+0x4e6c] ;  /* 0x004e6c0001047983 */ /* 0x000ee80000300800 */
[----:B------:R-:W4:Y:S04]  /*33ac0*/  LDL.LU R5, [R1+0x4e68] ;  /* 0x004e680001057983 */ /* 0x000f280000300800 */
[----:B--2---:R0:W-:Y:S04]  /*33ad0*/  STS.U16 [R3+UR4+0x8080], R6 ;  /* 0x0080800603007988 */ /* 0x0041e80008000404 */
        /* <DEDUP_REMOVED lines=10> */
[----:B------:R-:W2:Y:S04]  /*33b80*/  LDL.LU R11, [R1+0x4e50] ;  /* 0x004e5000010b7983 */ /* 0x000ea80000300800 */
[----:B------:R0:W-:Y:S04]  /*33b90*/  STS.U16 [R3+UR4+0x9880], R12 ;  /* 0x0098800c03007988 */ /* 0x0001e80008000404 */
        /* <DEDUP_REMOVED lines=10> */
[----:B------:R-:W2:Y:S04]  /*33c40*/  LDL.LU R27, [R1+0x4e38] ;  /* 0x004e3800011b7983 */ /* 0x000ea80000300800 */
[----:B------:R0:W-:Y:S04]  /*33c50*/  STS.U16 [R3+UR4+0xb080], R28 ;  /* 0x00b0801c03007988 */ /* 0x0001e80008000404 */
[----:B------:R1:W-:Y:S04]  /*33c60*/  STS.U16 [R3+UR4+0xb800], R29 ;  /* 0x00b8001d03007988 */ /* 0x0003e80008000404 */
[----:B0-----:R-:W2:Y:S04]  /*33c70*/  LDL.LU R28, [R1+0x4e34] ;  /* 0x004e3400011c7983 */ /* 0x001ea80000300800 */
[----:B-1----:R-:W2:Y:S04]  /*33c80*/  LDL.LU R29, [R1+0x4e30] ;  /* 0x004e3000011d7983 */ /* 0x002ea80000300800 */
[----:B---3--:R0:W-:Y:S04]  /*33c90*/  STS.U16 [R3+UR4+0xf880], R4 ;  /* 0x00f8800403007988 */ /* 0x0081e80008000404 */
[----:B----4-:R1:W-:Y:S04]  /*33ca0*/  STS.U16 [R3+UR4+0xf080], R5 ;  /* 0x00f0800503007988 */ /* 0x0103e80008000404 */
[----:B0-----:R-:W3:Y:S04]  /*33cb0*/  LDL R4, [R1+0x1840] ;  /* 0x0018400001047983 */ /* 0x001ee80000100800 */
[----:B-1----:R-:W3:Y:S01]  /*33cc0*/  LDL R5, [R1+0x1844] ;  /* 0x0018440001057983 */ /* 0x002ee20000100800 */
[----:B------:R-:W-:-:S02]  /*33cd0*/  PRMT R0, RZ, 0x7610, R0 ;  /* 0x00007610ff007816 */ /* 0x000fc40000000000 */
[----:B---3--:R-:W-:-:S04]  /*33ce0*/  @!P2 LOP3.LUT R5, R5, R4, RZ, 0x3c, !PT ;  /* 0x000000040505a212 */ /* 0x008fc800078e3cff */
[----:B------:R-:W-:-:S04]  /*33cf0*/  @!P2 LOP3.LUT R4, R5, R4, RZ, 0x3c, !PT ;  /* 0x000000040504a212 */ /* 0x000fc800078e3cff */
[----:B------:R-:W-:-:S05]  /*33d00*/  @!P2 LOP3.LUT R5, R5, R4, RZ, 0x3c, !PT ;  /* 0x000000040505a212 */ /* 0x000fca00078e3cff */
[----:B------:R-:W3:Y:S04]  /*33d10*/  @!P2 LDG.E.U16 R0, desc[UR6][R4.64] ;  /* 0x000000060400a981 */ /* 0x000ee8000c1e1500 */
[----:B--2---:R-:W-:Y:S04]  /*33d20*/  STS.U16 [R3+UR4+0xb880], R29 ;  /* 0x00b8801d03007988 */ /* 0x004fe80008000404 */
        /* <DEDUP_REMOVED lines=16> */
[----:B------:R-:W-:Y:S04]  /*33e30*/  STS.U16 [R2+UR4+0x900], R18 ;  /* 0x0009001202007988 */ /* 0x000fe80008000404 */
[----:B------:R-:W-:Y:S04]  /*33e40*/  STS.U16 [R2+UR4+0x980], R16 ;  /* 0x0009801002007988 */ /* 0x000fe80008000404 */
[----:B------:R-:W-:Y:S04]  /*33e50*/  STS.U16 [R2+UR4+0x1100], R19 ;  /* 0x0011001302007988 */ /* 0x000fe80008000404 */
[----:B------:R-:W-:Y:S04]  /*33e60*/  STS.U16 [R2+UR4+0x1180], R20 ;  /* 0x0011801402007988 */ /* 0x000fe80008000404 */
[----:B------:R1:W-:Y:S04]  /*33e70*/  STS.U16 [R2+UR4+0x1900], R21 ;  /* 0x0019001502007988 */ /* 0x0003e80008000404 */
[----:B0-----:R-:W2:Y:S04]  /*33e80*/  LDL.LU R3, [R1+0x1e80] ;  /* 0x001e800001037983 */ /* 0x001ea80000300800 */
[----:B-1----:R-:W4:Y:S04]  /*33e90*/  LDL.LU R2, [R1+0x4e2c] ;  /* 0x004e2c0001027983 */ /* 0x002f280000300800 */
[----:B---3--:R0:W-:Y:S04]  /*33ea0*/  STL [R1+0xa94], R0 ;  /* 0x000a940001007387 */ /* 0x0081e80000100800 */
[----:B0-----:R-:W3:Y:S04]  /*33eb0*/  LDL.LU R0, [R1+0x4e28] ;  /* 0x004e280001007983 */ /* 0x001ee80000300800 */
[----:B------:R-:W2:Y:S04]  /*33ec0*/  LDL R4, [R1+0x1838] ;  /* 0x0018380001047983 */ /* 0x000ea80000100800 */
[----:B------:R-:W2:Y:S01]  /*33ed0*/  LDL R5, [R1+0x183c] ;  /* 0x00183c0001057983 */ /* 0x000ea20000100800 */
[----:B----4-:R-:W-:-:S02]  /*33ee0*/  PRMT R2, RZ, 0x7610, R2 ;  /* 0x00007610ff027816 */ /* 0x010fc40000000002 */
[----:B--2---:R-:W-:-:S04]  /*33ef0*/  @!P3 LOP3.LUT R5, R5, R4, RZ, 0x3c, !PT ;  /* 0x000000040505b212 */ /* 0x004fc800078e3cff */
        /* <DEDUP_REMOVED lines=2886> */
[----:B------:R-:W4:Y:S02]  /*3f360*/  LDL R5, [R1+0xc9c] ;  /* 0x000c9c0001057983 */ /* 0x000f240000100800 */
[----:B----4-:R-:W-:-:S02]  /*3f370*/  @!P3 LOP3.LUT R5, R5, R4, RZ, 0x3c, !PT ;  /* 0x000000040505b212 */ /* 0x010fc400078e3cff */
[----:B--2---:R-:W-:Y:S02]  /*3f380*/  PRMT R2, RZ, 0x7610, R2 ;  /* 0x00007610ff027816 */ /* 0x004fe40000000002 */
        /* <DEDUP_REMOVED lines=581> */
[----:B--2---:R-:W-:Y:S02]  /*417e0*/  PRMT R2, RZ, 0x7610, R2 ;  /* 0x00007610ff027816 */ /* 0x004fe40000000002 */
        /* <DEDUP_REMOVED lines=9> */
[----:B------:R-:W3:Y:S02]  /*41880*/  LDL R5, [R1+0x1ccc] ;  /* 0x001ccc0001057983 */ /* 0x000ee40000100800 */
[----:B---3--:R-:W-:-:S02]  /*41890*/  @!P3 LOP3.LUT R5, R5, R4, RZ, 0x3c, !PT ;  /* 0x000000040505b212 */ /* 0x008fc400078e3cff */
[----:B--2---:R-:W-:Y:S02]  /*418a0*/  PRMT R2, RZ, 0x7610, R2 ;  /* 0x00007610ff027816 */ /* 0x004fe40000000002 */
[----:B------:R-:W-:-:S04]  /*418b0*/  @!P3 LOP3.LUT R4, R5, R4, RZ, 0x3c, !PT ;  /* 0x000000040504b212 */ /* 0x000fc800078e3cff */
[----:B------:R-:W-:-:S05]  /*418c0*/  @!P3 LOP3.LUT R5, R5, R4, RZ, 0x3c, !PT ;  /* 0x000000040505b212 */ /* 0x000fca00078e3cff */
[----:B------:R-:W2:Y:S04]  /*418d0*/  @!P3 LDG.E.U16 R2, desc[UR6][R4.64] ;  /* 0x000000060402b981 */ /* 0x000ea8000c1e1500 */
        /* <DEDUP_REMOVED lines=29> */
[----:B------:R-:W3:Y:S01]  /*41ab0*/  LDL R5, [R1+0x1d28] ;  /* 0x001d280001057983 */ /* 0x000ee20000100800 */
[----:B----4-:R-:W-:-:S03]  /*41ac0*/  @!P2 IMAD.MOV.U32 R4, RZ, RZ, R13 ;  /* 0x000000ffff04a224 */ /* 0x010fc600078e000d */
[----:B------:R-:W4:Y:S01]  /*41ad0*/  LDL R13, [R1+0x1e3c] ;  /* 0x001e3c00010d7983 */ /* 0x000f220000100800 */
[----:B--2---:R-:W-:-:S06]  /*41ae0*/  PRMT R2, RZ, 0x7610, R2 ;  /* 0x00007610ff027816 */ /* 0x004fcc0000000002 */
[----:B---3--:R-:W2:Y:S04]  /*41af0*/  @!P2 LDG.E.U16 R2, desc[UR6][R4.64] ;  /* 0x000000060402a981 */ /* 0x008ea8000c1e1500 */
        /* <DEDUP_REMOVED lines=26> */
[----:B------:R0:W3:Y:S04]  /*41ca0*/  @!P3 LDG.E.U16 R11, desc[UR6][R4.64] ;  /* 0x00000006040bb981 */ /* 0x0000e8000c1e1500 */
[----:B------:R-:W0:Y:S04]  /*41cb0*/  LDL R4, [R1+0x1e28] ;  /* 0x001e280001047983 */ /* 0x000e280000100800 */
[----:B------:R-:W0:Y:S01]  /*41cc0*/  LDL R5, [R1+0x1e34] ;  /* 0x001e340001057983 */ /* 0x000e220000100800 */
[----:B------:R-:W-:Y:S02]  /*41cd0*/  PRMT R9, RZ, 0x7610, R9 ;  /* 0x00007610ff097816 */ /* 0x000fe40000000009 */
[----:B0-----:R-:W-:-:S04]  /*41ce0*/  @!P2 LOP3.LUT R5, R5, R4, RZ, 0x3c, !PT ;  /* 0x000000040505a212 */ /* 0x001fc800078e3cff */
[----:B------:R-:W-:-:S04]  /*41cf0*/  @!P2 LOP3.LUT R4, R5, R4, RZ, 0x3c, !PT ;  /* 0x000000040504a212 */ /* 0x000fc800078e3cff */
[----:B------:R-:W-:Y:S01]  /*41d00*/  @!P2 LOP3.LUT R5, R5, R4, RZ, 0x3c, !PT ;  /* 0x000000040505a212 */ /* 0x000fe200078e3cff */
[----:B---3--:R0:W-:Y:S04]  /*41d10*/  STL [R1+0x18], R11 ;  /* 0x0000180b01007387 */ /* 0x0081e80000100800 */
[----:B------:R4:W3:Y:S01]  /*41d20*/  @!P2 LDG.E.U16 R9, desc[UR6][R4.64] ;  /* 0x000000060409a981 */ /* 0x0008e2000c1e1500 */
[----:B------:R-:W-:-:S03]  /*41d30*/  PRMT R8, RZ, 0x7610, R8 ;  /* 0x00007610ff087816 */ /* 0x000fc60000000008 */
[----:B0-----:R-:W2:Y:S04]  /*41d40*/  LDL R11, [R1+0x1cfc] ;  /* 0x001cfc00010b7983 */ /* 0x001ea80000100800 */
[----:B------:R-:W2:Y:S01]  /*41d50*/  LDL R5, [R1+0x1e30] ;  /* 0x001e300001057983 */ /* 0x000ea20000100800 */
[----:B----4-:R-:W-:-:S03]  /*41d60*/  @!P3 IMAD.MOV.U32 R4, RZ, RZ, R13 ;  /* 0x000000ffff04b224 */ /* 0x010fc600078e000d */
[----:B---3--:R-:W-:Y:S01]  /*41d70*/  STL [R1+0x47e0], R9 ;  /* 0x0047e00901007387 */ /* 0x008fe20000100800 */
[----:B--2---:R-:W-:-:S03]  /*41d80*/  PRMT R2, RZ, 0x7610, R2 ;  /* 0x00007610ff027816 */ /* 0x004fc60000000002 */
[----:B------:R-:W2:Y:S04]  /*41d90*/  LDL R13, [R1+0x1d0c] ;  /* 0x001d0c00010d7983 */ /* 0x000ea80000100800 */
[----:B------:R0:W3:Y:S04]  /*41da0*/  @!P3 LDG.E.U16 R8, desc[UR6][R4.64] ;  /* 0x000000060408b981 */ /* 0x0000e8000c1e1500 */
[----:B------:R-:W0:Y:S04]  /*41db0*/  LDL R4, [R1+0x1ce0] ;  /* 0x001ce00001047983 */ /* 0x000e280000100800 */
[----:B------:R-:W0:Y:S02]  /*41dc0*/  LDL R5, [R1+0x1cec] ;  /* 0x001cec0001057983 */ /* 0x000e240000100800 */
[----:B0-----:R-:W-:-:S04]  /*41dd0*/  @!P3 LOP3.LUT R5, R5, R4, RZ, 0x3c, !PT ;  /* 0x000000040505b212 */ /* 0x001fc800078e3cff */
[----:B------:R-:W-:-:S04]  /*41de0*/  @!P3 LOP3.LUT R4, R5, R4, RZ, 0x3c, !PT ;  /* 0x000000040504b212 */ /* 0x000fc800078e3cff */
[----:B------:R-:W-:-:S05]  /*41df0*/  @!P3 LOP3.LUT R5, R5, R4, RZ, 0x3c, !PT ;  /* 0x000000040505b212 */ /* 0x000fca00078e3cff */
[----:B------:R-:W4:Y:S04]  /*41e00*/  @!P3 LDG.E.U16 R2, desc[UR6][R4.64] ;  /* 0x000000060402b981 */ /* 0x000f28000c1e1500 */
[----:B---3--:R-:W-:Y:S04]  /*41e10*/  STL [R1+0x47e4], R8 ;  /* 0x0047e40801007387 */ /* 0x008fe80000100800 */
[----:B----4-:R0:W-:Y:S04]  /*41e20*/  STL [R1+0x58], R2 ;  /* 0x0000580201007387 */ /* 0x0101e80000100800 */
        /* <DEDUP_REMOVED lines=8> */
[----:B------:R-:W2:Y:S01]  /*41eb0*/  LDL R5, [R1+0x1cf0] ;  /* 0x001cf00001057983 */ /* 0x000ea20000100800 */
[----:B------:R-:W-:Y:S01]  /*41ec0*/  PRMT R10, RZ, 0x7610, R10 ;  /* 0x00007610ff0a7816 */ /* 0x000fe2000000000a */
[----:B0-----:R-:W-:Y:S02]  /*41ed0*/  @!P3 IMAD.MOV.U32 R4, RZ, RZ, R11 ;  /* 0x000000ffff04b224 */ /* 0x001fe400078e000b */
[----:B----4-:R0:W-:Y:S01]  /*41ee0*/  STL [R1+0x54], R14 ;  /* 0x0000540e01007387 */ /* 0x0101e20000100800 */
[----:B---3--:R-:W-:-:S03]  /*41ef0*/  PRMT R2, RZ, 0x7610, R2 ;  /* 0x00007610ff027816 */ /* 0x008fc60000000002 */
[----:B------:R-:W3:Y:S04]  /*41f00*/  LDL R11, [R1+0x1db8] ;  /* 0x001db800010b7983 */ /* 0x000ee80000100800 */
[----:B--2---:R1:W2:Y:S04]  /*41f10*/  @!P3 LDG.E.U16 R10, desc[UR6][R4.64] ;  /* 0x00000006040ab981 */ /* 0x0042a8000c1e1500 */
[----:B0-----:R-:W4:Y:S04]  /*41f20*/  LDL R14, [R1+0x1d4c] ;  /* 0x001d4c00010e7983 */ /* 0x001f280000100800 */
[----:B------:R-:W1:Y:S04]  /*41f30*/  LDL R4, [R1+0x1cf8] ;  /* 0x001cf80001047983 */ /* 0x000e680000100800 */
[----:B------:R-:W1:Y:S02]  /*41f40*/  LDL R5, [R1+0x1d04] ;  /* 0x001d040001057983 */ /* 0x000e640000100800 */
[----:B-1----:R-:W-:-:S04]  /*41f50*/  @!P2 LOP3.LUT R5, R5, R4, RZ, 0x3c, !PT ;  /* 0x000000040505a212 */ /* 0x002fc800078e3cff */
        /* <DEDUP_REMOVED lines=8> */
[----:B------:R-:W-:-:S03]  /*41fe0*/  @!P3 IMAD.MOV.U32 R4, RZ, RZ, R13 ;  /* 0x000000ffff04b224 */ /* 0x000fc600078e000d */
[----:B------:R-:W2:Y:S01]  /*41ff0*/  LDL R13, [R1+0x1dcc] ;  /* 0x001dcc00010d7983 */ /* 0x000ea20000100800 */
[----:B---3--:R-:W-:-:S06]  /*42000*/  PRMT R2, RZ, 0x7610, R2 ;  /* 0x00007610ff027816 */ /* 0x008fcc0000000002 */
[----:B----4-:R-:W3:Y:S04]  /*42010*/  @!P3 LDG.E.U16 R2, desc[UR6][R4.64] ;  /* 0x000000060402b981 */ /* 0x010ee8000c1e1500 */
[----:B---3--:R0:W-:Y:S04]  /*42020*/  STL [R1+0x48], R2 ;  /* 0x0000480201007387 */ /* 0x0081e80000100800 */
[----:B0-----:R-:W3:Y:S04]  /*42030*/  LDL.LU R2, [R1+0x47f8] ;  /* 0x0047f80001027983 */ /* 0x001ee80000300800 */
[----:B------:R-:W4:Y:S04]  /*42040*/  LDL R4, [R1+0x1d38] ;  /* 0x001d380001047983 */ /* 0x000f280000100800 */
[----:B------:R-:W4:Y:S02]  /*42050*/  LDL R5, [R1+0x1d44] ;  /* 0x001d440001057983 */ /* 0x000f240000100800 */
[----:B----4-:R-:W-:-:S02]  /*42060*/  @!P2 LOP3.LUT R5, R5, R4, RZ, 0x3c, !PT ;  /* 0x000000040505a212 */ /* 0x010fc400078e3cff */
[----:B---3--:R-:W-:Y:S02]  /*42070*/  PRMT R2, RZ, 0x7610, R2 ;  /* 0x00007610ff027816 */ /* 0x008fe40000000002 */
[----:B------:R-:W-:-:S04]  /*42080*/  @!P2 LOP3.LUT R4, R5, R4, RZ, 0x3c, !PT ;  /* 0x000000040504a212 */ /* 0x000fc800078e3cff */
[----:B------:R-:W-:-:S05]  /*42090*/  @!P2 LOP3.LUT R5, R5, R4, RZ, 0x3c, !PT ;  /* 0x000000040505a212 */ /* 0x000fca00078e3cff */
[----:B------:R-:W3:Y:S01]  /*420a0*/  @!P2 LDG.E.U16 R2, desc[UR6][R4.64] ;  /* 0x000000060402a981 */ /* 0x000ee2000c1e1500 */
[----:B------:R-:W-:-:S03]  /*420b0*/  PRMT R12, RZ, 0x7610, R12 ;  /* 0x00007610ff0c7816 */ /* 0x000fc6000000000c */
[----:B---3--:R0:W-:Y:S04]  /*420c0*/  STL [R1+0x34], R2 ;  /* 0x0000340201007387 */ /* 0x0081e80000100800 */
[----:B0-----:R-:W3:Y:S04]  /*420d0*/  LDL.LU R2, [R1+0x47f4] ;  /* 0x0047f40001027983 */ /* 0x001ee80000300800 */
[----:B------:R-:W4:Y:S01]  /*420e0*/  LDL R5, [R1+0x1d40] ;  /* 0x001d400001057983 */ /* 0x000f220000100800 */
[----:B------:R-:W-:Y:S01]  /*420f0*/  @!P3 IMAD.MOV.U32 R4, RZ, RZ, R14 ;  /* 0x000000ffff04b224 */ /* 0x000fe200078e000e */
[----:B------:R-:W-:-:S02]  /*42100*/  PRMT R28, RZ, 0x7610, R28 ;  /* 0x00007610ff1c7816 */ /* 0x000fc4000000001c */
[----:B------:R-:W3:Y:S04]  /*42110*/  LDL R14, [R1+0x1e40] ;  /* 0x001e4000010e7983 */ /* 0x000ee80000100800 */
[----:B----4-:R2:W4:Y:S02]  /*42120*/  @!P3 LDG.E.U16 R12, desc[UR6][R4.64] ;  /* 0x00000006040cb981 */ /* 0x010524000c1e1500 */
[----:B--2---:R-:W-:Y:S02]  /*42130*/  @!P2 IMAD.MOV.U32 R4, RZ, RZ, R10 ;  /* 0x000000ffff04a224 */ /* 0x004fe400078e000a */
[----:B------:R-:W-:-:S05]  /*42140*/  @!P2 IMAD.MOV.U32 R5, RZ, RZ, R11 ;  /* 0x000000ffff05a224 */ /* 0x000fca00078e000b */
[----:B------:R0:W2:Y:S04]  /*42150*/  @!P2 LDG.E.U16 R28, desc[UR6][R4.64] ;  /* 0x00000006041ca981 */ /* 0x0000a8000c1e1500 */
[----:B----4-:R1:W-:Y:S04]  /*42160*/  STL [R1+0x30], R12 ;  /* 0x0000300c01007387 */ /* 0x0103e80000100800 */
[----:B------:R-:W4:Y:S01]  /*42170*/  LDL R5, [R1+0x1dc0] ;  /* 0x001dc00001057983 */ /* 0x000f220000100800 */
[----:B------:R-:W-:Y:S01]  /*42180*/  PRMT R26, RZ, 0x7610, R26 ;  /* 0x00007610ff1a7816 */ /* 0x000fe2000000001a */
[----:B0-----:R-:W-:-:S02]  /*42190*/  @!P3 IMAD.MOV.U32 R4, RZ, RZ, R13 ;  /* 0x000000ffff04b224 */ /* 0x001fc400078e000d */
[----:B------:R-:W4:Y:S04]  /*421a0*/  LDL R11, [R1+0x1d08] ;  /* 0x001d0800010b7983 */ /* 0x000f280000100800 */
[----:B------:R-:W4:Y:S04]  /*421b0*/  LDL R10, [R1+0x1d14] ;  /* 0x001d1400010a7983 */ /* 0x000f280000100800 */
[----:B-1----:R-:W4:Y:S04]  /*421c0*/  LDL R12, [R1+0x1e4c] ;  /* 0x001e4c00010c7983 */ /* 0x002f280000100800 */
[----:B--2---:R0:W-:Y:S01]  /*421d0*/  STL [R1+0x47b8], R28 ;  /* 0x0047b81c01007387 */ /* 0x0041e20000100800 */
[----:B------:R-:W-:-:S02]  /*421e0*/  PRMT R7, RZ, 0x7610, R7 ;  /* 0x00007610ff077816 */ /* 0x000fc40000000007 */
[----:B------:R-:W-:Y:S02]  /*421f0*/  PRMT R6, RZ, 0x7610, R6 ;  /* 0x00007610ff067816 */ /* 0x000fe40000000006 */
[----:B---3--:R-:W-:Y:S01]  /*42200*/  PRMT R2, RZ, 0x7610, R2 ;  /* 0x00007610ff027816 */ /* 0x008fe20000000002 */
[----:B------:R-:W2:Y:S04]  /*42210*/  LDL R13, [R1+0x1d1c] ;  /* 0x001d1c00010d7983 */ /* 0x000ea80000100800 */
[----:B0-----:R-:W3:Y:S04]  /*42220*/  LDL R28, [R1+0x1d10] ;  /* 0x001d1000011c7983 */ /* 0x001ee80000100800 */
[----:B----4-:R0:W4:Y:S04]  /*42230*/  @!P3 LDG.E.U16 R26, desc[UR6][R4.64] ;  /* 0x00000006041ab981 */ /* 0x010128000c1e1500 */
[----:B------:R-:W0:Y:S04]  /*42240*/  LDL R4, [R1+0x1e38] ;  /* 0x001e380001047983 */ /* 0x000e280000100800 */
[----:B------:R-:W0:Y:S02]  /*42250*/  LDL R5, [R1+0x1e44] ;  /* 0x001e440001057983 */ /* 0x000e240000100800 */
[----:B0-----:R-:W-:-:S04]  /*42260*/  @!P2 LOP3.LUT R5, R5, R4, RZ, 0x3c, !PT ;  /* 0x000000040505a212 */ /* 0x001fc800078e3cff */
[----:B------:R-:W-:-:S04]  /*42270*/  @!P2 LOP3.LUT R4, R5, R4, RZ, 0x3c, !PT ;  /* 0x000000040504a212 */ /* 0x000fc800078e3cff */
[----:B------:R-:W-:-:S05]  /*42280*/  @!P2 LOP3.LUT R5, R5, R4, RZ, 0x3c, !PT ;  /* 0x000000040505a212 */ /* 0x000fca00078e3cff */
[----:B------:R0:W3:Y:S02]  /*42290*/  @!P2 LDG.E.U16 R7, desc[UR6][R4.64] ;  /* 0x000000060407a981 */ /* 0x0000e4000c1e1500 */
[----:B0-----:R-:W-:Y:S02]  /*422a0*/  @!P3 IMAD.MOV.U32 R4, RZ, RZ, R12 ;  /* 0x000000ffff04b224 */ /* 0x001fe400078e000c */
[----:B------:R-:W-:-:S05]  /*422b0*/  @!P3 IMAD.MOV.U32 R5, RZ, RZ, R14 ;  /* 0x000000ffff05b224 */ /* 0x000fca00078e000e */
[----:B------:R0:W3:Y:S02]  /*422c0*/  @!P3 LDG.E.U16 R6, desc[UR6][R4.64] ;  /* 0x000000060406b981 */ /* 0x0000e4000c1e1500 */
[----:B0-----:R-:W-:Y:S02]  /*422d0*/  @!P2 IMAD.MOV.U32 R4, RZ, RZ, R10 ;  /* 0x000000ffff04a224 */ /* 0x001fe400078e000a */
[----:B------:R-:W-:-:S05]  /*422e0*/  @!P2 IMAD.MOV.U32 R5, RZ, RZ, R11 ;  /* 0x000000ffff05a224 */ /* 0x000fca00078e000b */
[----:B------:R2:W3:Y:S04]  /*422f0*/  @!P2 LDG.E.U16 R2, desc[UR6][R4.64] ;  /* 0x000000060402a981 */ /* 0x0004e8000c1e1500 */
[----:B----4-:R-:W-:Y:S01]  /*42300*/  STL [R1+0x47bc], R26 ;  /* 0x0047bc1a01007387 */ /* 0x010fe20000100800 */
[----:B--2---:R-:W-:Y:S02]  /*42310*/  @!P3 IMAD.MOV.U32 R4, RZ, RZ, R13 ;  /* 0x000000ffff04b224 */ /* 0x004fe400078e000d */
[----:B---3--:R-:W-:Y:S01]  /*42320*/  @!P3 IMAD.MOV.U32 R5, RZ, RZ, R28 ;  /* 0x000000ffff05b224 */ /* 0x008fe200078e001c */
[----:B------:R-:W-:Y:S04]  /*42330*/  STL [R1+0x47c0], R7 ;  /* 0x0047c00701007387 */ /* 0x000fe80000100800 */
[----:B------:R-:W2:Y:S04]  /*42340*/  LDL R14, [R1+0x1d50] ;  /* 0x001d5000010e7983 */ /* 0x000ea80000100800 */
[----:B------:R-:W3:Y:S04]  /*42350*/  LDL R12, [R1+0x1d5c] ;  /* 0x001d5c00010c7983 */ /* 0x000ee80000100800 */
[----:B------:R0:W-:Y:S04]  /*42360*/  STL [R1+0x47c4], R6 ;  /* 0x0047c40601007387 */ /* 0x0001e80000100800 */
[----:B------:R-:W4:Y:S04]  /*42370*/  LDL R11, [R1+0x1d58] ;  /* 0x001d5800010b7983 */ /* 0x000f280000100800 */
[----:B------:R-:W4:Y:S01]  /*42380*/  LDL R10, [R1+0x1d64] ;  /* 0x001d6400010a7983 */ /* 0x000f220000100800 */
[----:B0-----:R-:W-:-:S03]  /*42390*/  PRMT R6, RZ, 0x7610, R6 ;  /* 0x00007610ff067816 */ /* 0x001fc60000000006 */
[----:B------:R-:W-:Y:S04]  /*423a0*/  STL [R1+0x4728], R2 ;  /* 0x0047280201007387 */ /* 0x000fe80000100800 */
[----:B------:R0:W2:Y:S01]  /*423b0*/  @!P3 LDG.E.U16 R6, desc[UR6][R4.64] ;  /* 0x000000060406b981 */ /* 0x0000a2000c1e1500 */
[----:B------:R-:W-:-:S03]  /*423c0*/  PRMT R0, RZ, 0x7610, R0 ;  /* 0x00007610ff007816 */ /* 0x000fc60000000000 */
[----:B------:R-:W4:Y:S04]  /*423d0*/  LDL R28, [R1+0x1d60] ;  /* 0x001d6000011c7983 */ /* 0x000f280000100800 */
[----:B------:R-:W4:Y:S04]  /*423e0*/  LDL R26, [R1+0x1d6c] ;  /* 0x001d6c00011a7983 */ /* 0x000f280000100800 */
[----:B------:R-:W4:Y:S04]  /*423f0*/  LDL R13, [R1+0x1dc8] ;  /* 0x001dc800010d7983 */ /* 0x000f280000100800 */
[----:B------:R-:W0:Y:S04]  /*42400*/  LDL R4, [R1+0x1d48] ;  /* 0x001d480001047983 */ /* 0x000e280000100800 */
[----:B------:R-:W0:Y:S02]  /*42410*/  LDL R5, [R1+0x1d54] ;  /* 0x001d540001057983 */ /* 0x000e240000100800 */
[----:B0-----:R-:W-:-:S04]  /*42420*/  @!P2 LOP3.LUT R5, R5, R4, RZ, 0x3c, !PT ;  /* 0x000000040505a212 */ /* 0x001fc800078e3cff */
[----:B------:R-:W-:-:S04]  /*42430*/  @!P2 LOP3.LUT R4, R5, R4, RZ, 0x3c, !PT ;  /* 0x000000040504a212 */ /* 0x000fc800078e3cff */
[----:B------:R-:W-:-:S05]  /*42440*/  @!P2 LOP3.LUT R5, R5, R4, RZ, 0x3c, !PT ;  /* 0x000000040505a212 */ /* 0x000fca00078e3cff */
[----:B------:R-:W3:Y:S04]  /*42450*/  @!P2 LDG.E.U16 R0, desc[UR6][R4.64] ;  /* 0x000000060400a981 */ /* 0x000ee8000c1e1500 */
[----:B--2---:R0:W-:Y:S04]  /*42460*/  STL [R1+0x38], R6 ;  /* 0x0000380601007387 */ /* 0x0041e80000100800 */
[----:B0-----:R-:W2:Y:S04]  /*42470*/  LDL R6, [R1+0x1dd4] ;  /* 0x001dd40001067983 */ /* 0x001ea80000100800 */
[----:B---3--:R0:W-:Y:S04]  /*42480*/  STL [R1+0x2c], R0 ;  /* 0x00002c0001007387 */ /* 0x0081e80000100800 */
[----:B0-----:R-:W3:Y:S01]  /*42490*/  LDL.LU R0, [R1+0x47f0] ;  /* 0x0047f00001007983 */ /* 0x001ee20000300800 */
[----:B------:R-:W-:-:S02]  /*424a0*/  @!P3 IMAD.MOV.U32 R4, RZ, RZ, R12 ;  /* 0x000000ffff04b224 */ /* 0x000fc400078e000c */
[----:B------:R-:W-:Y:S01]  /*424b0*/  @!P3 IMAD.MOV.U32 R5, RZ, RZ, R14 ;  /* 0x000000ffff05b224 */ /* 0x000fe200078e000e */
[----:B------:R-:W2:Y:S04]  /*424c0*/  LDL R12, [R1+0x1ddc] ;  /* 0x001ddc00010c7983 */ /* 0x000ea80000100800 */
[----:B------:R-:W2:Y:S01]  /*424d0*/  LDL R14, [R1+0x1dd0] ;  /* 0x001dd000010e7983 */ /* 0x000ea20000100800 */
[----:B---3--:R-:W-:-:S06]  /*424e0*/  PRMT R0, RZ, 0x7610, R0 ;  /* 0x00007610ff007816 */ /* 0x008fcc0000000000 */
[----:B------:R-:W3:Y:S04]  /*424f0*/  @!P3 LDG.E.U16 R0, desc[UR6][R4.64] ;  /* 0x000000060400b981 */ /* 0x000ee8000c1e1500 */
[----:B---3--:R0:W-:Y:S04]  /*42500*/  STL [R1+0x28], R0 ;  /* 0x0000280001007387 */ /* 0x0081e80000100800 */
[----:B0-----:R-:W3:Y:S01]  /*42510*/  LDL.LU R0, [R1+0x47ec] ;  /* 0x0047ec0001007983 */ /* 0x001ee20000300800 */
[----:B----4-:R-:W-:Y:S02]  /*42520*/  @!P2 IMAD.MOV.U32 R4, RZ, RZ, R10 ;  /* 0x000000ffff04a224 */ /* 0x010fe400078e000a */
[----:B------:R-:W-:Y:S01]  /*42530*/  @!P2 IMAD.MOV.U32 R5, RZ, RZ, R11 ;  /* 0x000000ffff05a224 */ /* 0x000fe200078e000b */
[----:B------:R-:W4:Y:S04]  /*42540*/  LDL R10, [R1+0x1e54] ;  /* 0x001e5400010a7983 */ /* 0x000f280000100800 */
[----:B------:R-:W4:Y:S01]  /*42550*/  LDL R11, [R1+0x1e48] ;  /* 0x001e4800010b7983 */ /* 0x000f220000100800 */
[----:B------:R-:W-:-:S02]  /*42560*/  PRMT R15, RZ, 0x7610, R15 ;  /* 0x00007610ff0f7816 */ /* 0x000fc4000000000f */
[----:B------:R-:W-:Y:S02]  /*42570*/  PRMT R24, RZ, 0x7610, R24 ;  /* 0x00007610ff187816 */ /* 0x000fe40000000018 */
[----:B---3--:R-:W-:-:S06]  /*42580*/  PRMT R0, RZ, 0x7610, R0 ;  /* 0x00007610ff007816 */ /* 0x008fcc0000000000 */
[----:B------:R0:W3:Y:S02]  /*42590*/  @!P2 LDG.E.U16 R0, desc[UR6][R4.64] ;  /* 0x000000060400a981 */ /* 0x0000e4000c1e1500 */
[----:B0-----:R-:W-:Y:S02]  /*425a0*/  @!P3 IMAD.MOV.U32 R4, RZ, RZ, R26 ;  /* 0x000000ffff04b224 */ /* 0x001fe400078e001a */
[----:B------:R-:W-:-:S05]  /*425b0*/  @!P3 IMAD.MOV.U32 R5, RZ, RZ, R28 ;  /* 0x000000ffff05b224 */ /* 0x000fca00078e001c */
[----:B------:R2:W3:Y:S01]  /*425c0*/  @!P3 LDG.E.U16 R15, desc[UR6][R4.64] ;  /* 0x00000006040fb981 */ /* 0x0004e2000c1e1500 */
[----:B------:R-:W-:Y:S01]  /*425d0*/  PRMT R22, RZ, 0x7610, R22 ;  /* 0x00007610ff167816 */ /* 0x000fe20000000016 */
[----:B--2---:R-:W-:Y:S02]  /*425e0*/  @!P2 IMAD.MOV.U32 R4, RZ, RZ, R6 ;  /* 0x000000ffff04a224 */ /* 0x004fe400078e0006 */
[----:B------:R-:W-:-:S05]  /*425f0*/  @!P2 IMAD.MOV.U32 R5, RZ, RZ, R13 ;  /* 0x000000ffff05a224 */ /* 0x000fca00078e000d */
[----:B------:R0:W2:Y:S02]  /*42600*/  @!P2 LDG.E.U16 R24, desc[UR6][R4.64] ;  /* 0x000000060418a981 */ /* 0x0000a4000c1e1500 */
[----:B0-----:R-:W-:Y:S02]  /*42610*/  @!P3 IMAD.MOV.U32 R4, RZ, RZ, R12 ;  /* 0x000000ffff04b224 */ /* 0x001fe400078e000c */
[----:B------:R-:W-:-:S05]  /*42620*/  @!P3 IMAD.MOV.U32 R5, RZ, RZ, R14 ;  /* 0x000000ffff05b224 */ /* 0x000fca00078e000e */
[----:B------:R0:W2:Y:S02]  /*42630*/  @!P3 LDG.E.U16 R22, desc[UR6][R4.64] ;  /* 0x000000060416b981 */ /* 0x0000a4000c1e1500 */
[----:B0-----:R-:W-:-:S06]  /*42640*/  PRMT R5, RZ, 0x7610, R5 ;  /* 0x00007610ff057816 */ /* 0x001fcc0000000005 */
[----:B----4-:R-:W4:Y:S04]  /*42650*/  @!P2 LDG.E.U16 R5, desc[UR6][R10.64] ;  /* 0x000000060a05a981 */ /* 0x010f28000c1e1500 */
[----:B---3--:R0:W-:Y:S04]  /*42660*/  STL [R1+0x24], R0 ;  /* 0x0000240001007387 */ /* 0x0081e80000100800 */
[----:B0-----:R-:W3:Y:S04]  /*42670*/  LDL.LU R0, [R1+0x47e8] ;  /* 0x0047e80001007983 */ /* 0x001ee80000300800 */
[----:B------:R-:W3:Y:S04]  /*42680*/  LDL R13, [R1+0x1e50] ;  /* 0x001e5000010d7983 */ /* 0x000ee80000100800 */
[----:B------:R-:W3:Y:S01]  /*42690*/  LDL R6, [R1+0x1e5c] ;  /* 0x001e5c0001067983 */ /* 0x000ee20000100800 */
[----:B------:R-:W-:-:S03]  /*426a0*/  PRMT R4, RZ, 0x7610, R4 ;  /* 0x00007610ff047816 */ /* 0x000fc60000000004 */
[----:B--2---:R0:W-:Y:S04]  /*426b0*/  STL [R1+0x47a0], R24 ;  /* 0x0047a01801007387 */ /* 0x0041e80000100800 */
[----:B------:R-:W2:Y:S04]  /*426c0*/  LDL R28, [R1+0x1d74] ;  /* 0x001d7400011c7983 */ /* 0x000ea80000100800 */
[----:B------:R-:W-:Y:S04]  /*426d0*/  STL [R1+0x47a4], R22 ;  /* 0x0047a41601007387 */ /* 0x000fe80000100800 */
[----:B------:R-:W2:Y:S04]  /*426e0*/  LDL R26, [R1+0x1d70] ;  /* 0x001d7000011a7983 */ /* 0x000ea80000100800 */
[----:B0-----:R-:W2:Y:S04]  /*426f0*/  LDL R24, [R1+0x1d7c] ;  /* 0x001d7c0001187983 */ /* 0x001ea80000100800 */
[----:B------:R0:W-:Y:S04]  /*42700*/  STL [R1+0x20], R15 ;  /* 0x0000200f01007387 */ /* 0x0001e80000100800 */
[----:B------:R-:W2:Y:S04]  /*42710*/  LDL R12, [R1+0x1d84] ;  /* 0x001d8400010c7983 */ /* 0x000ea80000100800 */
[----:B0-----:R-:W2:Y:S04]  /*42720*/  LDL R15, [R1+0x1d78] ;  /* 0x001d7800010f7983 */ /* 0x001ea80000100800 */
[----:B----4-:R0:W-:Y:S01]  /*42730*/  STL [R1+0x47a8], R5 ;  /* 0x0047a80501007387 */ /* 0x0101e20000100800 */
[----:B---3--:R-:W-:-:S02]  /*42740*/  @!P3 IMAD.MOV.U32 R11, RZ, RZ, R13 ;  /* 0x000000ffff0bb224 */ /* 0x008fc400078e000d */
[----:B------:R-:W-:Y:S01]  /*42750*/  @!P3 IMAD.MOV.U32 R10, RZ, RZ, R6 ;  /* 0x000000ffff0ab224 */ /* 0x000fe200078e0006 */
[----:B------:R-:W-:Y:S02]  /*42760*/  PRMT R2, RZ, 0x7610, R2 ;  /* 0x00007610ff027816 */ /* 0x000fe40000000002 */
[----:B------:R-:W-:Y:S02]  /*42770*/  PRMT R22, RZ, 0x7610, R22 ;  /* 0x00007610ff167816 */ /* 0x000fe40000000016 */
[----:B------:R-:W-:Y:S01]  /*42780*/  PRMT R7, RZ, 0x7610, R7 ;  /* 0x00007610ff077816 */ /* 0x000fe20000000007 */
[----:B------:R-:W3:Y:S04]  /*42790*/  LDL R14, [R1+0x1d80] ;  /* 0x001d8000010e7983 */ /* 0x000ee80000100800 */
[----:B------:R2:W4:Y:S04]  /*427a0*/  @!P3 LDG.E.U16 R4, desc[UR6][R10.64] ;  /* 0x000000060a04b981 */ /* 0x000528000c1e1500 */
[----:B------:R-:W3:Y:S04]  /*427b0*/  LDL R13, [R1+0x1d8c] ;  /* 0x001d8c00010d7983 */ /* 0x000ee80000100800 */
[----:B------:R-:W3:Y:S04]  /*427c0*/  LDL R6, [R1+0x1d88] ;  /* 0x001d880001067983 */ /* 0x000ee80000100800 */
[----:B0-----:R-:W3:Y:S04]  /*427d0*/  LDL R5, [R1+0x1d94] ;  /* 0x001d940001057983 */ /* 0x001ee80000100800 */
[----:B------:R-:W4:Y:S01]  /*427e0*/  LDL R11, [R1+0x1d68] ;  /* 0x001d6800010b7983 */ /* 0x000f220000100800 */
[----:B--2---:R-:W-:-:S05]  /*427f0*/  @!P2 IMAD.MOV.U32 R10, RZ, RZ, R28 ;  /* 0x000000ffff0aa224 */ /* 0x004fca00078e001c */
[----:B----4-:R0:W2:Y:S02]  /*42800*/  @!P2 LDG.E.U16 R2, desc[UR6][R10.64] ;  /* 0x000000060a02a981 */ /* 0x0100a4000c1e1500 */
[----:B0-----:R-:W-:Y:S02]  /*42810*/  @!P3 IMAD.MOV.U32 R10, RZ, RZ, R24 ;  /* 0x000000ffff0ab224 */ /* 0x001fe400078e0018 */
[----:B------:R-:W-:-:S05]  /*42820*/  @!P3 IMAD.MOV.U32 R11, RZ, RZ, R26 ;  /* 0x000000ffff0bb224 */ /* 0x000fca00078e001a */
[----:B------:R0:W4:Y:S02]  /*42830*/  @!P3 LDG.E.U16 R22, desc[UR6][R10.64] ;  /* 0x000000060a16b981 */ /* 0x000124000c1e1500 */
[----:B0-----:R-:W-:Y:S02]  /*42840*/  @!P2 IMAD.MOV.U32 R10, RZ, RZ, R12 ;  /* 0x000000ffff0aa224 */ /* 0x001fe400078e000c */
[----:B------:R-:W-:-:S05]  /*42850*/  @!P2 IMAD.MOV.U32 R11, RZ, RZ, R15 ;  /* 0x000000ffff0ba224 */ /* 0x000fca00078e000f */
[----:B------:R3:W4:Y:S04]  /*42860*/  @!P2 LDG.E.U16 R7, desc[UR6][R10.64] ;  /* 0x000000060a07a981 */ /* 0x000728000c1e1500 */
[----:B------:R0:W-:Y:S04]  /*42870*/  STL [R1+0x47ac], R4 ;  /* 0x0047ac0401007387 */ /* 0x0001e80000100800 */
[----:B0-----:R-:W4:Y:S01]  /*42880*/  LDL R4, [R1+0x1d90] ;  /* 0x001d900001047983 */ /* 0x001f220000100800 */
[----:B------:R-:W-:Y:S01]  /*42890*/  PRMT R9, RZ, 0x7610, R9 ;  /* 0x00007610ff097816 */ /* 0x000fe20000000009 */
[----:B---3--:R-:W-:-:S02]  /*428a0*/  @!P3 IMAD.MOV.U32 R10, RZ, RZ, R13 ;  /* 0x000000ffff0ab224 */ /* 0x008fc400078e000d */
[----:B------:R-:W-:Y:S01]  /*428b0*/  @!P3 IMAD.MOV.U32 R11, RZ, RZ, R14 ;  /* 0x000000ffff0bb224 */ /* 0x000fe200078e000e */
[----:B------:R-:W-:-:S04]  /*428c0*/  PRMT R8, RZ, 0x7610, R8 ;  /* 0x00007610ff087816 */ /* 0x000fc80000000008 */
[----:B------:R0:W3:Y:S02]  /*428d0*/  @!P3 LDG.E.U16 R9, desc[UR6][R10.64] ;  /* 0x000000060a09b981 */ /* 0x0000e4000c1e1500 */
[----:B0-----:R-:W-:Y:S02]  /*428e0*/  @!P2 IMAD.MOV.U32 R10, RZ, RZ, R5 ;  /* 0x000000ffff0aa224 */ /* 0x001fe400078e0005 */
[----:B------:R-:W-:-:S05]  /*428f0*/  @!P2 IMAD.MOV.U32 R11, RZ, RZ, R6 ;  /* 0x000000ffff0ba224 */ /* 0x000fca00078e0006 */
[----:B------:R0:W3:Y:S04]  /*42900*/  @!P2 LDG.E.U16 R8, desc[UR6][R10.64] ;  /* 0x000000060a08a981 */ /* 0x0000e8000c1e1500 */
[----:B--2---:R1:W-:Y:S04]  /*42910*/  STL [R1+0x14], R2 ;  /* 0x0000140201007387 */ /* 0x0043e80000100800 */
[----:B------:R-:W2:Y:S04]  /*42920*/  LDL R12, [R1+0x1dd8] ;  /* 0x001dd800010c7983 */ /* 0x000ea80000100800 */
[----:B-1----:R-:W2:Y:S04]  /*42930*/  LDL R2, [R1+0x1d9c] ;  /* 0x001d9c0001027983 */ /* 0x002ea80000100800 */
[----:B----4-:R1:W-:Y:S01]  /*42940*/  STL [R1+0xc], R7 ;  /* 0x00000c0701007387 */ /* 0x0103e20000100800 */
[----:B------:R-:W-:-:S02]  /*42950*/  PRMT R0, RZ, 0x7610, R0 ;  /* 0x00007610ff007816 */ /* 0x000fc40000000000 */
[----:B------:R-:W-:Y:S01]  /*42960*/  PRMT R20, RZ, 0x7610, R20 ;  /* 0x00007610ff147816 */ /* 0x000fe20000000014 */
[----:B------:R-:W4:Y:S04]  /*42970*/  LDL R6, [R1+0x1de0] ;  /* 0x001de00001067983 */ /* 0x000f280000100800 */
[----:B------:R-:W4:Y:S04]  /*42980*/  LDL R5, [R1+0x1dec] ;  /* 0x001dec0001057983 */ /* 0x000f280000100800 */
[----:B-1----:R-:W4:Y:S01]  /*42990*/  LDL R7, [R1+0x1de4] ;  /* 0x001de40001077983 */ /* 0x002f220000100800 */
[----:B0-----:R-:W-:-:S03]  /*429a0*/  @!P3 IMAD.MOV.U32 R11, RZ, RZ, R4 ;  /* 0x000000ffff0bb224 */ /* 0x001fc600078e0004 */
[----:B---3--:R0:W-:Y:S04]  /*429b0*/  STL [R1+0x8], R9 ;  /* 0x0000080901007387 */ /* 0x0081e80000100800 */
[----:B0-----:R-:W3:Y:S04]  /*429c0*/  LDL R9, [R1+0x1de8] ;  /* 0x001de80001097983 */ /* 0x001ee80000100800 */
[----:B------:R0:W-:Y:S04]  /*429d0*/  STL [R1+0x4], R8 ;  /* 0x0000040801007387 */ /* 0x0001e80000100800 */
[----:B------:R-:W3:Y:S04]  /*429e0*/  LDL R4, [R1+0x1e58] ;  /* 0x001e580001047983 */ /* 0x000ee80000100800 */
[----:B0-----:R-:W3:Y:S01]  /*429f0*/  LDL R8, [R1+0x1df4] ;  /* 0x001df40001087983 */ /* 0x001ee20000100800 */
[----:B--2---:R-:W-:-:S03]  /*42a00*/  @!P3 IMAD.MOV.U32 R10, RZ, RZ, R2 ;  /* 0x000000ffff0ab224 */ /* 0x004fc600078e0002 */
[----:B------:R-:W2:Y:S04]  /*42a10*/  LDL R2, [R1+0x1e64] ;  /* 0x001e640001027983 */ /* 0x000ea80000100800 */
[----:B------:R0:W2:Y:S02]  /*42a20*/  @!P3 LDG.E.U16 R0, desc[UR6][R10.64] ;  /* 0x000000060a00b981 */ /* 0x0000a4000c1e1500 */
[----:B0-----:R-:W-:Y:S02]  /*42a30*/  @!P2 IMAD.MOV.U32 R11, RZ, RZ, R12 ;  /* 0x000000ffff0ba224 */ /* 0x001fe400078e000c */
[----:B----4-:R-:W-:-:S05]  /*42a40*/  @!P2 IMAD.MOV.U32 R10, RZ, RZ, R7 ;  /* 0x000000ffff0aa224 */ /* 0x010fca00078e0007 */
[----:B------:R0:W4:Y:S01]  /*42a50*/  @!P2 LDG.E.U16 R20, desc[UR6][R10.64] ;  /* 0x000000060a14a981 */ /* 0x000122000c1e1500 */
[----:B------:R-:W-:Y:S01]  /*42a60*/  PRMT R18, RZ, 0x7610, R18 ;  /* 0x00007610ff127816 */ /* 0x000fe20000000012 */
[----:B0-----:R-:W-:Y:S02]  /*42a70*/  @!P3 IMAD.MOV.U32 R10, RZ, RZ, R5 ;  /* 0x000000ffff0ab224 */ /* 0x001fe400078e0005 */
[----:B------:R-:W-:Y:S01]  /*42a80*/  @!P3 IMAD.MOV.U32 R11, RZ, RZ, R6 ;  /* 0x000000ffff0bb224 */ /* 0x000fe200078e0006 */
[----:B------:R-:W-:-:S04]  /*42a90*/  PRMT R16, RZ, 0x7610, R16 ;  /* 0x00007610ff107816 */ /* 0x000fc80000000010 */
[----:B------:R3:W4:Y:S02]  /*42aa0*/  @!P3 LDG.E.U16 R18, desc[UR6][R10.64] ;  /* 0x000000060a12b981 */ /* 0x000724000c1e1500 */
[----:B---3--:R-:W-:Y:S02]  /*42ab0*/  @!P2 IMAD.MOV.U32 R11, RZ, RZ, R9 ;  /* 0x000000ffff0ba224 */ /* 0x008fe400078e0009 */
[----:B------:R-:W-:-:S05]  /*42ac0*/  @!P2 IMAD.MOV.U32 R10, RZ, RZ, R8 ;  /* 0x000000ffff0aa224 */ /* 0x000fca00078e0008 */
[----:B------:R0:W3:Y:S04]  /*42ad0*/  @!P2 LDG.E.U16 R16, desc[UR6][R10.64] ;  /* 0x000000060a10a981 */ /* 0x0000e8000c1e1500 */
[----:B--2---:R1:W-:Y:S04]  /*42ae0*/  STL [R1+0x472c], R0 ;  /* 0x00472c0001007387 */ /* 0x0043e80000100800 */
[----:B------:R-:W2:Y:S04]  /*42af0*/  LDL R7, [R1+0x1e60] ;  /* 0x001e600001077983 */ /* 0x000ea80000100800 */
[----:B-1----:R-:W2:Y:S04]  /*42b00*/  LDL R0, [R1+0x1e6c] ;  /* 0x001e6c0001007983 */ /* 0x002ea80000100800 */
[----:B----4-:R-:W-:Y:S04]  /*42b10*/  STL [R1+0x4778], R20 ;  /* 0x0047781401007387 */ /* 0x010fe80000100800 */
[----:B------:R-:W-:Y:S04]  /*42b20*/  STL [R1+0x10], R22 ;  /* 0x0000101601007387 */ /* 0x000fe80000100800 */
[----:B------:R-:W4:Y:S04]  /*42b30*/  LDL R6, [R1+0x1df0] ;  /* 0x001df00001067983 */ /* 0x000f280000100800 */
[----:B------:R-:W4:Y:S01]  /*42b40*/  LDL R5, [R1+0x1dfc] ;  /* 0x001dfc0001057983 */ /* 0x000f220000100800 */
[----:B0-----:R-:W-:Y:S01]  /*42b50*/  PRMT R10, RZ, 0x7610, R10 ;  /* 0x00007610ff0a7816 */ /* 0x001fe2000000000a */
[----:B------:R-:W-:-:S02]  /*42b60*/  @!P2 IMAD.MOV.U32 R12, RZ, RZ, R2 ;  /* 0x000000ffff0ca224 */ /* 0x000fc400078e0002 */
[----:B------:R-:W-:Y:S01]  /*42b70*/  @!P2 IMAD.MOV.U32 R13, RZ, RZ, R4 ;  /* 0x000000ffff0da224 */ /* 0x000fe200078e0004 */
[----:B------:R-:W-:-:S04]  /*42b80*/  PRMT R11, RZ, 0x7610, R11 ;  /* 0x00007610ff0b7816 */ /* 0x000fc8000000000b */
[----:B------:R2:W4:Y:S04]  /*42b90*/  @!P2 LDG.E.U16 R10, desc[UR6][R12.64] ;  /* 0x000000060c0aa981 */ /* 0x000528000c1e1500 */
[----:B------:R-:W-:Y:S04]  /*42ba0*/  STL [R1+0x477c], R18 ;  /* 0x00477c1201007387 */ /* 0x000fe80000100800 */
[----:B---3--:R0:W-:Y:S04]  /*42bb0*/  STL [R1+0x4760], R16 ;  /* 0x0047601001007387 */ /* 0x0081e80000100800 */
[----:B------:R-:W3:Y:S04]  /*42bc0*/  LDL R4, [R1+0x1df8] ;  /* 0x001df80001047983 */ /* 0x000ee80000100800 */
[----:B------:R-:W3:Y:S01]  /*42bd0*/  LDL R2, [R1+0x1e04] ;  /* 0x001e040001027983 */ /* 0x000ee20000100800 */
[----:B--2---:R-:W-:-:S02]  /*42be0*/  @!P3 IMAD.MOV.U32 R13, RZ, RZ, R7 ;  /* 0x000000ffff0db224 */ /* 0x004fc400078e0007 */
[----:B------:R-:W-:-:S05]  /*42bf0*/  @!P3 IMAD.MOV.U32 R12, RZ, RZ, R0 ;  /* 0x000000ffff0cb224 */ /* 0x000fca00078e0000 */
[----:B------:R1:W2:Y:S02]  /*42c00*/  @!P3 LDG.E.U16 R11, desc[UR6][R12.64] ;  /* 0x000000060c0bb981 */ /* 0x0002a4000c1e1500 */
[----:B-1----:R-:W-:Y:S01]  /*42c10*/  PRMT R12, RZ, 0x7610, R12 ;  /* 0x00007610ff0c7816 */ /* 0x002fe2000000000c */
[----:B----4-:R-:W-:Y:S02]  /*42c20*/  @!P3 IMAD.MOV.U32 R15, RZ, RZ, R6 ;  /* 0x000000ffff0fb224 */ /* 0x010fe400078e0006 */
[----:B------:R-:W-:-:S05]  /*42c30*/  @!P3 IMAD.MOV.U32 R14, RZ, RZ, R5 ;  /* 0x000000ffff0eb224 */ /* 0x000fca00078e0005 */
[----:B------:R3:W4:Y:S04]  /*42c40*/  @!P3 LDG.E.U16 R12, desc[UR6][R14.64] ;  /* 0x000000060e0cb981 */ /* 0x000728000c1e1500 */
[----:B------:R1:W-:Y:S04]  /*42c50*/  STL [R1+0x4780], R10 ;  /* 0x0047800a01007387 */ /* 0x0003e80000100800 */
[----:B0-----:R-:W4:Y:S04]  /*42c60*/  LDL R16, [R1+0x1e00] ;  /* 0x001e000001107983 */ /* 0x001f280000100800 */
[----:B------:R-:W4:Y:S01]  /*42c70*/  LDL R0, [R1+0x1e0c] ;  /* 0x001e0c0001007983 */ /* 0x000f220000100800 */
[----:B------:R-:W-:Y:S01]  /*42c80*/  PRMT R13, RZ, 0x7610, R13 ;  /* 0x00007610ff0d7816 */ /* 0x000fe2000000000d */
[----:B---3--:R-:W-:-:S02]  /*42c90*/  @!P2 IMAD.MOV.U32 R15, RZ, RZ, R4 ;  /* 0x000000ffff0fa224 */ /* 0x008fc400078e0004 */
[----:B------:R-:W-:-:S05]  /*42ca0*/  @!P2 IMAD.MOV.U32 R14, RZ, RZ, R2 ;  /* 0x000000ffff0ea224 */ /* 0x000fca00078e0002 */
[----:B------:R0:W3:Y:S04]  /*42cb0*/  @!P2 LDG.E.U16 R13, desc[UR6][R14.64] ;  /* 0x000000060e0da981 */ /* 0x0000e8000c1e1500 */
[----:B--2---:R-:W-:Y:S04]  /*42cc0*/  STL [R1+0x4784], R11 ;  /* 0x0047840b01007387 */ /* 0x004fe80000100800 */
[----:B-1----:R-:W2:Y:S04]  /*42cd0*/  LDL R10, [R1+0x1e08] ;  /* 0x001e0800010a7983 */ /* 0x002ea80000100800 */
[----:B------:R-:W2:Y:S04]  /*42ce0*/  LDL R9, [R1+0x1e14] ;  /* 0x001e140001097983 */ /* 0x000ea80000100800 */
[----:B------:R-:W2:Y:S04]  /*42cf0*/  LDL R7, [R1+0x1e1c] ;  /* 0x001e1c0001077983 */ /* 0x000ea80000100800 */
[----:B----4-:R-:W-:Y:S04]  /*42d00*/  STL [R1+0x4764], R12 ;  /* 0x0047640c01007387 */ /* 0x010fe80000100800 */
[----:B------:R-:W4:Y:S04]  /*42d10*/  LDL R8, [R1+0x1e10] ;  /* 0x001e100001087983 */ /* 0x000f280000100800 */
[----:B------:R-:W4:Y:S04]  /*42d20*/  LDL R6, [R1+0x1e68] ;  /* 0x001e680001067983 */ /* 0x000f280000100800 */
[----:B------:R-:W4:Y:S04]  /*42d30*/  LDL R5, [R1+0x1e74] ;  /* 0x001e740001057983 */ /* 0x000f280000100800 */
[----:B------:R-:W4:Y:S04]  /*42d40*/  LDL R4, [R1+0x1e70] ;  /* 0x001e700001047983 */ /* 0x000f280000100800 */
[----:B------:R-:W4:Y:S01]  /*42d50*/  LDL R2, [R1+0x1e7c] ;  /* 0x001e7c0001027983 */ /* 0x000f220000100800 */
[----:B------:R-:W-:Y:S01]  /*42d60*/  PRMT R17, RZ, 0x7610, R17 ;  /* 0x00007610ff117816 */ /* 0x000fe20000000011 */
[----:B0-----:R-:W-:-:S02]  /*42d70*/  @!P3 IMAD.MOV.U32 R14, RZ, RZ, R0 ;  /* 0x000000ffff0eb224 */ /* 0x001fc400078e0000 */
[----:B------:R-:W-:Y:S01]  /*42d80*/  @!P3 IMAD.MOV.U32 R15, RZ, RZ, R16 ;  /* 0x000000ffff0fb224 */ /* 0x000fe200078e0010 */
[----:B------:R-:W-:-:S04]  /*42d90*/  PRMT R19, RZ, 0x7610, R19 ;  /* 0x00007610ff137816 */ /* 0x000fc80000000013 */
[----:B------:R2:W4:Y:S01]  /*42da0*/  @!P3 LDG.E.U16 R17, desc[UR6][R14.64] ;  /* 0x000000060e11b981 */ /* 0x000522000c1e1500 */
[----:B------:R-:W-:Y:S02]  /*42db0*/  PRMT R21, RZ, 0x7610, R21 ;  /* 0x00007610ff157816 */ /* 0x000fe40000000015 */
[----:B------:R-:W-:Y:S02]  /*42dc0*/  PRMT R23, RZ, 0x7610, R23 ;  /* 0x00007610ff177816 */ /* 0x000fe40000000017 */
[----:B------:R-:W-:Y:S01]  /*42dd0*/  PRMT R25, RZ, 0x7610, R25 ;  /* 0x00007610ff197816 */ /* 0x000fe20000000019 */
[----:B---3--:R-:W-:Y:S04]  /*42de0*/  STL [R1+0x4734], R13 ;  /* 0x0047340d01007387 */ /* 0x008fe80000100800 */
[----:B------:R-:W3:Y:S01]  /*42df0*/  LDL R0, [R1+0x1e8c] ;  /* 0x001e8c0001007983 */ /* 0x000ee20000100800 */
[----:B--2---:R-:W-:-:S02]  /*42e00*/  @!P2 IMAD.MOV.U32 R15, RZ, RZ, R10 ;  /* 0x000000ffff0fa224 */ /* 0x004fc400078e000a */
[----:B------:R-:W-:-:S05]  /*42e10*/  @!P2 IMAD.MOV.U32 R14, RZ, RZ, R9 ;  /* 0x000000ffff0ea224 */ /* 0x000fca00078e0009 */
[----:B------:R0:W2:Y:S02]  /*42e20*/  @!P2 LDG.E.U16 R19, desc[UR6][R14.64] ;  /* 0x000000060e13a981 */ /* 0x0000a4000c1e1500 */
[----:B0-----:R-:W-:Y:S02]  /*42e30*/  @!P3 IMAD.MOV.U32 R14, RZ, RZ, R7 ;  /* 0x000000ffff0eb224 */ /* 0x001fe400078e0007 */
[----:B----4-:R-:W-:-:S05]  /*42e40*/  @!P3 IMAD.MOV.U32 R15, RZ, RZ, R8 ;  /* 0x000000ffff0fb224 */ /* 0x010fca00078e0008 */
[----:B------:R0:W4:Y:S02]  /*42e50*/  @!P3 LDG.E.U16 R21, desc[UR6][R14.64] ;  /* 0x000000060e15b981 */ /* 0x000124000c1e1500 */
[----:B0-----:R-:W-:Y:S02]  /*42e60*/  @!P2 IMAD.MOV.U32 R14, RZ, RZ, R5 ;  /* 0x000000ffff0ea224 */ /* 0x001fe400078e0005 */
[----:B------:R-:W-:-:S05]  /*42e70*/  @!P2 IMAD.MOV.U32 R15, RZ, RZ, R6 ;  /* 0x000000ffff0fa224 */ /* 0x000fca00078e0006 */
[----:B------:R0:W4:Y:S02]  /*42e80*/  @!P2 LDG.E.U16 R23, desc[UR6][R14.64] ;  /* 0x000000060e17a981 */ /* 0x000124000c1e1500 */
[----:B0-----:R-:W-:Y:S02]  /*42e90*/  @!P3 IMAD.MOV.U32 R14, RZ, RZ, R2 ;  /* 0x000000ffff0eb224 */ /* 0x001fe400078e0002 */
[----:B------:R-:W-:-:S05]  /*42ea0*/  @!P3 IMAD.MOV.U32 R15, RZ, RZ, R4 ;  /* 0x000000ffff0fb224 */ /* 0x000fca00078e0004 */
[----:B------:R3:W4:Y:S04]  /*42eb0*/  @!P3 LDG.E.U16 R25, desc[UR6][R14.64] ;  /* 0x000000060e19b981 */ /* 0x000728000c1e1500 */
[----:B------:R-:W-:Y:S01]  /*42ec0*/  STL [R1+0x4738], R17 ;  /* 0x0047381101007387 */ /* 0x000fe20000100800 */
[----:B------:R-:W-:Y:S01]  /*42ed0*/  PRMT R27, RZ, 0x7610, R27 ;  /* 0x00007610ff1b7816 */ /* 0x000fe2000000001b */
[----:B---3--:R-:W-:Y:S02]  /*42ee0*/  @!P3 IMAD.MOV.U32 R14, RZ, RZ, R0 ;  /* 0x000000ffff0eb224 */ /* 0x008fe400078e0000 */
[----:B------:R-:W-:-:S05]  /*42ef0*/  @!P3 IMAD.MOV.U32 R15, RZ, RZ, R3 ;  /* 0x000000ffff0fb224 */ /* 0x000fca00078e0003 */
[----:B------:R0:W3:Y:S04]  /*42f00*/  @!P3 LDG.E.U16 R27, desc[UR6][R14.64] ;  /* 0x000000060e1bb981 */ /* 0x0000e8000c1e1500 */
[----:B--2---:R-:W-:Y:S04]  /*42f10*/  STL [R1+0x4730], R19 ;  /* 0x0047301301007387 */ /* 0x004fe80000100800 */
[----:B----4-:R-:W-:Y:S04]  /*42f20*/  STL [R1+0x473c], R21 ;  /* 0x00473c1501007387 */ /* 0x010fe80000100800 */
[----:B------:R-:W-:Y:S04]  /*42f30*/  STL [R1+0x4768], R23 ;  /* 0x0047681701007387 */ /* 0x000fe80000100800 */
[----:B------:R1:W-:Y:S04]  /*42f40*/  STL [R1+0x476c], R25 ;  /* 0x00476c1901007387 */ /* 0x0003e80000100800 */
[----:B------:R-:W0:Y:S04]  /*42f50*/  LDL R26, [R1+0x1e84] ;  /* 0x001e8400011a7983 */ /* 0x000e280000100800 */
[----:B-1----:R-:W2:Y:S04]  /*42f60*/  LDL.LU R25, [R1+0x9d0] ;  /* 0x0009d00001197983 */ /* 0x002ea80000300800 */
        /* <DEDUP_REMOVED lines=21> */
[----:B------:R1:W-:Y:S04]  /*430c0*/  STL [R1+0x1ed0], R3 ;  /* 0x001ed00301007387 */ /* 0x0003e80000100800 */
[----:B-1----:R-:W2:Y:S04]  /*430d0*/  LDL.LU R3, [R1+0xa04] ;  /* 0x000a040001037983 */ /* 0x002ea80000300800 */
[----:B------:R-:W3:Y:S01]  /*430e0*/  LDL R15, [R1+0x1e78] ;  /* 0x001e7800010f7983 */ /* 0x000ee20000100800 */
[----:B------:R-:W-:Y:S01]  /*430f0*/  PRMT R29, RZ, 0x7610, R29 ;  /* 0x00007610ff1d7816 */ /* 0x000fe2000000001d */
[----:B------:R-:W1:Y:S01]  /*43100*/  S2R R6, SR_TID.X ;  /* 0x0000000000067919 */ /* 0x000e620000002100 */
[----:B0-----:R-:W-:-:S05]  /*43110*/  @!P2 IMAD.MOV.U32 R14, RZ, RZ, R26 ;  /* 0x000000ffff0ea224 */ /* 0x001fca00078e001a */
[----:B---3--:R-:W3:Y:S04]  /*43120*/  @!P2 LDG.E.U16 R29, desc[UR6][R14.64] ;  /* 0x000000060e1da981 */ /* 0x008ee8000c1e1500 */
[----:B------:R-:W-:Y:S04]  /*43130*/  STL [R1+0x4740], R27 ;  /* 0x0047401b01007387 */ /* 0x000fe80000100800 */
[----:B------:R-:W3:Y:S01]  /*43140*/  LDL.LU R26, [R1+0x3cc] ;  /* 0x0003cc00011a7983 */ /* 0x000ee20000300800 */
[----:B-1----:R-:W-:-:S05]  /*43150*/  LOP3.LUT R6, R6, 0x3f, RZ, 0xc0, !PT ;  /* 0x0000003f06067812 */ /* 0x002fca00078ec0ff */
[----:B------:R-:W-:-:S05]  /*43160*/  IMAD.SHL.U32 R6, R6, 0x2, RZ ;  /* 0x0000000206067824 */ /* 0x000fca00078e00ff */
[----:B------:R-:W-:-:S05]  /*43170*/  LOP3.LUT R6, R6, 0x10, RZ, 0x3c, !PT ;  /* 0x0000001006067812 */ /* 0x000fca00078e3cff */
[----:B--2---:R-:W-:Y:S04]  /*43180*/  STS.U16 [R6+UR4+0x1980], R3 ;  /* 0x0019800306007988 */ /* 0x004fe80008000404 */
[----:B------:R-:W-:Y:S04]  /*43190*/  STS.U16 [R6+UR4+0x2100], R25 ;  /* 0x0021001906007988 */ /* 0x000fe80008000404 */
        /* <DEDUP_REMOVED lines=17> */
[----:B------:R1:W-:Y:S04]  /*432b0*/  STS.U16 [R6+UR4+0x6900], R7 ;  /* 0x0069000706007988 */ /* 0x0003e80008000404 */
[----:B------:R-:W-:Y:S04]  /*432c0*/  STS.U16 [R6+UR4+0x6980], R28 ;  /* 0x0069801c06007988 */ /* 0x000fe80008000404 */
[----:B------:R2:W-:Y:S04]  /*432d0*/  STS.U16 [R6+UR4+0x7100], R8 ;  /* 0x0071000806007988 */ /* 0x0005e80008000404 */
[----:B------:R4:W-:Y:S04]  /*432e0*/  STS.U16 [R6+UR4+0x7180], R9 ;  /* 0x0071800906007988 */ /* 0x0009e80008000404 */
[----:B---3--:R3:W-:Y:S04]  /*432f0*/  STL [R1+0x4744], R29 ;  /* 0x0047441d01007387 */ /* 0x0087e80000100800 */
[----:B0-----:R-:W3:Y:S04]  /*43300*/  LDL.LU R2, [R1+0x3c8] ;  /* 0x0003c80001027983 */ /* 0x001ee80000300800 */
[----:B-1----:R-:W3:Y:S04]  /*43310*/  LDL.LU R7, [R1+0x394] ;  /* 0x0003940001077983 */ /* 0x002ee80000300800 */
[----:B--2---:R-:W2:Y:S04]  /*43320*/  LDL.LU R8, [R1+0x390] ;  /* 0x0003900001087983 */ /* 0x004ea80000300800 */
[----:B----4-:R-:W4:Y:S04]  /*43330*/  LDL.LU R9, [R1+0x2dc] ;  /* 0x0002dc0001097983 */ /* 0x010f280000300800 */
[----:B---3--:R-:W3:Y:S04]  /*43340*/  LDL.LU R29, [R1+0x2d8] ;  /* 0x0002d800011d7983 */ /* 0x008ee80000300800 */
[----:B------:R-:W3:Y:S04]  /*43350*/  LDL.LU R14, [R1+0x2a4] ;  /* 0x0002a400010e7983 */ /* 0x000ee80000300800 */
        /* <DEDUP_REMOVED lines=16> */
[----:B------:R0:W-:Y:S04]  /*43460*/  STS.U16 [R6+UR4+0x7900], R26 ;  /* 0x0079001a06007988 */ /* 0x0001e80008000404 */
[----:B------:R-:W3:Y:S04]  /*43470*/  LDL.LU R0, [R1+0xe0] ;  /* 0x0000e00001007983 */ /* 0x000ee80000300800 */
[----:B0-----:R-:W3:Y:S04]  /*43480*/  LDL.LU R26, [R1+0xac] ;  /* 0x0000ac00011a7983 */ /* 0x001ee80000300800 */
[----:B------:R-:W3:Y:S04]  /*43490*/  LDL.LU R4, [R1+0xa8] ;  /* 0x0000a80001047983 */ /* 0x000ee80000300800 */
[----:B------:R-:W3:Y:S04]  /*434a0*/  LDL.LU R5, [R1+0x74] ;  /* 0x0000740001057983 */ /* 0x000ee80000300800 */
[----:B------:R-:W3:Y:S04]  /*434b0*/  LDL.LU R24, [R1+0x70] ;  /* 0x0000700001187983 */ /* 0x000ee80000300800 */
[----:B------:R-:W3:Y:S04]  /*434c0*/  LDL.LU R22, [R1+0x44] ;  /* 0x0000440001167983 */ /* 0x000ee80000300800 */
[----:B------:R0:W-:Y:S04]  /*434d0*/  STS.U16 [R6+UR4+0x7980], R2 ;  /* 0x0079800206007988 */ /* 0x0001e80008000404 */
[----:B0-----:R-:W3:Y:S04]  /*434e0*/  LDL.LU R2, [R1+0x40] ;  /* 0x0000400001027983 */ /* 0x001ee80000300800 */
[----:B------:R0:W-:Y:S04]  /*434f0*/  STS.U16 [R6+UR4+0x8100], R7 ;  /* 0x0081000706007988 */ /* 0x0001e80008000404 */
[----:B--2---:R1:W-:Y:S04]  /*43500*/  STS.U16 [R6+UR4+0x8180], R8 ;  /* 0x0081800806007988 */ /* 0x0043e80008000404 */
[----:B----4-:R2:W-:Y:S04]  /*43510*/  STS.U16 [R6+UR4+0x8900], R9 ;  /* 0x0089000906007988 */ /* 0x0105e80008000404 */
[----:B---3--:R-:W-:Y:S04]  /*43520*/  STS.U16 [R6+UR4+0x8980], R29 ;  /* 0x0089801d06007988 */ /* 0x008fe80008000404 */
        /* <DEDUP_REMOVED lines=18> */
[----:B0-----:R-:W4:Y:S04]  /*43650*/  LDL.LU R7, [R1+0x1c] ;  /* 0x00001c0001077983 */ /* 0x001f280000300800 */
[----:B-1----:R-:W4:Y:S04]  /*43660*/  LDL.LU R8, [R1+0x47e4] ;  /* 0x0047e40001087983 */ /* 0x002f280000300800 */
[----:B--2---:R-:W2:Y:S04]  /*43670*/  LDL.LU R9, [R1+0x47e0] ;  /* 0x0047e00001097983 */ /* 0x004ea80000300800 */
[----:B---3--:R-:W3:Y:S04]  /*43680*/  LDL.LU R28, [R1+0x18] ;  /* 0x00001800011c7983 */ /* 0x008ee80000300800 */
[----:B------:R0:W-:Y:S02]  /*43690*/  STS.U16 [R6+UR4+0xd900], R26 ;  /* 0x00d9001a06007988 */ /* 0x0001e40008000404 */
[----:B0-----:R-:W0:Y:S02]  /*436a0*/  S2R R26, SR_TID.X ;  /* 0x00000000001a7919 */ /* 0x001e240000002100 */
[----:B------:R-:W-:Y:S04]  /*436b0*/  STS.U16 [R6+UR4+0xd980], R4 ;  /* 0x00d9800406007988 */ /* 0x000fe80008000404 */
[----:B------:R-:W-:Y:S04]  /*436c0*/  STS.U16 [R6+UR4+0xe100], R5 ;  /* 0x00e1000506007988 */ /* 0x000fe80008000404 */
[----:B------:R0:W-:Y:S04]  /*436d0*/  STS.U16 [R6+UR4+0xe180], R24 ;  /* 0x00e1801806007988 */ /* 0x0001e80008000404 */
[----:B------:R-:W-:Y:S01]  /*436e0*/  STS.U16 [R6+UR4+0xe900], R22 ;  /* 0x00e9001606007988 */ /* 0x000fe20008000404 */
[----:B0-----:R-:W-:-:S05]  /*436f0*/  LOP3.LUT R24, R26, 0x3f, RZ, 0xc0, !PT ;  /* 0x0000003f1a187812 */ /* 0x001fca00078ec0ff */
[----:B------:R-:W-:Y:S04]  /*43700*/  STL [R1+0x47c8], R24 ;  /* 0x0047c81801007387 */ /* 0x000fe80000100800 */
[----:B------:R0:W-:Y:S02]  /*43710*/  STS.U16 [R6+UR4+0xe980], R2 ;  /* 0x00e9800206007988 */ /* 0x0001e40008000404 */
[----:B0-----:R-:W-:-:S05]  /*43720*/  IMAD.SHL.U32 R2, R24, 0x2, RZ ;  /* 0x0000000218027824 */ /* 0x001fca00078e00ff */
[----:B------:R-:W-:-:S05]  /*43730*/  LOP3.LUT R2, R2, 0x20, RZ, 0x3c, !PT ;  /* 0x0000002002027812 */ /* 0x000fca00078e3cff */
[----:B------:R0:W-:Y:S04]  /*43740*/  STL [R1+0x47dc], R2 ;  /* 0x0047dc0201007387 */ /* 0x0001e80000100800 */
[----:B------:R-:W2:Y:S01]  /*43750*/  LDL.LU R24, [R1+0xa60] ;  /* 0x000a600001187983 */ /* 0x000ea20000300800 */
[----:B------:R-:W-:-:S03]  /*43760*/  LOP3.LUT R26, R26, 0x3f, RZ, 0xc0, !PT ;  /* 0x0000003f1a1a7812 */ /* 0x000fc600078ec0ff */
[----:B----4-:R-:W-:Y:S02]  /*43770*/  STS.U16 [R6+UR4+0xf100], R7 ;  /* 0x00f1000706007988 */ /* 0x010fe40008000404 */
[----:B0-----:R-:W-:-:S05]  /*43780*/  IMAD.SHL.U32 R2, R26, 0x2, RZ ;  /* 0x000000021a027824 */ /* 0x001fca00078e00ff */
[----:B------:R-:W-:-:S05]  /*43790*/  LOP3.LUT R2, R2, 0x10, RZ, 0x3c, !PT ;  /* 0x0000001002027812 */ /* 0x000fca00078e3cff */
[----:B---3--:R-:W-:Y:S04]  /*437a0*/  STS.U16 [R2+UR4+0xf180], R28 ;  /* 0x00f1801c02007988 */ /* 0x008fe80008000404 */
[----:B--2---:R-:W-:Y:S04]  /*437b0*/  STS.U16 [R2+UR4+0xf900], R9 ;  /* 0x00f9000902007988 */ /* 0x004fe80008000404 */
[----:B------:R-:W-:Y:S04]  /*437c0*/  STS.U16 [R2+UR4+0xf980], R8 ;  /* 0x00f9800802007988 */ /* 0x000fe80008000404 */
        /* <DEDUP_REMOVED lines=27> */
[----:B------:R-:W3:Y:S04]  /*43980*/  LDL.LU R9, [R1+0xa64] ;  /* 0x000a640001097983 */ /* 0x000ee80000300800 */
[----:B------:R-:W2:Y:S04]  /*43990*/  LDL.LU R2, [R1+0x47dc] ;  /* 0x0047dc0001027983 */ /* 0x000ea80000300800 */
[----:B------:R-:W4:Y:S04]  /*439a0*/  LDL.LU R8, [R1+0xa90] ;  /* 0x000a900001087983 */ /* 0x000f280000300800 */
[----:B--2---:R0:W-:Y:S04]  /*439b0*/  STS.U16 [R2+UR4+0x200], R24 ;  /* 0x0002001802007988 */ /* 0x0041e80008000404 */
[----:B0-----:R-:W2:Y:S04]  /*439c0*/  LDL.LU R24, [R1+0x47d8] ;  /* 0x0047d80001187983 */ /* 0x001ea80000300800 */
[----:B----4-:R-:W-:Y:S04]  /*439d0*/  STS.U16 [R2+UR4+0x280], R8 ;  /* 0x0002800802007988 */ /* 0x010fe80008000404 */
[----:B---3--:R-:W-:Y:S04]  /*439e0*/  STS.U16 [R2+UR4+0xa00], R9 ;  /* 0x000a000902007988 */ /* 0x008fe80008000404 */
[----:B--2---:R0:W-:Y:S04]  /*439f0*/  STS.U16 [R2+UR4+0xa80], R24 ;  /* 0x000a801802007988 */ /* 0x0041e80008000404 */
[----:B0-----:R-:W2:Y:S04]  /*43a00*/  LDL.LU R24, [R1+0x38c] ;  /* 0x00038c0001187983 */ /* 0x001ea80000300800 */
[----:B--2---:R0:W-:Y:S04]  /*43a10*/  STL [R1+0x47cc], R24 ;  /* 0x0047cc1801007387 */ /* 0x0041e80000100800 */
[----:B0-----:R-:W2:Y:S04]  /*43a20*/  LDL.LU R24, [R1+0x3c0] ;  /* 0x0003c00001187983 */ /* 0x001ea80000300800 */
[----:B--2---:R0:W-:Y:S04]  /*43a30*/  STL [R1+0x47d0], R24 ;  /* 0x0047d01801007387 */ /* 0x0041e80000100800 */
[----:B0-----:R-:W2:Y:S04]  /*43a40*/  LDL.LU R24, [R1+0x3c4] ;  /* 0x0003c40001187983 */ /* 0x001ea80000300800 */
        /* <DEDUP_REMOVED lines=24> */
[----:B--2---:R0:W-:Y:S04]  /*43bd0*/  STL [R1+0x47d4], R24 ;  /* 0x0047d41801007387 */ /* 0x0041e80000100800 */
[----:B0-----:R-:W2:Y:S04]  /*43be0*/  LDL.LU R24, [R1+0x408] ;  /* 0x0004080001187983 */ /* 0x001ea80000300800 */
[----:B------:R-:W3:Y:S04]  /*43bf0*/  LDL.LU R6, [R1+0x388] ;  /* 0x0003880001067983 */ /* 0x000ee80000300800 */
[----:B------:R-:W4:Y:S04]  /*43c00*/  LDL.LU R7, [R1+0x2d4] ;  /* 0x0002d40001077983 */ /* 0x000f280000300800 */
[----:B------:R0:W-:Y:S04]  /*43c10*/  STS.U16 [R2+UR4+0x7200], R28 ;  /* 0x0072001c02007988 */ /* 0x0001e80008000404 */
[----:B------:R-:W4:Y:S04]  /*43c20*/  LDL.LU R26, [R1+0x2d0] ;  /* 0x0002d000011a7983 */ /* 0x000f280000300800 */
        /* <DEDUP_REMOVED lines=25> */
[----:B0-----:R-:W2:Y:S04]  /*43dc0*/  LDL.LU R24, [R1+0x47d4] ;  /* 0x0047d40001187983 */ /* 0x001ea80000300800 */
[----:B--2---:R0:W-:Y:S04]  /*43dd0*/  STS.U16 [R2+UR4+0x7a00], R24 ;  /* 0x007a001802007988 */ /* 0x0041e80008000404 */
[----:B0-----:R-:W2:Y:S04]  /*43de0*/  LDL.LU R24, [R1+0x47d0] ;  /* 0x0047d00001187983 */ /* 0x001ea80000300800 */
[----:B--2---:R0:W-:Y:S04]  /*43df0*/  STS.U16 [R2+UR4+0x7a80], R24 ;  /* 0x007a801802007988 */ /* 0x0041e80008000404 */
[----:B0-----:R-:W2:Y:S04]  /*43e00*/  LDL.LU R24, [R1+0x47cc] ;  /* 0x0047cc0001187983 */ /* 0x001ea80000300800 */
[----:B--2---:R0:W-:Y:S04]  /*43e10*/  STS.U16 [R2+UR4+0x8200], R24 ;  /* 0x0082001802007988 */ /* 0x0041e80008000404 */
[----:B---3--:R1:W-:Y:S04]  /*43e20*/  STS.U16 [R2+UR4+0x8280], R6 ;  /* 0x0082800602007988 */ /* 0x0083e80008000404 */
[----:B----4-:R2:W-:Y:S04]  /*43e30*/  STS.U16 [R2+UR4+0x8a00], R7 ;  /* 0x008a000702007988 */ /* 0x0105e80008000404 */
[----:B------:R3:W-:Y:S04]  /*43e40*/  STS.U16 [R2+UR4+0x8a80], R26 ;  /* 0x008a801a02007988 */ /* 0x0007e80008000404 */
[----:B------:R4:W-:Y:S04]  /*43e50*/  STS.U16 [R2+UR4+0x9200], R28 ;  /* 0x0092001c02007988 */ /* 0x0009e80008000404 */
[----:B0-----:R-:W4:Y:S04]  /*43e60*/  LDL.LU R24, [R1+0x47c8] ;  /* 0x0047c80001187983 */ /* 0x001f280000300800 */
[----:B-1----:R-:W4:Y:S04]  /*43e70*/  LDL.LU R6, [R1+0x47c4] ;  /* 0x0047c40001067983 */ /* 0x002f280000300800 */
[----:B--2---:R-:W2:Y:S04]  /*43e80*/  LDL.LU R7, [R1+0x47c0] ;  /* 0x0047c00001077983 */ /* 0x004ea80000300800 */
[----:B---3--:R-:W3:Y:S04]  /*43e90*/  LDL.LU R26, [R1+0x47bc] ;  /* 0x0047bc00011a7983 */ /* 0x008ee80000300800 */
[----:B----4-:R-:W4:Y:S04]  /*43ea0*/  LDL.LU R28, [R1+0x47b8] ;  /* 0x0047b800011c7983 */ /* 0x010f280000300800 */
        /* <DEDUP_REMOVED lines=23> */
[----:B----4-:R0:W-:Y:S04]  /*44020*/  STS.U16 [R2+UR4+0xf200], R28 ;  /* 0x00f2001c02007988 */ /* 0x0101e80008000404 */
[----:B0-----:R-:W4:Y:S01]  /*44030*/  LDL.LU R28, [R1+0xa2c] ;  /* 0x000a2c00011c7983 */ /* 0x001f220000300800 */
[----:B------:R-:W-:-:S03]  /*44040*/  IMAD.SHL.U32 R18, R24, 0x2, RZ ;  /* 0x0000000218127824 */ /* 0x000fc600078e00ff */
[----:B---3--:R-:W-:Y:S04]  /*44050*/  STS.U16 [R2+UR4+0xf280], R26 ;  /* 0x00f2801a02007988 */ /* 0x008fe80008000404 */
[----:B--2---:R-:W-:Y:S04]  /*44060*/  STS.U16 [R2+UR4+0xfa00], R7 ;  /* 0x00fa000702007988 */ /* 0x004fe80008000404 */
[----:B----4-:R0:W-:Y:S04]  /*44070*/  STL [R1+0x47b4], R28 ;  /* 0x0047b41c01007387 */ /* 0x0101e80000100800 */
        /* <DEDUP_REMOVED lines=24> */
[----:B------:R-:W-:-:S03]  /*44200*/  LOP3.LUT R18, R18, 0x30, RZ, 0x3c, !PT ;  /* 0x0000003012127812 */ /* 0x000fc600078e3cff */
[----:B------:R-:W3:Y:S04]  /*44210*/  LDL.LU R26, [R1+0xa58] ;  /* 0x000a5800011a7983 */ /* 0x000ee80000300800 */
[----:B------:R-:W4:Y:S04]  /*44220*/  LDL.LU R7, [R1+0xa5c] ;  /* 0x000a5c0001077983 */ /* 0x000f280000300800 */
[----:B------:R0:W-:Y:S04]  /*44230*/  STS.U16 [R2+UR4+0xfa80], R6 ;  /* 0x00fa800602007988 */ /* 0x0001e80008000404 */
[----:B0-----:R-:W3:Y:S04]  /*44240*/  LDL.LU R6, [R1+0xa88] ;  /* 0x000a880001067983 */ /* 0x001ee80000300800 */
[----:B------:R-:W4:Y:S04]  /*44250*/  LDL.LU R2, [R1+0x404] ;  /* 0x0004040001027983 */ /* 0x000f280000300800 */
[----:B--2---:R0:W-:Y:S04]  /*44260*/  STS.U16 [R18+UR4+0x300], R28 ;  /* 0x0003001c12007988 */ /* 0x0041e80008000404 */
[----:B0-----:R-:W2:Y:S04]  /*44270*/  LDL.LU R28, [R1+0x47b4] ;  /* 0x0047b400011c7983 */ /* 0x001ea80000300800 */
[----:B---3--:R-:W-:Y:S04]  /*44280*/  STS.U16 [R18+UR4+0x380], R6 ;  /* 0x0003800612007988 */ /* 0x008fe80008000404 */
[----:B----4-:R-:W-:Y:S04]  /*44290*/  STS.U16 [R18+UR4+0xb00], R7 ;  /* 0x000b000712007988 */ /* 0x010fe80008000404 */
[----:B------:R-:W-:Y:S04]  /*442a0*/  STS.U16 [R18+UR4+0xb80], R26 ;  /* 0x000b801a12007988 */ /* 0x000fe80008000404 */
        /* <DEDUP_REMOVED lines=20> */
[----:B------:R1:W-:Y:S04]  /*443f0*/  STS.U16 [R18+UR4+0x6300], R4 ;  /* 0x0063000412007988 */ /* 0x0003e80008000404 */
[----:B0-----:R-:W2:Y:S04]  /*44400*/  LDL.LU R0, [R1+0x400] ;  /* 0x0004000001007983 */ /* 0x001ea80000300800 */
[----:B------:R-:W3:Y:S04]  /*44410*/  LDL.LU R20, [R1+0x3bc] ;  /* 0x0003bc0001147983 */ /* 0x000ee80000300800 */
[----:B-1----:R-:W4:Y:S04]  /*44420*/  LDL.LU R4, [R1+0x384] ;  /* 0x0003840001047983 */ /* 0x002f280000300800 */
        /* <DEDUP_REMOVED lines=31> */
[----:B---3--:R1:W-:Y:S04]  /*44620*/  STS.U16 [R18+UR4+0x7b00], R20 ;  /* 0x007b001412007988 */ /* 0x0083e80008000404 */
[----:B0-----:R-:W3:Y:S04]  /*44630*/  LDL.LU R0, [R1+0x60] ;  /* 0x0000600001007983 */ /* 0x001ee80000300800 */
[----:B------:R-:W3:Y:S04]  /*44640*/  LDL.LU R16, [R1+0x2c] ;  /* 0x00002c0001107983 */ /* 0x000ee80000300800 */
[----:B-1----:R-:W3:Y:S04]  /*44650*/  LDL.LU R20, [R1+0x28] ;  /* 0x0000280001147983 */ /* 0x002ee80000300800 */
[----:B----4-:R0:W-:Y:S04]  /*44660*/  STS.U16 [R18+UR4+0x7b80], R4 ;  /* 0x007b800412007988 */ /* 0x0101e80008000404 */
[----:B0-----:R-:W4:Y:S04]  /*44670*/  LDL.LU R4, [R1+0x47b0] ;  /* 0x0047b00001047983 */ /* 0x001f280000300800 */
[----:B----4-:R0:W-:Y:S04]  /*44680*/  STS.U16 [R18+UR4+0x8300], R4 ;  /* 0x0083000412007988 */ /* 0x0101e80008000404 */
[----:B------:R1:W-:Y:S04]  /*44690*/  STS.U16 [R18+UR4+0x8380], R5 ;  /* 0x0083800512007988 */ /* 0x0003e80008000404 */
[----:B------:R4:W-:Y:S04]  /*446a0*/  STS.U16 [R18+UR4+0x8b00], R22 ;  /* 0x008b001612007988 */ /* 0x0009e80008000404 */
[----:B------:R2:W-:Y:S04]  /*446b0*/  STS.U16 [R18+UR4+0x8b80], R24 ;  /* 0x008b801812007988 */ /* 0x0005e80008000404 */
[----:B------:R3:W-:Y:S04]  /*446c0*/  STS.U16 [R18+UR4+0x9300], R6 ;  /* 0x0093000612007988 */ /* 0x0007e80008000404 */
[----:B0-----:R-:W3:Y:S04]  /*446d0*/  LDL.LU R4, [R1+0x47ac] ;  /* 0x0047ac0001047983 */ /* 0x001ee80000300800 */
[----:B-1----:R-:W3:Y:S04]  /*446e0*/  LDL.LU R5, [R1+0x47a8] ;  /* 0x0047a80001057983 */ /* 0x002ee80000300800 */
[----:B----4-:R-:W4:Y:S04]  /*446f0*/  LDL.LU R22, [R1+0x47a4] ;  /* 0x0047a40001167983 */ /* 0x010f280000300800 */
[----:B--2---:R-:W2:Y:S04]  /*44700*/  LDL.LU R24, [R1+0x47a0] ;  /* 0x0047a00001187983 */ /* 0x004ea80000300800 */
[----:B---3--:R-:W3:Y:S04]  /*44710*/  LDL.LU R6, [R1+0x9f0] ;  /* 0x0009f00001067983 */ /* 0x008ee80000300800 */
        /* <DEDUP_REMOVED lines=19> */
[----:B0-----:R-:W3:Y:S01]  /*44850*/  LDL.LU R6, [R1+0xa84] ;  /* 0x000a840001067983 */ /* 0x001ee20000300800 */
[----:B------:R-:W0:Y:S03]  /*44860*/  S2R R2, SR_TID.X ;  /* 0x0000000000027919 */ /* 0x000e260000002100 */
[----:B------:R-:W-:Y:S04]  /*44870*/  STS.U16 [R18+UR4+0xdb80], R11 ;  /* 0x00db800b12007988 */ /* 0x000fe80008000404 */
[----:B------:R-:W-:Y:S04]  /*44880*/  STS.U16 [R18+UR4+0xe300], R10 ;  /* 0x00e3000a12007988 */ /* 0x000fe80008000404 */
[----:B------:R0:W-:Y:S04]  /*44890*/  STS.U16 [R18+UR4+0xe380], R0 ;  /* 0x00e3800012007988 */ /* 0x0001e80008000404 */
[----:B------:R-:W-:Y:S04]  /*448a0*/  STS.U16 [R18+UR4+0xeb00], R16 ;  /* 0x00eb001012007988 */ /* 0x000fe80008000404 */
[----:B------:R-:W-:Y:S01]  /*448b0*/  STS.U16 [R18+UR4+0xeb80], R20 ;  /* 0x00eb801412007988 */ /* 0x000fe20008000404 */
[----:B0-----:R-:W-:-:S02]  /*448c0*/  LOP3.LUT R0, R2, 0x3f, RZ, 0xc0, !PT ;  /* 0x0000003f02007812 */ /* 0x001fc400078ec0ff */
[----:B------:R-:W-:Y:S01]  /*448d0*/  LOP3.LUT R2, R2, 0x3f, RZ, 0xc0, !PT ;  /* 0x0000003f02027812 */ /* 0x000fe200078ec0ff */
[----:B---3--:R0:W-:Y:S04]  /*448e0*/  STL [R1+0x479c], R6 ;  /* 0x00479c0601007387 */ /* 0x0081e80000100800 */
        /* <DEDUP_REMOVED lines=11> */
[----:B------:R-:W3:Y:S01]  /*449a0*/  LDL.LU R23, [R1+0x8a0] ;  /* 0x0008a00001177983 */ /* 0x000ee20000300800 */
[----:B0-----:R-:W-:-:S03]  /*449b0*/  IMAD.SHL.U32 R6, R2, 0x2, RZ ;  /* 0x0000000202067824 */ /* 0x001fc600078e00ff */
[----:B------:R-:W3:Y:S04]  /*449c0*/  LDL.LU R21, [R1+0x89c] ;  /* 0x00089c0001157983 */ /* 0x000ee80000300800 */
[----:B------:R-:W3:Y:S04]  /*449d0*/  LDL.LU R19, [R1+0x868] ;  /* 0x0008680001137983 */ /* 0x000ee80000300800 */
[----:B------:R-:W3:Y:S04]  /*449e0*/  LDL.LU R17, [R1+0x864] ;  /* 0x0008640001117983 */ /* 0x000ee80000300800 */
[----:B------:R-:W3:Y:S04]  /*449f0*/  LDL.LU R13, [R1+0x828] ;  /* 0x00082800010d7983 */ /* 0x000ee80000300800 */
[----:B------:R-:W3:Y:S01]  /*44a00*/  LDL.LU R12, [R1+0x824] ;  /* 0x00082400010c7983 */ /* 0x000ee20000300800 */
[----:B------:R-:W-:-:S03]  /*44a10*/  LOP3.LUT R6, R6, 0x30, RZ, 0x3c, !PT ;  /* 0x0000003006067812 */ /* 0x000fc600078e3cff */
[----:B------:R-:W3:Y:S04]  /*44a20*/  LDL.LU R11, [R1+0x7dc] ;  /* 0x0007dc00010b7983 */ /* 0x000ee80000300800 */
[----:B------:R-:W3:Y:S04]  /*44a30*/  LDL.LU R10, [R1+0x7d8] ;  /* 0x0007d800010a7983 */ /* 0x000ee80000300800 */
[----:B------:R-:W3:Y:S04]  /*44a40*/  LDL.LU R16, [R1+0x7a4] ;  /* 0x0007a40001107983 */ /* 0x000ee80000300800 */
[----:B------:R-:W3:Y:S04]  /*44a50*/  LDL.LU R18, [R1+0x7a0] ;  /* 0x0007a00001127983 */ /* 0x000ee80000300800 */
[----:B------:R-:W3:Y:S04]  /*44a60*/  LDL.LU R20, [R1+0x3fc] ;  /* 0x0003fc0001147983 */ /* 0x000ee80000300800 */
[----:B--2---:R0:W-:Y:S01]  /*44a70*/  STS.U16 [R6+UR4+0xf300], R24 ;  /* 0x00f3001806007988 */ /* 0x0041e20008000404 */
[----:B------:R-:W-:-:S03]  /*44a80*/  IMAD.SHL.U32 R2, R0, 0x2, RZ ;  /* 0x0000000200027824 */ /* 0x000fc600078e00ff */
[----:B----4-:R-:W-:Y:S04]  /*44a90*/  STS.U16 [R6+UR4+0xf380], R22 ;  /* 0x00f3801606007988 */ /* 0x010fe80008000404 */
[----:B------:R-:W-:Y:S04]  /*44aa0*/  STS.U16 [R6+UR4+0xfb00], R5 ;  /* 0x00fb000506007988 */ /* 0x000fe80008000404 */
[----:B------:R-:W-:Y:S04]  /*44ab0*/  STS.U16 [R6+UR4+0xfb80], R4 ;  /* 0x00fb800406007988 */ /* 0x000fe80008000404 */
[----:B0-----:R-:W2:Y:S04]  /*44ac0*/  LDL.LU R24, [R1+0xa20] ;  /* 0x000a200001187983 */ /* 0x001ea80000300800 */
[----:B------:R0:W-:Y:S04]  /*44ad0*/  STL [R1+0x4788], R0 ;  /* 0x0047880001007387 */ /* 0x0001e80000100800 */
[----:B0-----:R-:W4:Y:S04]  /*44ae0*/  LDL.LU R0, [R1+0xa24] ;  /* 0x000a240001007983 */ /* 0x001f280000300800 */
[----:B------:R-:W3:Y:S04]  /*44af0*/  LDL.LU R22, [R1+0xa50] ;  /* 0x000a500001167983 */ /* 0x000ee80000300800 */
[----:B------:R-:W2:Y:S04]  /*44b00*/  LDL.LU R5, [R1+0xa54] ;  /* 0x000a540001057983 */ /* 0x000ea80000300800 */
[----:B------:R-:W4:Y:S04]  /*44b10*/  LDL.LU R6, [R1+0x479c] ;  /* 0x00479c0001067983 */ /* 0x000f280000300800 */
[----:B------:R-:W3:Y:S01]  /*44b20*/  LDL.LU R4, [R1+0xa80] ;  /* 0x000a800001047983 */ /* 0x000ee20000300800 */
[----:B------:R-:W-:-:S05]  /*44b30*/  LOP3.LUT R2, R2, 0x40, RZ, 0x3c, !PT ;  /* 0x0000004002027812 */ /* 0x000fca00078e3cff */
[----:B----4-:R0:W-:Y:S04]  /*44b40*/  STS.U16 [R2+UR4+0x400], R6 ;  /* 0x0004000602007988 */ /* 0x0101e80008000404 */
[----:B---3--:R-:W-:Y:S04]  /*44b50*/  STS.U16 [R2+UR4+0x480], R4 ;  /* 0x0004800402007988 */ /* 0x008fe80008000404 */
[----:B--2---:R-:W-:Y:S04]  /*44b60*/  STS.U16 [R2+UR4+0xc00], R5 ;  /* 0x000c000502007988 */ /* 0x004fe80008000404 */
[----:B------:R-:W-:Y:S04]  /*44b70*/  STS.U16 [R2+UR4+0xc80], R22 ;  /* 0x000c801602007988 */ /* 0x000fe80008000404 */
[----:B------:R1:W-:Y:S04]  /*44b80*/  STS.U16 [R2+UR4+0x1400], R0 ;  /* 0x0014000002007988 */ /* 0x0003e80008000404 */
[----:B0-----:R-:W2:Y:S04]  /*44b90*/  LDL.LU R6, [R1+0x4798] ;  /* 0x0047980001067983 */ /* 0x001ea80000300800 */
[----:B-1----:R-:W3:Y:S04]  /*44ba0*/  LDL.LU R0, [R1+0x37c] ;  /* 0x00037c0001007983 */ /* 0x002ee80000300800 */
[----:B---3--:R0:W-:Y:S04]  /*44bb0*/  STL [R1+0x478c], R0 ;  /* 0x00478c0001007387 */ /* 0x0081e80000100800 */
[----:B0-----:R-:W3:Y:S04]  /*44bc0*/  LDL.LU R0, [R1+0x3b0] ;  /* 0x0003b00001007983 */ /* 0x001ee80000300800 */
[----:B---3--:R0:W-:Y:S04]  /*44bd0*/  STL [R1+0x4790], R0 ;  /* 0x0047900001007387 */ /* 0x0081e80000100800 */
[----:B0-----:R-:W3:Y:S04]  /*44be0*/  LDL.LU R0, [R1+0x3b4] ;  /* 0x0003b40001007983 */ /* 0x001ee80000300800 */
        /* <DEDUP_REMOVED lines=156> */
[----:B-1----:R-:W3:Y:S04]  /*455b0*/  LDL.LU R13, [R1+0x3ac] ;  /* 0x0003ac00010d7983 */ /* 0x002ee80000300800 */
[----:B------:R-:W4:Y:S04]  /*455c0*/  LDL.LU R25, [R1+0x374] ;  /* 0x0003740001197983 */ /* 0x000f280000300800 */
        /* <DEDUP_REMOVED lines=187> */
[----:B------:R4:W-:Y:S04]  /*46180*/  STS.U16 [R2+UR4+0x9680], R13 ;  /* 0x0096800d02007988 */ /* 0x0009e80008000404 */
[----:B0-----:R-:W4:Y:S04]  /*46190*/  LDL.LU R0, [R1+0x4748] ;  /* 0x0047480001007983 */ /* 0x001f280000300800 */
[----:B-1----:R-:W4:Y:S04]  /*461a0*/  LDL.LU R29, [R1+0x4744] ;  /* 0x00474400011d7983 */ /* 0x002f280000300800 */
[----:B--2---:R-:W2:Y:S04]  /*461b0*/  LDL.LU R27, [R1+0x4740] ;  /* 0x00474000011b7983 */ /* 0x004ea80000300800 */
[----:B---3--:R-:W3:Y:S04]  /*461c0*/  LDL.LU R21, [R1+0x473c] ;  /* 0x00473c0001157983 */ /* 0x008ee80000300800 */
[----:B----4-:R-:W4:Y:S04]  /*461d0*/  LDL.LU R17, [R1+0x4738] ;  /* 0x0047380001117983 */ /* 0x010f280000300800 */
[----:B------:R-:W2:Y:S04]  /*461e0*/  LDL.LU R13, [R1+0x4734] ;  /* 0x00473400010d7983 */ /* 0x000ea80000300800 */
        /* <DEDUP_REMOVED lines=22> */
[----:B--2---:R0:W-:Y:S04]  /*46350*/  STS.U16 [R2+UR4+0xf600], R13 ;  /* 0x00f6000d02007988 */ /* 0x0041e80008000404 */
[----:B0-----:R-:W2:Y:S04]  /*46360*/  LDL.LU R13, [R1+0xa38] ;  /* 0x000a3800010d7983 */ /* 0x001ea80000300800 */
        /* <DEDUP_REMOVED lines=21> */
[----:B----4-:R0:W-:Y:S04]  /*464c0*/  STS.U16 [R2+UR4+0xf680], R17 ;  /* 0x00f6801102007988 */ /* 0x0101e80008000404 */
[----:B------:R1:W-:Y:S04]  /*464d0*/  STS.U16 [R2+UR4+0xfe00], R29 ;  /* 0x00fe001d02007988 */ /* 0x0003e80008000404 */
[----:B------:R4:W-:Y:S04]  /*464e0*/  STS.U16 [R2+UR4+0xfe80], R27 ;  /* 0x00fe801b02007988 */ /* 0x0009e80008000404 */
[----:B0-----:R-:W2:Y:S04]  /*464f0*/  LDL.LU R17, [R1+0xa3c] ;  /* 0x000a3c0001117983 */ /* 0x001ea80000300800 */
[----:B-1----:R-:W3:Y:S04]  /*46500*/  LDL.LU R29, [R1+0xa68] ;  /* 0x000a6800011d7983 */ /* 0x002ee80000300800 */
[----:B----4-:R-:W4:Y:S01]  /*46510*/  LDL.LU R27, [R1+0xa6c] ;  /* 0x000a6c00011b7983 */ /* 0x010f220000300800 */
[----:B------:R-:W-:-:S03]  /*46520*/  IMAD.SHL.U32 R26, R0, 0x2, RZ ;  /* 0x00000002001a7824 */ /* 0x000fc600078e00ff */
[----:B------:R-:W2:Y:S04]  /*46530*/  LDL.LU R0, [R1+0x7c0] ;  /* 0x0007c00001007983 */ /* 0x000ea80000300800 */
[----:B------:R-:W2:Y:S01]  /*46540*/  LDL.LU R2, [R1+0x78c] ;  /* 0x00078c0001027983 */ /* 0x000ea20000300800 */
[----:B------:R-:W-:-:S05]  /*46550*/  LOP3.LUT R26, R26, 0x70, RZ, 0x3c, !PT ;  /* 0x000000701a1a7812 */ /* 0x000fca00078e3cff */
[----:B----4-:R-:W-:Y:S04]  /*46560*/  STS.U16 [R26+UR4+0x700], R27 ;  /* 0x0007001b1a007988 */ /* 0x010fe80008000404 */
[----:B---3--:R-:W-:Y:S04]  /*46570*/  STS.U16 [R26+UR4+0x780], R29 ;  /* 0x0007801d1a007988 */ /* 0x008fe80008000404 */
        /* <DEDUP_REMOVED lines=19> */
[----:B0-----:R-:W2:Y:S04]  /*466b0*/  LDL.LU R9, [R1+0x788] ;  /* 0x0007880001097983 */ /* 0x001ea80000300800 */
[----:B------:R-:W-:Y:S04]  /*466c0*/  STS.U16 [R26+UR4+0x5780], R8 ;  /* 0x005780081a007988 */ /* 0x000fe80008000404 */
[----:B-1----:R-:W3:Y:S04]  /*466d0*/  LDL.LU R14, [R1+0x3d4] ;  /* 0x0003d400010e7983 */ /* 0x002ee80000300800 */
[----:B------:R0:W-:Y:S04]  /*466e0*/  STS.U16 [R26+UR4+0x5f00], R15 ;  /* 0x005f000f1a007988 */ /* 0x0001e80008000404 */
[----:B------:R1:W-:Y:S04]  /*466f0*/  STS.U16 [R26+UR4+0x5f80], R3 ;  /* 0x005f80031a007988 */ /* 0x0003e80008000404 */
[----:B------:R4:W-:Y:S04]  /*46700*/  STS.U16 [R26+UR4+0x6700], R19 ;  /* 0x006700131a007988 */ /* 0x0009e80008000404 */
[----:B------:R4:W-:Y:S04]  /*46710*/  STS.U16 [R26+UR4+0x6780], R0 ;  /* 0x006780001a007988 */ /* 0x0009e80008000404 */
[----:B------:R4:W-:Y:S04]  /*46720*/  STS.U16 [R26+UR4+0x6f00], R2 ;  /* 0x006f00021a007988 */ /* 0x0009e80008000404 */
[----:B0-----:R-:W3:Y:S04]  /*46730*/  LDL.LU R15, [R1+0x3d0] ;  /* 0x0003d000010f7983 */ /* 0x001ee80000300800 */
[----:B-1----:R-:W3:Y:S04]  /*46740*/  LDL.LU R3, [R1+0x39c] ;  /* 0x00039c0001037983 */ /* 0x002ee80000300800 */
[----:B----4-:R-:W4:Y:S04]  /*46750*/  LDL.LU R19, [R1+0x398] ;  /* 0x0003980001137983 */ /* 0x010f280000300800 */
        /* <DEDUP_REMOVED lines=23> */
[----:B---3--:R1:W-:Y:S04]  /*468d0*/  STS.U16 [R26+UR4+0x7700], R14 ;  /* 0x0077000e1a007988 */ /* 0x0083e80008000404 */
[----:B0-----:R-:W2:Y:S04]  /*468e0*/  LDL.LU R9, [R1+0x7c] ;  /* 0x00007c0001097983 */ /* 0x001ea80000300800 */
[----:B-1----:R-:W3:Y:S04]  /*468f0*/  LDL.LU R14, [R1+0x78] ;  /* 0x00007800010e7983 */ /* 0x002ee80000300800 */
[----:B------:R0:W-:Y:S04]  /*46900*/  STS.U16 [R26+UR4+0x7780], R15 ;  /* 0x0077800f1a007988 */ /* 0x0001e80008000404 */
[----:B------:R1:W-:Y:S04]  /*46910*/  STS.U16 [R26+UR4+0x7f00], R3 ;  /* 0x007f00031a007988 */ /* 0x0003e80008000404 */
[----:B----4-:R4:W-:Y:S04]  /*46920*/  STS.U16 [R26+UR4+0x7f80], R19 ;  /* 0x007f80131a007988 */ /* 0x0109e80008000404 */
[----:B------:R4:W-:Y:S04]  /*46930*/  STS.U16 [R26+UR4+0x8700], R0 ;  /* 0x008700001a007988 */ /* 0x0009e80008000404 */
[----:B------:R4:W-:Y:S04]  /*46940*/  STS.U16 [R26+UR4+0x8780], R2 ;  /* 0x008780021a007988 */ /* 0x0009e80008000404 */
[----:B0-----:R-:W3:Y:S04]  /*46950*/  LDL.LU R15, [R1+0x38] ;  /* 0x00003800010f7983 */ /* 0x001ee80000300800 */
[----:B-1----:R-:W3:Y:S04]  /*46960*/  LDL.LU R3, [R1+0x4] ;  /* 0x0000040001037983 */ /* 0x002ee80000300800 */
[----:B----4-:R-:W4:Y:S04]  /*46970*/  LDL.LU R19, [R1+0x4730] ;  /* 0x0047300001137983 */ /* 0x010f280000300800 */
[----:B------:R-:W4:Y:S04]  /*46980*/  LDL.LU R0, [R1+0x472c] ;  /* 0x00472c0001007983 */ /* 0x000f280000300800 */
        /* <DEDUP_REMOVED lines=11> */
[----:B0-----:R-:W4:Y:S04]  /*46a40*/  LDL.LU R7, [R1+0xa9c] ;  /* 0x000a9c0001077983 */ /* 0x001f280000300800 */
[----:B-1----:R-:W4:Y:S04]  /*46a50*/  LDL.LU R8, [R1+0xa98] ;  /* 0x000a980001087983 */ /* 0x002f280000300800 */
        /* <DEDUP_REMOVED lines=10> */
[----:B--2---:R-:W-:Y:S04]  /*46b00*/  STS.U16 [R26+UR4+0xdf00], R9 ;  /* 0x00df00091a007988 */ /* 0x004fe80008000404 */
[----:B---3--:R-:W-:Y:S04]  /*46b10*/  STS.U16 [R26+UR4+0xdf80], R14 ;  /* 0x00df800e1a007988 */ /* 0x008fe80008000404 */
[----:B----4-:R0:W-:Y:S02]  /*46b20*/  STS.U16 [R26+UR4+0xe700], R2 ;  /* 0x00e700021a007988 */ /* 0x0101e40008000404 */
[----:B0-----:R-:W0:Y:S02]  /*46b30*/  S2R R2, SR_TID.X ;  /* 0x0000000000027919 */ /* 0x001e240000002100 */
[----:B------:R-:W-:Y:S04]  /*46b40*/  STS.U16 [R26+UR4+0xe780], R15 ;  /* 0x00e7800f1a007988 */ /* 0x000fe80008000404 */
[----:B------:R-:W-:Y:S04]  /*46b50*/  STS.U16 [R26+UR4+0xef00], R3 ;  /* 0x00ef00031a007988 */ /* 0x000fe80008000404 */
[----:B------:R0:W-:Y:S04]  /*46b60*/  STS.U16 [R26+UR4+0xef80], R0 ;  /* 0x00ef80001a007988 */ /* 0x0001e80008000404 */
[----:B------:R-:W-:Y:S04]  /*46b70*/  STS.U16 [R26+UR4+0xf700], R19 ;  /* 0x00f700131a007988 */ /* 0x000fe80008000404 */
[----:B------:R-:W-:Y:S04]  /*46b80*/  STS.U16 [R26+UR4+0xf780], R21 ;  /* 0x00f780151a007988 */ /* 0x000fe80008000404 */
[----:B------:R-:W-:Y:S04]  /*46b90*/  STS.U16 [R26+UR4+0xff00], R7 ;  /* 0x00ff00071a007988 */ /* 0x000fe80008000404 */
[----:B------:R-:W-:Y:S01]  /*46ba0*/  STS.U16 [R26+UR4+0xff80], R8 ;  /* 0x00ff80081a007988 */ /* 0x000fe20008000404 */
[----:B------:R-:W-:Y:S01]  /*46bb0*/  BAR.SYNC.DEFER_BLOCKING 0x0 ;  /* 0x0000000000007b1d */ /* 0x000fe20000010000 */
[C---:B0-----:R-:W-:Y:S01]  /*46bc0*/  LOP3.LUT R0, R2.reuse, 0x7, RZ, 0xc0, !PT ;  /* 0x0000000702007812 */ /* 0x041fe200078ec0ff */
[C---:B------:R-:W-:Y:S01]  /*46bd0*/  IMAD.SHL.U32 R9, R2.reuse, 0x2, RZ ;  /* 0x0000000202097824 */ /* 0x040fe200078e00ff */
[----:B------:R-:W-:-:S03]  /*46be0*/  LOP3.LUT R14, R2, 0x7, RZ, 0xc0, !PT ;  /* 0x00000007020e7812 */ /* 0x000fc600078ec0ff */
[----:B------:R-:W-:Y:S02]  /*46bf0*/  IMAD R0, R0, 0x110, RZ ;  /* 0x0000011000007824 */ /* 0x000fe400078e02ff */
[C---:B------:R-:W-:Y:S02]  /*46c00*/  IMAD.SHL.U32 R28, R2.reuse, 0x2, RZ ;  /* 0x00000002021c7824 */ /* 0x040fe400078e00ff */
[C---:B------:R-:W-:Y:S02]  /*46c10*/  IMAD.SHL.U32 R15, R2.reuse, 0x40, RZ ;  /* 0x00000040020f7824 */ /* 0x040fe400078e00ff */
[----:B------:R-:W-:Y:S01]  /*46c20*/  IMAD.SHL.U32 R2, R2, 0x40, RZ ;  /* 0x0000004002027824 */ /* 0x000fe200078e00ff */
[----:B------:R-:W-:-:S04]  /*46c30*/  LOP3.LUT R12, R0, 0x30, R9, 0x78, !PT ;  /* 0x00000030000c7812 */ /* 0x000fc800078e7809 */
[----:B------:R-:W-:-:S05]  /*46c40*/  LOP3.LUT R12, R12, 0x800, R2, 0xf8, !PT ;  /* 0x000008000c0c7812 */ /* 0x000fca00078ef802 */
[----:B------:R-:W0:Y:S04]  /*46c50*/  LDSM.16.M88.4 R24, [R12+UR4] ;  /* 0x000000040c18783b */ /* 0x000e280008000200 */
[----:B------:R-:W1:Y:S01]  /*46c60*/  LDSM.16.M88.4 R4, [R12+UR4+0x3000] ;  /* 0x003000040c04783b */ /* 0x000e620008000200 */
[----:B------:R-:W-:-:S03]  /*46c70*/  IMAD R14, R14, 0x90, RZ ;  /* 0x000000900e0e7824 */ /* 0x000fc600078e02ff */
[----:B------:R-:W-:Y:S04]  /*46c80*/  LDSM.16.M88.4 R20, [R12+UR4+0x2000] ;  /* 0x002000040c14783b */ /* 0x000fe80008000200 */
[----:B------:R-:W-:Y:S01]  /*46c90*/  LDSM.16.M88.4 R16, [R12+UR4+0x1000] ;  /* 0x001000040c10783b */ /* 0x000fe20008000200 */
[----:B------:R-:W-:-:S04]  /*46ca0*/  LOP3.LUT R3, R14, 0x10, R28, 0x78, !PT ;  /* 0x000000100e037812 */ /* 0x000fc800078e781c */
[----:B------:R-:W-:Y:S01]  /*46cb0*/  LOP3.LUT R3, R3, 0x400, R15, 0xf8, !PT ;  /* 0x0000040003037812 */ /* 0x000fe200078ef80f */
[----:B------:R-:W-:Y:S04]  /*46cc0*/  STL.64 [R1+0x4720], R14 ;  /* 0x0047200e01007387 */ /* 0x000fe80000100a00 */
[----:B------:R-:W-:Y:S04]  /*46cd0*/  STL [R1+0x463c], R3 ;  /* 0x00463c0301007387 */ /* 0x000fe80000100800 */
[----:B------:R-:W-:Y:S04]  /*46ce0*/  LDSM.16.MT88.4 R8, [R3+UR4+0x10000] ;  /* 0x010000040308783b */ /* 0x000fe80008004200 */
[----:B0-----:R-:W-:Y:S04]  /*46cf0*/  STL [R1+0x4494], R26 ;  /* 0x0044941a01007387 */ /* 0x001fe80000100800 */
[----:B------:R-:W-:Y:S04]  /*46d00*/  STL [R1+0x4490], R27 ;  /* 0x0044901b01007387 */ /* 0x000fe80000100800 */
[----:B-1----:R-:W-:Y:S04]  /*46d10*/  STL.64 [R1+0xd0], R4 ;  /* 0x0000d00401007387 */ /* 0x002fe80000100a00 */
[----:B------:R-:W-:Y:S04]  /*46d20*/  STL.64 [R1+0xd8], R6 ;  /* 0x0000d80601007387 */ /* 0x000fe80000100a00 */
[----:B------:R-:W0:Y:S04]  /*46d30*/  LDSM.16.M88.4 R4, [R12+UR4+0x4000] ;  /* 0x004000040c04783b */ /* 0x000e280008000200 */
[----:B0-----:R-:W-:Y:S01]  /*46d40*/  STL.64 [R1+0xc0], R4 ;  /* 0x0000c00401007387 */ /* 0x001fe20000100a00 */
[----:B------:R-:W-:-:S03]  /*46d50*/  IMAD.MOV.U32 R3, RZ, RZ, R4 ;  /* 0x000000ffff037224 */ /* 0x000fc600078e0004 */
[----:B------:R-:W-:Y:S01]  /*46d60*/  STL.64 [R1+0xc8], R6 ;  /* 0x0000c80601007387 */ /* 0x000fe20000100a00 */
[----:B------:R-:W-:-:S03]  /*46d70*/  IMAD.MOV.U32 R2, RZ, RZ, R5 ;  /* 0x000000ffff027224 */ /* 0x000fc600078e0005 */
[----:B------:R-:W0:Y:S04]  /*46d80*/  LDSM.16.M88.4 R4, [R12+UR4+0x5000] ;  /* 0x005000040c04783b */ /* 0x000e280008000200 */
[----:B------:R-:W-:Y:S04]  /*46d90*/  STL.64 [R1+0x8], R22 ;  /* 0x0000081601007387 */ /* 0x000fe80000100a00 */
[----:B0-----:R-:W-:Y:S04]  /*46da0*/  STL.64 [R1+0xb0], R4 ;  /* 0x0000b00401007387 */ /* 0x001fe80000100a00 */
[----:B------:R-:W-:Y:S04]  /*46db0*/  STL.64 [R1+0xb8], R6 ;  /* 0x0000b80601007387 */ /* 0x000fe80000100a00 */
[----:B------:R-:W0:Y:S04]  /*46dc0*/  LDSM.16.M88.4 R4, [R12+UR4+0x6000] ;  /* 0x006000040c04783b */ /* 0x000e280008000200 */
        /* <DEDUP_REMOVED lines=15> */
[----:B0-----:R-:W-:Y:S01]  /*46ec0*/  STL.64 [R1+0x50], R4 ;  /* 0x0000500401007387 */ /* 0x001fe20000100a00 */
[----:B------:R-:W-:-:S03]  /*46ed0*/  IMAD.MOV.U32 R27, RZ, RZ, R4 ;  /* 0x000000ffff1b7224 */ /* 0x000fc600078e0004 */
[----:B------:R-:W-:Y:S01]  /*46ee0*/  STL.64 [R1+0x58], R6 ;  /* 0x0000580601007387 */ /* 0x000fe20000100a00 */
[----:B------:R-:W-:-:S03]  /*46ef0*/  IMAD.MOV.U32 R26, RZ, RZ, R5 ;  /* 0x000000ffff1a7224 */ /* 0x000fc600078e0005 */
[----:B------:R-:W0:Y:S04]  /*46f00*/  LDSM.16.M88.4 R4, [R12+UR4+0xc000] ;  /* 0x00c000040c04783b */ /* 0x000e280008000200 */
[----:B0-----:R-:W-:Y:S04]  /*46f10*/  STL.64 [R1+0x40], R4 ;  /* 0x0000400401007387 */ /* 0x001fe80000100a00 */
[----:B------:R-:W-:Y:S04]  /*46f20*/  STL.64 [R1+0x48], R6 ;  /* 0x0000480601007387 */ /* 0x000fe80000100a00 */
[----:B------:R-:W0:Y:S04]  /*46f30*/  LDSM.16.M88.4 R4, [R12+UR4+0xd000] ;  /* 0x00d000040c04783b */ /* 0x000e280008000200 */
[----:B0-----:R-:W-:Y:S04]  /*46f40*/  STL.64 [R1+0x30], R4 ;  /* 0x0000300401007387 */ /* 0x001fe80000100a00 */
[----:B------:R-:W-:Y:S04]  /*46f50*/  STL.64 [R1+0x38], R6 ;  /* 0x0000380601007387 */ /* 0x000fe80000100a00 */
[----:B------:R-:W0:Y:S04]  /*46f60*/  LDSM.16.M88.4 R4, [R12+UR4+0xe000] ;  /* 0x00e000040c04783b */ /* 0x000e280008000200 */
[----:B------:R-:W1:Y:S01]  /*46f70*/  LDSM.16.M88.4 R12, [R12+UR4+0xf000] ;  /* 0x00f000040c0c783b */ /* 0x000e620008000200 */
[----:B0-----:R-:W-:-:S02]  /*46f80*/  IMAD.MOV.U32 R0, RZ, RZ, R7 ;  /* 0x000000ffff007224 */ /* 0x001fc400078e0007 */
[----:B------:R-:W-:Y:S01]  /*46f90*/  IMAD.MOV.U32 R29, RZ, RZ, R6 ;  /* 0x000000ffff1d7224 */ /* 0x000fe200078e0006 */
[----:B------:R0:W-:Y:S04]  /*46fa0*/  STL.64 [R1+0x20], R4 ;  /* 0x0000200401007387 */ /* 0x0001e80000100a00 */
[----:B------:R2:W-:Y:S04]  /*46fb0*/  STL.64 [R1+0x28], R6 ;  /* 0x0000280601007387 */ /* 0x0005e80000100a00 */
[----:B0-----:R-:W3:Y:S04]  /*46fc0*/  LDL.LU.64 R4, [R1+0x740] ;  /* 0x0007400001047983 */ /* 0x001ee80000300a00 */
[----:B--2---:R-:W3:Y:S04]  /*46fd0*/  LDL.LU.64 R6, [R1+0x748] ;  /* 0x0007480001067983 */ /* 0x004ee80000300a00 */
[----:B------:R-:W-:Y:S04]  /*46fe0*/  STL [R1+0x430c], R0 ;  /* 0x00430c0001007387 */ /* 0x000fe80000100800 */
[----:B------:R-:W-:Y:S04]  /*46ff0*/  STL [R1+0x4308], R29 ;  /* 0x0043081d01007387 */ /* 0x000fe80000100800 */
[----:B-1----:R-:W-:Y:S04]  /*47000*/  STL.64 [R1+0x10], R12 ;  /* 0x0000100c01007387 */ /* 0x002fe80000100a00 */
[----:B------:R0:W-:Y:S04]  /*47010*/  STL.64 [R1+0x18], R14 ;  /* 0x0000180e01007387 */ /* 0x0001e80000100a00 */
[----:B0-----:R-:W2:Y:S02]  /*47020*/  LDL.LU.64 R14, [R1+0x4720] ;  /* 0x00472000010e7983 */ /* 0x001ea40000300a00 */
[----:B--2---:R-:W-:-:S04]  /*47030*/  LOP3.LUT R12, R14, 0x10, R28, 0x78, !PT ;  /* 0x000000100e0c7812 */ /* 0x004fc800078e781c */
[--C-:B------:R-:W-:Y:S02]  /*47040*/  LOP3.LUT R12, R12, 0x400, R15.reuse, 0xf8, !PT ;  /* 0x000004000c0c7812 */ /* 0x100fe400078ef80f */
[----:B------:R-:W-:Y:S02]  /*47050*/  LOP3.LUT R28, R14, 0x10, R28, 0x78, !PT ;  /* 0x000000100e1c7812 */ /* 0x000fe400078e781c */
[----:B------:R-:W-:Y:S02]  /*47060*/  LOP3.LUT R12, R12, 0x20, RZ, 0x3c, !PT ;  /* 0x000000200c0c7812 */ /* 0x000fe400078e3cff */
[----:B------:R-:W-:-:S04]  /*47070*/  LOP3.LUT R28, R28, 0x400, R15, 0xf8, !PT ;  /* 0x000004001c1c7812 */ /* 0x000fc800078ef80f */
[----:B------:R-:W0:Y:S04]  /*47080*/  LDSM.16.MT88.4 R12, [R12+UR4+0x10000] ;  /* 0x010000040c0c783b */ /* 0x000e280008004200 */
[----:B0-----:R-:W-:Y:S04]  /*47090*/  STL.64 [R1+0x4678], R14 ;  /* 0x0046780e01007387 */ /* 0x001fe80000100a00 */
[----:B------:R0:W-:Y:S04]  /*470a0*/  STL.64 [R1+0x4670], R12 ;  /* 0x0046700c01007387 */ /* 0x0001e80000100a00 */
[----:B0-----:R-:W2:Y:S04]  /*470b0*/  LDL.64 R12, [R1+0xb0] ;  /* 0x0000b000010c7983 */ /* 0x001ea80000100a00 */
[----:B--2---:R0:W-:Y:S04]  /*470c0*/  STL.64 [R1+0x46f0], R12 ;  /* 0x0046f00c01007387 */ /* 0x0041e80000100a00 */
[----:B0-----:R-:W2:Y:S04]  /*470d0*/  LDL.LU.64 R12, [R1+0x770] ;  /* 0x00077000010c7983 */ /* 0x001ea80000300a00 */
[----:B------:R-:W2:Y:S04]  /*470e0*/  LDL.LU.64 R14, [R1+0x778] ;  /* 0x00077800010e7983 */ /* 0x000ea80000300a00 */
[----:B------:R-:W-:Y:S04]  /*470f0*/  STL.64 [R1+0x4700], R26 ;  /* 0x0047001a01007387 */ /* 0x000fe80000100a00 */
[----:B------:R0:W-:Y:S01]  /*47100*/  STL.64 [R1+0x46f8], R24 ;  /* 0x0046f81801007387 */ /* 0x0001e20000100a00 */
[----:B--2---:R-:W-:-:S15]  /*47110*/  HMMA.16816.F32.BF16 R12, R8, R24, R12 ;  /* 0x00000018080c723c */ /* 0x004fde000004180c */
[----:B------:R-:W-:-:S08]  /*47120*/  NOP ;  /* 0x0000000000007918 */ /* 0x000fd00000000000 */
[----:B------:R-:W-:Y:S04]  /*47130*/  STL.64 [R1+0x220], R12 ;  /* 0x0002200c01007387 */ /* 0x000fe80000100a00 */
[----:B------:R-:W-:Y:S04]  /*47140*/  STL.64 [R1+0x228], R14 ;  /* 0x0002280e01007387 */ /* 0x000fe80000100a00 */
[----:B0-----:R-:W2:Y:S01]  /*47150*/  LDL.64 R24, [R1+0xd0] ;  /* 0x0000d00001187983 */ /* 0x001ea20000100a00 */
[----:B---3--:R-:W-:Y:S01]  /*47160*/  HMMA.16816.F32.BF16 R4, R8, R16, R4 ;  /* 0x000000100804723c */ /* 0x008fe20000041804 */
[----:B------:R-:W-:-:S02]  /*47170*/  LOP3.LUT R28, R28, 0x40, RZ, 0x3c, !PT ;  /* 0x000000401c1c7812 */ /* 0x000fc400078e3cff */
[----:B--2---:R0:W-:Y:S04]  /*47180*/  STL.64 [R1+0x4718], R24 ;  /* 0x0047181801007387 */ /* 0x0041e80000100a00 */
[----:B0-----:R-:W2:Y:S04]  /*47190*/  LDL.LU.64 R24, [R1+0x730] ;  /* 0x0007300001187983 */ /* 0x001ea80000300a00 */
[----:B------:R-:W2:Y:S04]  /*471a0*/  LDL.LU.64 R26, [R1+0x738] ;  /* 0x00073800011a7983 */ /* 0x000ea80000300a00 */
[----:B------:R-:W3:Y:S04]  /*471b0*/  LDL.LU.64 R12, [R1+0x690] ;  /* 0x00069000010c7983 */ /* 0x000ee80000300a00 */
[----:B------:R-:W4:Y:S04]  /*471c0*/  LDL.LU.64 R14, [R1+0x698] ;  /* 0x00069800010e7983 */ /* 0x000f280000300a00 */
[----:B------:R-:W-:Y:S04]  /*471d0*/  STL.64 [R1+0x210], R4 ;  /* 0x0002100401007387 */ /* 0x000fe80000100a00 */
[----:B------:R-:W-:Y:S04]  /*471e0*/  STL.64 [R1+0x218], R6 ;  /* 0x0002180601007387 */ /* 0x000fe80000100a00 */
[----:B------:R-:W0:Y:S01]  /*471f0*/  LDSM.16.MT88.4 R4, [R28+UR4+0x10000] ;  /* 0x010000041c04783b */ /* 0x000e220008004200 */
[C---:B--2---:R-:W-:Y:S03]  /*47200*/  HMMA.16816.F32.BF16 R24, R8.reuse, R20, R24 ;  /* 0x000000140818723c */ /* 0x044fe60000041818 */
[----:B----4-:R-:W-:Y:S04]  /*47210*/  STL.64 [R1+0x4710], R14 ;  /* 0x0047100e01007387 */ /* 0x010fe80000100a00 */
[----:B---3--:R1:W-:Y:S04]  /*47220*/  STL.64 [R1+0x4708], R12 ;  /* 0x0047080c01007387 */ /* 0x0083e80000100a00 */
[----:B-1----:R-:W2:Y:S04]  /*47230*/  LDL.LU.64 R12, [R1+0x6e0] ;  /* 0x0006e000010c7983 */ /* 0x002ea80000300a00 */
[----:B------:R-:W2:Y:S04]  /*47240*/  LDL.LU.64 R14, [R1+0x6e8] ;  /* 0x0006e800010e7983 */ /* 0x000ea80000300a00 */
[----:B------:R-:W-:Y:S04]  /*47250*/  STL.64 [R1+0x4668], R18 ;  /* 0x0046681201007387 */ /* 0x000fe80000100a00 */
[----:B------:R1:W-:Y:S04]  /*47260*/  STL.64 [R1+0x4660], R16 ;  /* 0x0046601001007387 */ /* 0x0003e80000100a00 */
[----:B-1----:R-:W3:Y:S04]  /*47270*/  LDL.LU.64 R16, [R1+0x660] ;  /* 0x0006600001107983 */ /* 0x002ee80000300a00 */
[----:B------:R-:W3:Y:S04]  /*47280*/  LDL.LU.64 R18, [R1+0x668] ;  /* 0x0006680001127983 */ /* 0x000ee80000300a00 */
[----:B0-----:R-:W-:Y:S04]  /*47290*/  STL.64 [R1+0x4558], R6 ;  /* 0x0045580601007387 */ /* 0x001fe80000100a00 */
[----:B------:R0:W-:Y:S04]  /*472a0*/  STL.64 [R1+0x4550], R4 ;  /* 0x0045500401007387 */ /* 0x0001e80000100a00 */
[----:B0-----:R-:W4:Y:S04]  /*472b0*/  LDL.LU.64 R4, [R1+0x10] ;  /* 0x0000100001047983 */ /* 0x001f280000300a00 */
[----:B------:R-:W-:Y:S04]  /*472c0*/  STL [R1+0x4398], R28 ;  /* 0x0043981c01007387 */ /* 0x000fe80000100800 */
[----:B------:R0:W-:Y:S04]  /*472d0*/  STL.64 [R1+0x3d0], R24 ;  /* 0x0003d01801007387 */ /* 0x0001e80000100a00 */
[----:B------:R-:W-:Y:S04]  /*472e0*/  STL.64 [R1+0x3d8], R26 ;  /* 0x0003d81a01007387 */ /* 0x000fe80000100a00 */
[----:B0-----:R-:W2:Y:S04]  /*472f0*/  LDL.LU.64 R24, [R1+0x4718] ;  /* 0x0047180001187983 */ /* 0x001ea80000300a00 */
[----:B------:R-:W-:Y:S04]  /*47300*/  STL [R1+0x4650], R20 ;  /* 0x0046501401007387 */ /* 0x000fe80000100800 */
[----:B------:R-:W-:Y:S01]  /*47310*/  STL [R1+0x464c], R21 ;  /* 0x00464c1501007387 */ /* 0x000fe20000100800 */
[----:B--2---:R-:W-:-:S15]  /*47320*/  HMMA.16816.F32.BF16 R12, R8, R24, R12 ;  /* 0x00000018080c723c */ /* 0x004fde000004180c */
[----:B------:R-:W-:-:S08]  /*47330*/  NOP ;  /* 0x0000000000007918 */ /* 0x000fd00000000000 */
[----:B------:R-:W-:Y:S04]  /*47340*/  STL.64 [R1+0x3c0], R12 ;  /* 0x0003c00c01007387 */ /* 0x000fe80000100a00 */
[----:B------:R0:W-:Y:S04]  /*47350*/  STL.64 [R1+0x3c8], R14 ;  /* 0x0003c80e01007387 */ /* 0x0001e80000100a00 */
[----:B0-----:R-:W2:Y:S04]  /*47360*/  LDL.LU.64 R14, [R1+0x4710] ;  /* 0x00471000010e7983 */ /* 0x001ea80000300a00 */
[----:B------:R-:W2:Y:S01]  /*47370*/  LDL.LU.64 R12, [R1+0x4708] ;  /* 0x00470800010c7983 */ /* 0x000ea20000300a00 */
[----:B------:R-:W-:-:S02]  /*47380*/  IMAD.MOV.U32 R20, RZ, RZ, R3 ;  /* 0x000000ffff147224 */ /* 0x000fc400078e0003 */
[----:B------:R-:W-:Y:S02]  /*47390*/  IMAD.MOV.U32 R21, RZ, RZ, R2 ;  /* 0x000000ffff157224 */ /* 0x000fe400078e0002 */
[----:B------:R-:W-:Y:S01]  /*473a0*/  IMAD.MOV.U32 R3, RZ, RZ, R25 ;  /* 0x000000ffff037224 */ /* 0x000fe200078e0019 */
[----:B------:R-:W4:Y:S04]  /*473b0*/  LDL.LU.64 R26, [R1+0x4700] ;  /* 0x00470000011a7983 */ /* 0x000f280000300a00 */
[----:B------:R-:W4:Y:S04]  /*473c0*/  LDL.LU.64 R24, [R1+0x46f8] ;  /* 0x0046f80001187983 */ /* 0x000f280000300a00 */
[----:B------:R-:W-:Y:S01]  /*473d0*/  STL [R1+0x4644], R3 ;  /* 0x0046440301007387 */ /* 0x000fe20000100800 */
[----:B--2---:R-:W-:Y:S03]  /*473e0*/  HMMA.16816.F32.BF16 R20, R8, R20, R12 ;  /* 0x000000140814723c */ /* 0x004fe6000004180c */
[----:B------:R-:W3:-:S15]  /*473f0*/  LDL.LU.64 R12, [R1+0x46f0] ;  /* 0x0046f000010c7983 */ /* 0x000ede0000300a00 */
[----:B------:R-:W-:-:S05]  /*47400*/  NOP ;  /* 0x0000000000007918 */ /* 0x000fca0000000000 */
[----:B------:R0:W-:Y:S01]  /*47410*/  STL.64 [R1+0x3b0], R20 ;  /* 0x0003b01401007387 */ /* 0x0001e20000100a00 */
[----:B------:R-:W-:-:S03]  /*47420*/  IMAD.MOV.U32 R28, RZ, RZ, R23 ;  /* 0x000000ffff1c7224 */ /* 0x000fc600078e0017 */
[----:B------:R1:W-:Y:S04]  /*47430*/  STL [R1+0x3b8], R22 ;  /* 0x0003b81601007387 */ /* 0x0003e80000100800 */
[----:B0-----:R-:W2:Y:S04]  /*47440*/  LDL.LU.64 R20, [R1+0x620] ;  /* 0x0006200001147983 */ /* 0x001ea80000300a00 */
[----:B-1----:R-:W2:Y:S04]  /*47450*/  LDL.LU.64 R22, [R1+0x628] ;  /* 0x0006280001167983 */ /* 0x002ea80000300a00 */
[----:B------:R-:W-:Y:S01]  /*47460*/  STL [R1+0x4448], R28 ;  /* 0x0044481c01007387 */ /* 0x000fe20000100800 */
[----:B---3--:R-:W-:Y:S06]  /*47470*/  HMMA.16816.F32.BF16 R16, R8, R12, R16 ;  /* 0x0000000c0810723c */ /* 0x008fec0000041810 */
[----:B------:R-:W-:-:S02]  /*47480*/  IMAD.MOV.U32 R6, RZ, RZ, R12 ;  /* 0x000000ffff067224 */ /* 0x000fc400078e000c */
[----:B------:R-:W-:-:S15]  /*47490*/  IMAD.MOV.U32 R2, RZ, RZ, R13 ;  /* 0x000000ffff027224 */ /* 0x000fde00078e000d */
[----:B------:R-:W-:Y:S04]  /*474a0*/  STL.64 [R1+0x3a0], R16 ;  /* 0x0003a01001007387 */ /* 0x000fe80000100a00 */
[----:B------:R-:W-:Y:S04]  /*474b0*/  STL.64 [R1+0x3a8], R18 ;  /* 0x0003a81201007387 */ /* 0x000fe80000100a00 */
[----:B------:R-:W3:Y:S04]  /*474c0*/  LDL.64 R12, [R1+0x60] ;  /* 0x00006000010c7983 */ /* 0x000ee80000100a00 */
[----:B---3--:R0:W-:Y:S04]  /*474d0*/  STL.64 [R1+0x46d8], R12 ;  /* 0x0046d80c01007387 */ /* 0x0081e80000100a00 */
[----:B0-----:R-:W3:Y:S04]  /*474e0*/  LDL.64 R12, [R1+0x70] ;  /* 0x00007000010c7983 */ /* 0x001ee80000100a00 */
[----:B---3--:R0:W-:Y:S04]  /*474f0*/  STL.64 [R1+0x46e8], R12 ;  /* 0x0046e80c01007387 */ /* 0x0081e80000100a00 */
[----:B------:R-:W3:Y:S04]  /*47500*/  LDL.64 R16, [R1+0x40] ;  /* 0x0000400001107983 */ /* 0x000ee80000100a00 */
[----:B0-----:R-:W2:Y:S02]  /*47510*/  LDL.64 R12, [R1+0xa0] ;  /* 0x0000a000010c7983 */ /* 0x001ea40000100a00 */
[----:B--2---:R-:W-:Y:S02]  /*47520*/  HMMA.16816.F32.BF16 R20, R8, R12, R20 ;  /* 0x0000000c0814723c */ /* 0x004fe40000041814 */
[----:B---3--:R4:W-:Y:S04]  /*47530*/  STL.64 [R1+0x46c0], R16 ;  /* 0x0046c01001007387 */ /* 0x0089e80000100a00 */
[----:B------:R-:W-:-:S02]  /*47540*/  IMAD.MOV.U32 R7, RZ, RZ, R13 ;  /* 0x000000ffff077224 */ /* 0x000fc400078e000d */
[----:B----4-:R-:W-:Y:S02]  /*47550*/  IMAD.MOV.U32 R16, RZ, RZ, R27 ;  /* 0x000000ffff107224 */ /* 0x010fe400078e001b */
[----:B------:R-:W-:-:S05]  /*47560*/  IMAD.MOV.U32 R17, RZ, RZ, R26 ;  /* 0x000000ffff117224 */ /* 0x000fca00078e001a */
[----:B------:R0:W-:Y:S04]  /*47570*/  STL.64 [R1+0x46e0], R16 ;  /* 0x0046e01001007387 */ /* 0x0001e80000100a00 */
[----:B0-----:R-:W2:Y:S04]  /*47580*/  LDL.64 R16, [R1+0x90] ;  /* 0x0000900001107983 */ /* 0x001ea80000100a00 */
[----:B------:R-:W-:Y:S04]  /*47590*/  STL [R1+0x4648], R2 ;  /* 0x0046480201007387 */ /* 0x000fe80000100800 */
[----:B------:R-:W-:Y:S04]  /*475a0*/  STL [R1+0x4640], R6 ;  /* 0x0046400601007387 */ /* 0x000fe80000100800 */
[----:B------:R-:W-:Y:S04]  /*475b0*/  STL.64 [R1+0x390], R20 ;  /* 0x0003901401007387 */ /* 0x000fe80000100a00 */
[----:B------:R0:W-:Y:S02]  /*475c0*/  STL.64 [R1+0x398], R22 ;  /* 0x0003981601007387 */ /* 0x0001e40000100a00 */
[----:B0-----:R-:W-:-:S02]  /*475d0*/  IMAD.MOV.U32 R22, RZ, RZ, R12 ;  /* 0x000000ffff167224 */ /* 0x001fc400078e000c */
[----:B------:R-:W3:Y:S04]  /*475e0*/  LDL.LU.64 R12, [R1+0x360] ;  /* 0x00036000010c7983 */ /* 0x000ee80000300a00 */
[----:B------:R-:W3:Y:S04]  /*475f0*/  LDL.LU.64 R14, [R1+0x368] ;  /* 0x00036800010e7983 */ /* 0x000ee80000300a00 */
[----:B------:R-:W-:Y:S04]  /*47600*/  STL [R1+0x4658], R7 ;  /* 0x0046580701007387 */ /* 0x000fe80000100800 */
[----:B------:R0:W-:Y:S04]  /*47610*/  STL [R1+0x4654], R22 ;  /* 0x0046541601007387 */ /* 0x0001e80000100800 */
[----:B------:R-:W4:Y:S04]  /*47620*/  LDL.LU.64 R20, [R1+0x5e0] ;  /* 0x0005e00001147983 */ /* 0x000f280000300a00 */
[----:B0-----:R-:W4:Y:S01]  /*47630*/  LDL.LU.64 R22, [R1+0x5e8] ;  /* 0x0005e80001167983 */ /* 0x001f220000300a00 */
[----:B--2---:R-:W-:Y:S01]  /*47640*/  IMAD.MOV.U32 R26, RZ, RZ, R16 ;  /* 0x000000ffff1a7224 */ /* 0x004fe200078e0010 */
[----:B----4-:R-:W-:-:S15]  /*47650*/  HMMA.16816.F32.BF16 R20, R8, R16, R20 ;  /* 0x000000100814723c */ /* 0x010fde0000041814 */
[----:B------:R-:W-:-:S08]  /*47660*/  NOP ;  /* 0x0000000000007918 */ /* 0x000fd00000000000 */
[----:B------:R-:W-:Y:S04]  /*47670*/  STL.64 [R1+0x380], R20 ;  /* 0x0003801401007387 */ /* 0x000fe80000100a00 */
[----:B------:R0:W-:Y:S02]  /*47680*/  STL.64 [R1+0x388], R22 ;  /* 0x0003881601007387 */ /* 0x0001e40000100a00 */
[----:B0-----:R-:W-:Y:S02]  /*47690*/  IMAD.MOV.U32 R23, RZ, RZ, R17 ;  /* 0x000000ffff177224 */ /* 0x001fe400078e0011 */
[----:B------:R-:W2:Y:S04]  /*476a0*/  LDL.LU.64 R16, [R1+0x350] ;  /* 0x0003500001107983 */ /* 0x000ea80000300a00 */
[----:B------:R-:W2:Y:S04]  /*476b0*/  LDL.LU.64 R18, [R1+0x358] ;  /* 0x0003580001127983 */ /* 0x000ea80000300a00 */
[----:B------:R-:W-:Y:S04]  /*476c0*/  STL [R1+0x46b0], R26 ;  /* 0x0046b01a01007387 */ /* 0x000fe80000100800 */
[----:B------:R0:W-:Y:S04]  /*476d0*/  STL.64 [R1+0x46a8], R24 ;  /* 0x0046a81801007387 */ /* 0x0001e80000100a00 */
[----:B0-----:R-:W4:Y:S04]  /*476e0*/  LDL.64 R24, [R1+0x30] ;  /* 0x0000300001187983 */ /* 0x001f280000100a00 */
[----:B----4-:R0:W-:Y:S04]  /*476f0*/  STL.64 [R1+0x46b8], R24 ;  /* 0x0046b81801007387 */ /* 0x0101e80000100a00 */
[----:B0-----:R-:W3:Y:S04]  /*47700*/  LDL.64 R24, [R1+0x80] ;  /* 0x0000800001187983 */ /* 0x001ee80000100a00 */
[----:B------:R0:W-:Y:S04]  /*47710*/  STL [R1+0x465c], R23 ;  /* 0x00465c1701007387 */ /* 0x0001e80000100800 */
[----:B------:R-:W4:Y:S04]  /*47720*/  LDL.LU.64 R20, [R1+0x340] ;  /* 0x0003400001147983 */ /* 0x000f280000300a00 */
[----:B0-----:R-:W4:Y:S01]  /*47730*/  LDL.LU.64 R22, [R1+0x348] ;  /* 0x0003480001167983 */ /* 0x001f220000300a00 */
[----:B---3--:R-:W-:-:S15]  /*47740*/  HMMA.16816.F32.BF16 R12, R8, R24, R12 ;  /* 0x00000018080c723c */ /* 0x008fde000004180c */
[----:B------:R-:W-:-:S08]  /*47750*/  NOP ;  /* 0x0000000000007918 */ /* 0x000fd00000000000 */
[----:B------:R0:W-:Y:S04]  /*47760*/  STL.64 [R1+0x370], R12 ;  /* 0x0003700c01007387 */ /* 0x0001e80000100a00 */
[----:B------:R-:W-:Y:S04]  /*47770*/  STL.64 [R1+0x378], R14 ;  /* 0x0003780e01007387 */ /* 0x000fe80000100a00 */
[----:B0-----:R-:W2:Y:S01]  /*47780*/  LDL.LU.64 R12, [R1+0x46e8] ;  /* 0x0046e800010c7983 */ /* 0x001ea20000300a00 */
[----:B------:R-:W-:Y:S02]  /*47790*/  IMAD.MOV.U32 R6, RZ, RZ, R24 ;  /* 0x000000ffff067224 */ /* 0x000fe400078e0018 */
[----:B------:R-:W-:-:S03]  /*477a0*/  IMAD.MOV.U32 R28, RZ, RZ, R25 ;  /* 0x000000ffff1c7224 */ /* 0x000fc600078e0019 */
[----:B------:R-:W-:Y:S04]  /*477b0*/  STL [R1+0x46d0], R6 ;  /* 0x0046d00601007387 */ /* 0x000fe80000100800 */
[----:B------:R0:W-:Y:S04]  /*477c0*/  STL.64 [R1+0x46c8], R4 ;  /* 0x0046c80401007387 */ /* 0x0001e80000100a00 */
[----:B0-----:R-:W3:Y:S04]  /*477d0*/  LDL.LU.64 R4, [R1+0x330] ;  /* 0x0003300001047983 */ /* 0x001ee80000300a00 */
[----:B------:R-:W3:Y:S04]  /*477e0*/  LDL.LU.64 R6, [R1+0x338] ;  /* 0x0003380001067983 */ /* 0x000ee80000300a00 */
[----:B------:R-:W3:Y:S04]  /*477f0*/  LDL.LU.64 R24, [R1+0x320] ;  /* 0x0003200001187983 */ /* 0x000ee80000300a00 */
[----:B------:R-:W3:Y:S01]  /*47800*/  LDL.LU.64 R26, [R1+0x328] ;  /* 0x00032800011a7983 */ /* 0x000ee20000300a00 */
[----:B--2---:R-:W-:Y:S06]  /*47810*/  HMMA.16816.F32.BF16 R16, R8, R12, R16 ;  /* 0x0000000c0810723c */ /* 0x004fec0000041810 */
[----:B------:R-:W-:-:S02]  /*47820*/  IMAD.MOV.U32 R2, RZ, RZ, R12 ;  /* 0x000000ffff027224 */ /* 0x000fc400078e000c */
[----:B------:R-:W-:-:S15]  /*47830*/  IMAD.MOV.U32 R3, RZ, RZ, R13 ;  /* 0x000000ffff037224 */ /* 0x000fde00078e000d */
[----:B------:R0:W-:Y:S04]  /*47840*/  STL.64 [R1+0x360], R16 ;  /* 0x0003601001007387 */ /* 0x0001e80000100a00 */
[----:B------:R-:W-:Y:S04]  /*47850*/  STL.64 [R1+0x368], R18 ;  /* 0x0003681201007387 */ /* 0x000fe80000100a00 */
[----:B0-----:R-:W3:Y:S04]  /*47860*/  LDL.LU.64 R16, [R1+0x46e0] ;  /* 0x0046e00001107983 */ /* 0x001ee80000300a00 */
[----:B------:R-:W4:Y:S02]  /*47870*/  LDL.LU.64 R12, [R1+0x46d8] ;  /* 0x0046d800010c7983 */ /* 0x000f240000300a00 */
[----:B----4-:R-:W-:-:S15]  /*47880*/  HMMA.16816.F32.BF16 R20, R8, R12, R20 ;  /* 0x0000000c0814723c */ /* 0x010fde0000041814 */
[----:B------:R-:W-:-:S08]  /*47890*/  NOP ;  /* 0x0000000000007918 */ /* 0x000fd00000000000 */
[----:B------:R0:W-:Y:S04]  /*478a0*/  STL.64 [R1+0x350], R20 ;  /* 0x0003501401007387 */ /* 0x0001e80000100a00 */
[----:B------:R-:W-:Y:S01]  /*478b0*/  STL.64 [R1+0x358], R22 ;  /* 0x0003581601007387 */ /* 0x000fe20000100a00 */
[----:B0-----:R-:W-:Y:S02]  /*478c0*/  IMAD.MOV.U32 R20, RZ, RZ, R12 ;  /* 0x000000ffff147224 */ /* 0x001fe400078e000c */
[----:B------:R-:W-:Y:S02]  /*478d0*/  IMAD.MOV.U32 R21, RZ, RZ, R13 ;  /* 0x000000ffff157224 */ /* 0x000fe400078e000d */
[----:B------:R-:W2:Y:S04]  /*478e0*/  LDL.LU.64 R12, [R1+0x2f0] ;  /* 0x0002f000010c7983 */ /* 0x000ea80000300a00 */
[----:B------:R-:W4:Y:S01]  /*478f0*/  LDL.LU.64 R14, [R1+0x2f8] ;  /* 0x0002f800010e7983 */ /* 0x000f220000300a00 */
[C---:B---3--:R-:W-:Y:S03]  /*47900*/  HMMA.16816.F32.BF16 R16, R8.reuse, R16, R4 ;  /* 0x000000100810723c */ /* 0x048fe60000041804 */
[----:B----4-:R-:W-:Y:S04]  /*47910*/  STL.64 [R1+0x4688], R14 ;  /* 0x0046880e01007387 */ /* 0x010fe80000100a00 */
[----:B--2---:R0:W-:Y:S04]  /*47920*/  STL.64 [R1+0x4680], R12 ;  /* 0x0046800c01007387 */ /* 0x0041e80000100a00 */
[----:B0-----:R-:W2:Y:S04]  /*47930*/  LDL.64 R12, [R1+0x20] ;  /* 0x00002000010c7983 */ /* 0x001ea80000100a00 */
[----:B--2---:R0:W-:Y:S04]  /*47940*/  STL.64 [R1+0x46a0], R12 ;  /* 0x0046a00c01007387 */ /* 0x0041e80000100a00 */
[----:B0-----:R-:W2:Y:S04]  /*47950*/  LDL.LU.64 R12, [R1+0x310] ;  /* 0x00031000010c7983 */ /* 0x001ea80000300a00 */
[----:B------:R-:W2:Y:S04]  /*47960*/  LDL.LU.64 R14, [R1+0x318] ;  /* 0x00031800010e7983 */ /* 0x000ea80000300a00 */
[----:B------:R-:W3:Y:S04]  /*47970*/  LDL.LU R6, [R1+0x46d0] ;  /* 0x0046d00001067983 */ /* 0x000ee80000300800 */
[----:B------:R-:W4:Y:S04]  /*47980*/  LDL.LU.64 R4, [R1+0x46c8] ;  /* 0x0046c80001047983 */ /* 0x000f280000300a00 */
[----:B------:R0:W-:Y:S04]  /*47990*/  STL.64 [R1+0x340], R16 ;  /* 0x0003401001007387 */ /* 0x0001e80000100a00 */
[----:B------:R-:W-:Y:S04]  /*479a0*/  STL.64 [R1+0x348], R18 ;  /* 0x0003481201007387 */ /* 0x000fe80000100a00 */
[----:B0-----:R-:W2:Y:S02]  /*479b0*/  LDL.LU.64 R16, [R1+0x46c0] ;  /* 0x0046c00001107983 */ /* 0x001ea40000300a00 */
[----:B--2---:R-:W-:-:S15]  /*479c0*/  HMMA.16816.F32.BF16 R24, R8, R16, R24 ;  /* 0x000000100818723c */ /* 0x004fde0000041818 */
[----:B------:R-:W-:-:S08]  /*479d0*/  NOP ;  /* 0x0000000000007918 */ /* 0x000fd00000000000 */
[----:B------:R0:W-:Y:S04]  /*479e0*/  STL.64 [R1+0x330], R24 ;  /* 0x0003301801007387 */ /* 0x0001e80000100a00 */
[----:B------:R-:W-:Y:S04]  /*479f0*/  STL.64 [R1+0x338], R26 ;  /* 0x0003381a01007387 */ /* 0x000fe80000100a00 */
[----:B0-----:R-:W2:Y:S01]  /*47a00*/  LDL.LU.64 R24, [R1+0x46b8] ;  /* 0x0046b80001187983 */ /* 0x001ea20000300a00 */
[----:B------:R-:W-:Y:S02]  /*47a10*/  IMAD.MOV.U32 R7, RZ, RZ, R16 ;  /* 0x000000ffff077224 */ /* 0x000fe400078e0010 */
[----:B------:R-:W-:-:S03]  /*47a20*/  IMAD.MOV.U32 R22, RZ, RZ, R17 ;  /* 0x000000ffff167224 */ /* 0x000fc600078e0011 */
[----:B---3--:R-:W-:Y:S04]  /*47a30*/  STL.64 [R1+0x4698], R6 ;  /* 0x0046980601007387 */ /* 0x008fe80000100a00 */
[----:B----4-:R0:W-:Y:S04]  /*47a40*/  STL.64 [R1+0x4690], R4 ;  /* 0x0046900401007387 */ /* 0x0101e80000100a00 */
[----:B0-----:R-:W3:Y:S04]  /*47a50*/  LDL.LU.64 R4, [R1+0x300] ;  /* 0x0003000001047983 */ /* 0x001ee80000300a00 */
[----:B------:R-:W3:Y:S04]  /*47a60*/  LDL.LU.64 R6, [R1+0x308] ;  /* 0x0003080001067983 */ /* 0x000ee80000300a00 */
[----:B------:R-:W4:Y:S04]  /*47a70*/  LDL.LU.64 R16, [R1+0x760] ;  /* 0x0007600001107983 */ /* 0x000f280000300a00 */
[----:B------:R-:W4:Y:S04]  /*47a80*/  LDL.LU.64 R18, [R1+0x768] ;  /* 0x0007680001127983 */ /* 0x000f280000300a00 */
[----:B------:R-:W4:Y:S01]  /*47a90*/  LDL.LU R26, [R1+0x46b0] ;  /* 0x0046b000011a7983 */ /* 0x000f220000300800 */
[----:B--2---:R-:W-:Y:S06]  /*47aa0*/  HMMA.16816.F32.BF16 R12, R8, R24, R12 ;  /* 0x00000018080c723c */ /* 0x004fec000004180c */
[----:B------:R-:W-:-:S02]  /*47ab0*/  IMAD.MOV.U32 R23, RZ, RZ, R24 ;  /* 0x000000ffff177224 */ /* 0x000fc400078e0018 */
[----:B------:R-:W-:Y:S02]  /*47ac0*/  IMAD.MOV.U32 R27, RZ, RZ, R25 ;  /* 0x000000ffff1b7224 */ /* 0x000fe400078e0019 */
[----:B------:R-:W4:-:S13]  /*47ad0*/  LDL.LU.64 R24, [R1+0x46a8] ;  /* 0x0046a80001187983 */ /* 0x000f1a0000300a00 */
[----:B------:R0:W-:Y:S04]  /*47ae0*/  STL.64 [R1+0x400], R12 ;  /* 0x0004000c01007387 */ /* 0x0001e80000100a00 */
[----:B0-----:R-:W3:Y:S01]  /*47af0*/  LDL.LU.64 R12, [R1+0x46a0] ;  /* 0x0046a000010c7983 */ /* 0x001ee20000300a00 */
[----:B------:R-:W-:Y:S02]  /*47b00*/  IMAD.MOV.U32 R29, RZ, RZ, R15 ;  /* 0x000000ffff1d7224 */ /* 0x000fe400078e000f */
[----:B------:R-:W-:-:S03]  /*47b10*/  IMAD.MOV.U32 R0, RZ, RZ, R14 ;  /* 0x000000ffff007224 */ /* 0x000fc600078e000e */
[----:B------:R0:W-:Y:S04]  /*47b20*/  STL [R1+0x4454], R29 ;  /* 0x0044541d01007387 */ /* 0x0001e80000100800 */
[----:B------:R1:W-:Y:S01]  /*47b30*/  STL [R1+0x4450], R0 ;  /* 0x0044500001007387 */ /* 0x0003e20000100800 */
[----:B---3--:R-:W-:Y:S06]  /*47b40*/  HMMA.16816.F32.BF16 R4, R8, R12, R4 ;  /* 0x0000000c0804723c */ /* 0x008fec0000041804 */
[----:B0-----:R-:W-:-:S02]  /*47b50*/  IMAD.MOV.U32 R29, RZ, RZ, R12 ;  /* 0x000000ffff1d7224 */ /* 0x001fc400078e000c */
[----:B-1----:R-:W-:-:S15]  /*47b60*/  IMAD.MOV.U32 R0, RZ, RZ, R13 ;  /* 0x000000ffff007224 */ /* 0x002fde00078e000d */
[----:B------:R-:W-:Y:S04]  /*47b70*/  STL.64 [R1+0x3f0], R4 ;  /* 0x0003f00401007387 */ /* 0x000fe80000100a00 */
[----:B------:R0:W-:Y:S04]  /*47b80*/  STL.64 [R1+0x3f8], R6 ;  /* 0x0003f80601007387 */ /* 0x0001e80000100a00 */
[----:B0-----:R-:W2:Y:S04]  /*47b90*/  LDL.LU.64 R6, [R1+0x4698] ;  /* 0x0046980001067983 */ /* 0x001ea80000300a00 */
[----:B------:R-:W3:Y:S04]  /*47ba0*/  LDL.LU.64 R4, [R1+0x4690] ;  /* 0x0046900001047983 */ /* 0x000ee80000300a00 */
[----:B------:R-:W3:Y:S04]  /*47bb0*/  LDL.LU.64 R14, [R1+0x4688] ;  /* 0x00468800010e7983 */ /* 0x000ee80000300a00 */
[----:B------:R-:W3:Y:S02]  /*47bc0*/  LDL.LU.64 R12, [R1+0x4680] ;  /* 0x00468000010c7983 */ /* 0x000ee40000300a00 */
[----:B---3--:R-:W-:Y:S02]  /*47bd0*/  HMMA.16816.F32.BF16 R8, R8, R4, R12 ;  /* 0x000000040808723c */ /* 0x008fe4000004180c */
[----:B------:R-:W4:Y:S04]  /*47be0*/  LDL.LU.64 R14, [R1+0x4678] ;  /* 0x00467800010e7983 */ /* 0x000f280000300a00 */
[----:B------:R-:W4:-:S15]  /*47bf0*/  LDL.LU.64 R12, [R1+0x4670] ;  /* 0x00467000010c7983 */ /* 0x000f1e0000300a00 */
[----:B------:R-:W-:-:S02]  /*47c00*/  NOP ;  /* 0x0000000000007918 */ /* 0x000fc40000000000 */
[----:B------:R0:W-:Y:S04]  /*47c10*/  STL.64 [R1+0x320], R8 ;  /* 0x0003200801007387 */ /* 0x0001e80000100a00 */
[----:B------:R1:W-:Y:S04]  /*47c20*/  STL.64 [R1+0x328], R10 ;  /* 0x0003280a01007387 */ /* 0x0003e80000100a00 */
[----:B0-----:R-:W3:Y:S04]  /*47c30*/  LDL.LU.64 R8, [R1+0x720] ;  /* 0x0007200001087983 */ /* 0x001ee80000300a00 */
[----:B-1----:R-:W3:Y:S04]  /*47c40*/  LDL.LU.64 R10, [R1+0x728] ;  /* 0x00072800010a7983 */ /* 0x002ee80000300a00 */
[----:B------:R0:W-:Y:S02]  /*47c50*/  STL.64 [R1+0x4568], R4 ;  /* 0x0045680401007387 */ /* 0x0001e40000100a00 */
[----:B0-----:R-:W-:-:S02]  /*47c60*/  IMAD.MOV.U32 R4, RZ, RZ, R29 ;  /* 0x000000ffff047224 */ /* 0x001fc400078e001d */
[----:B------:R-:W-:Y:S01]  /*47c70*/  IMAD.MOV.U32 R5, RZ, RZ, R0 ;  /* 0x000000ffff057224 */ /* 0x000fe200078e0000 */
[----:B----4-:R-:W-:-:S15]  /*47c80*/  HMMA.16816.F32.BF16 R16, R12, R24, R16 ;  /* 0x000000180c10723c */ /* 0x010fde0000041810 */
[----:B------:R-:W-:-:S08]  /*47c90*/  NOP ;  /* 0x0000000000007918 */ /* 0x000fd00000000000 */
[----:B------:R-:W-:Y:S04]  /*47ca0*/  STL.64 [R1+0x310], R16 ;  /* 0x0003101001007387 */ /* 0x000fe80000100a00 */
[----:B------:R0:W-:Y:S04]  /*47cb0*/  STL.64 [R1+0x318], R18 ;  /* 0x0003181201007387 */ /* 0x0001e80000100a00 */
[----:B0-----:R-:W4:Y:S04]  /*47cc0*/  LDL.LU.64 R18, [R1+0x4668] ;  /* 0x0046680001127983 */ /* 0x001f280000300a00 */
[----:B------:R-:W3:Y:S04]  /*47cd0*/  LDL.LU.64 R16, [R1+0x4660] ;  /* 0x0046600001107983 */ /* 0x000ee80000300a00 */
[----:B------:R-:W-:Y:S04]  /*47ce0*/  STL.64 [R1+0x4580], R4 ;  /* 0x0045800401007387 */ /* 0x000fe80000100a00 */
[----:B------:R0:W-:Y:S04]  /*47cf0*/  STL.64 [R1+0x4560], R24 ;  /* 0x0045601801007387 */ /* 0x0001e80000100a00 */
[----:B0-----:R-:W2:Y:S01]  /*47d00*/  LDL.64 R24, [R1+0xc0] ;  /* 0x0000c00001187983 */ /* 0x001ea20000100a00 */
[----:B------:R-:W-:-:S02]  /*47d10*/  IMAD.MOV.U32 R5, RZ, RZ, R27 ;  /* 0x000000ffff057224 */ /* 0x000fc400078e001b */
[----:B------:R-:W0:Y:S01]  /*47d20*/  S2R R27, SR_TID.X ;  /* 0x00000000001b7919 */ /* 0x000e220000002100 */
[----:B------:R-:W-:Y:S01]  /*47d30*/  STL [R1+0x4638], R26 ;  /* 0x0046381a01007387 */ /* 0x000fe20000100800 */
[----:B------:R-:W-:Y:S01]  /*47d40*/  IMAD.MOV.U32 R4, RZ, RZ, R23 ;  /* 0x000000ffff047224 */ /* 0x000fe200078e0017 */
[C---:B0-----:R-:W-:Y:S01]  /*47d50*/  LOP3.LUT R0, R27.reuse, 0x7, RZ, 0xc0, !PT ;  /* 0x000000071b007812 */ /* 0x041fe200078ec0ff */
[----:B------:R-:W-:Y:S01]  /*47d60*/  IMAD.SHL.U32 R29, R27, 0x40, RZ ;  /* 0x000000401b1d7824 */ /* 0x000fe200078e00ff */
[----:B---3--:R-:W-:Y:S01]  /*47d70*/  HMMA.16816.F32.BF16 R8, R12, R16, R8 ;  /* 0x000000100c08723c */ /* 0x008fe20000041808 */
[----:B--2---:R-:W-:Y:S04]  /*47d80*/  STL.64 [R1+0x4630], R24 ;  /* 0x0046301801007387 */ /* 0x004fe80000100a00 */
[----:B------:R-:W2:-:S15]  /*47d90*/  LDL.LU R23, [R1+0x465c] ;  /* 0x00465c0001177983 */ /* 0x000e9e0000300800 */
[----:B------:R-:W-:-:S03]  /*47da0*/  NOP ;  /* 0x0000000000007918 */ /* 0x000fc60000000000 */
[----:B------:R-:W-:Y:S04]  /*47db0*/  STL.64 [R1+0x300], R8 ;  /* 0x0003000801007387 */ /* 0x000fe80000100a00 */
[----:B------:R0:W-:Y:S04]  /*47dc0*/  STL.64 [R1+0x308], R10 ;  /* 0x0003080a01007387 */ /* 0x0001e80000100a00 */
[----:B------:R-:W-:Y:S04]  /*47dd0*/  STL.64 [R1+0x4598], R4 ;  /* 0x0045980401007387 */ /* 0x000fe80000100a00 */
[----:B----4-:R-:W-:Y:S04]  /*47de0*/  STL.64 [R1+0x4548], R18 ;  /* 0x0045481201007387 */ /* 0x010fe80000100a00 */
[----:B------:R1:W-:Y:S01]  /*47df0*/  STL.64 [R1+0x4540], R16 ;  /* 0x0045401001007387 */ /* 0x0003e20000100a00 */
[----:B0-----:R-:W-:-:S02]  /*47e00*/  IMAD.SHL.U32 R11, R27, 0x2, RZ ;  /* 0x000000021b0b7824 */ /* 0x001fc400078e00ff */
[----:B-1----:R-:W-:Y:S02]  /*47e10*/  IMAD.MOV.U32 R16, RZ, RZ, R7 ;  /* 0x000000ffff107224 */ /* 0x002fe400078e0007 */
[----:B------:R-:W-:Y:S01]  /*47e20*/  IMAD.MOV.U32 R17, RZ, RZ, R22 ;  /* 0x000000ffff117224 */ /* 0x000fe200078e0016 */
[----:B------:R-:W3:Y:S04]  /*47e30*/  LDL.LU R7, [R1+0x4658] ;  /* 0x0046580001077983 */ /* 0x000ee80000300800 */
[----:B------:R-:W4:Y:S04]  /*47e40*/  LDL.LU R22, [R1+0x4654] ;  /* 0x0046540001167983 */ /* 0x000f280000300800 */
[----:B------:R-:W2:Y:S04]  /*47e50*/  LDL.LU.64 R24, [R1+0x6c0] ;  /* 0x0006c00001187983 */ /* 0x000ea80000300a00 */
[----:B------:R-:W2:Y:S04]  /*47e60*/  LDL.LU.64 R26, [R1+0x6c8] ;  /* 0x0006c800011a7983 */ /* 0x000ea80000300a00 */
[----:B------:R0:W-:Y:S02]  /*47e70*/  STL.64 [R1+0x45a0], R16 ;  /* 0x0045a01001007387 */ /* 0x0001e40000100a00 */
[----:B0-----:R-:W-:-:S02]  /*47e80*/  IMAD.MOV.U32 R16, RZ, RZ, R20 ;  /* 0x000000ffff107224 */ /* 0x001fc400078e0014 */
[----:B------:R-:W-:Y:S01]  /*47e90*/  IMAD.MOV.U32 R17, RZ, RZ, R21 ;  /* 0x000000ffff117224 */ /* 0x000fe200078e0015 */
[----:B------:R-:W3:Y:S04]  /*47ea0*/  LDL.LU R20, [R1+0x4650] ;  /* 0x0046500001147983 */ /* 0x000ee80000300800 */
[----:B------:R-:W3:Y:S04]  /*47eb0*/  LDL.LU R21, [R1+0x464c] ;  /* 0x00464c0001157983 */ /* 0x000ee80000300800 */
[----:B------:R0:W-:Y:S02]  /*47ec0*/  STL.64 [R1+0x45b8], R16 ;  /* 0x0045b81001007387 */ /* 0x0001e40000100a00 */
[----:B0-----:R-:W-:-:S02]  /*47ed0*/  IMAD.MOV.U32 R16, RZ, RZ, R2 ;  /* 0x000000ffff107224 */ /* 0x001fc400078e0002 */
[----:B------:R-:W-:Y:S01]  /*47ee0*/  IMAD.MOV.U32 R17, RZ, RZ, R3 ;  /* 0x000000ffff117224 */ /* 0x000fe200078e0003 */
[----:B------:R-:W4:Y:S04]  /*47ef0*/  LDL.LU R2, [R1+0x4648] ;  /* 0x0046480001027983 */ /* 0x000f280000300800 */
[----:B------:R-:W2:Y:S04]  /*47f00*/  LDL.LU R3, [R1+0x4644] ;  /* 0x0046440001037983 */ /* 0x000ea80000300800 */
[----:B------:R0:W-:Y:S04]  /*47f10*/  STL.64 [R1+0x45d0], R16 ;  /* 0x0045d01001007387 */ /* 0x0001e80000100a00 */
[----:B0-----:R-:W3:Y:S04]  /*47f20*/  LDL.LU.64 R16, [R1+0x6f0] ;  /* 0x0006f00001107983 */ /* 0x001ee80000300a00 */
[----:B------:R-:W3:Y:S01]  /*47f30*/  LDL.LU.64 R18, [R1+0x6f8] ;  /* 0x0006f80001127983 */ /* 0x000ee20000300a00 */
[----:B------:R-:W-:-:S05]  /*47f40*/  IMAD R0, R0, 0x90, RZ ;  /* 0x0000009000007824 */ /* 0x000fca00078e02ff */
[----:B------:R-:W-:-:S04]  /*47f50*/  LOP3.LUT R0, R0, 0x10, R11, 0x78, !PT ;  /* 0x0000001000007812 */ /* 0x000fc800078e780b */
[----:B------:R-:W-:-:S04]  /*47f60*/  LOP3.LUT R0, R0, 0x400, R29, 0xf8, !PT ;  /* 0x0000040000007812 */ /* 0x000fc800078ef81d */
[----:B------:R-:W-:-:S05]  /*47f70*/  LOP3.LUT R0, R0, 0x60, RZ, 0x3c, !PT ;  /* 0x0000006000007812 */ /* 0x000fca00078e3cff */
[----:B------:R-:W0:Y:S04]  /*47f80*/  LDSM.16.MT88.4 R8, [R0+UR4+0x10000] ;  /* 0x010000040008783b */ /* 0x000e280008004200 */
[----:B0-----:R-:W-:Y:S04]  /*47f90*/  STL.64 [R1+0x44a8], R10 ;  /* 0x0044a80a01007387 */ /* 0x001fe80000100a00 */
[----:B------:R0:W-:Y:S04]  /*47fa0*/  STL.64 [R1+0x44a0], R8 ;  /* 0x0044a00801007387 */ /* 0x0001e80000100a00 */
[----:B0-----:R-:W4:Y:S01]  /*47fb0*/  LDL.LU.64 R8, [R1+0x50] ;  /* 0x0000500001087983 */ /* 0x001f220000300a00 */
[----:B---3--:R-:W-:-:S15]  /*47fc0*/  HMMA.16816.F32.BF16 R16, R12, R20, R16 ;  /* 0x000000140c10723c */ /* 0x008fde0000041810 */
[----:B------:R-:W-:-:S08]  /*47fd0*/  NOP ;  /* 0x0000000000007918 */ /* 0x000fd00000000000 */
[----:B------:R0:W-:Y:S04]  /*47fe0*/  STL.64 [R1+0x2f0], R16 ;  /* 0x0002f01001007387 */ /* 0x0001e80000100a00 */
[----:B------:R-:W-:Y:S01]  /*47ff0*/  STL.64 [R1+0x2f8], R18 ;  /* 0x0002f81201007387 */ /* 0x000fe20000100a00 */
[----:B0-----:R-:W-:Y:S02]  /*48000*/  IMAD.MOV.U32 R16, RZ, RZ, R6 ;  /* 0x000000ffff107224 */ /* 0x001fe400078e0006 */
[----:B------:R-:W-:Y:S01]  /*48010*/  IMAD.MOV.U32 R17, RZ, RZ, R28 ;  /* 0x000000ffff117224 */ /* 0x000fe200078e001c */
[----:B------:R-:W3:Y:S04]  /*48020*/  LDL.LU R6, [R1+0x4640] ;  /* 0x0046400001067983 */ /* 0x000ee80000300800 */
[----:B------:R0:W-:Y:S04]  /*48030*/  STL.64 [R1+0x45e8], R16 ;  /* 0x0045e81001007387 */ /* 0x0001e80000100a00 */
[----:B0-----:R-:W4:Y:S01]  /*48040*/  LDL R16, [R1+0xd0] ;  /* 0x0000d00001107983 */ /* 0x001f220000100800 */
[----:B--2---:R-:W-:-:S03]  /*48050*/  IMAD.MOV.U32 R17, RZ, RZ, R3 ;  /* 0x000000ffff117224 */ /* 0x004fc600078e0003 */
[----:B------:R-:W2:Y:S04]  /*48060*/  LDL.LU R3, [R1+0x463c] ;  /* 0x00463c0001037983 */ /* 0x000ea80000300800 */
[----:B------:R-:W-:Y:S01]  /*48070*/  STL.64 [R1+0x4538], R20 ;  /* 0x0045381401007387 */ /* 0x000fe20000100a00 */
[----:B----4-:R-:W-:Y:S03]  /*48080*/  HMMA.16816.F32.BF16 R16, R12, R16, R24 ;  /* 0x000000100c10723c */ /* 0x010fe60000041818 */
[----:B------:R-:W4:Y:S04]  /*48090*/  LDL.LU R26, [R1+0x4638] ;  /* 0x00463800011a7983 */ /* 0x000f280000300800 */
[----:B------:R-:W3:-:S15]  /*480a0*/  LDL.LU.64 R24, [R1+0x4630] ;  /* 0x0046300001187983 */ /* 0x000ede0000300a00 */
[----:B------:R-:W-:-:S01]  /*480b0*/  NOP ;  /* 0x0000000000007918 */ /* 0x000fc20000000000 */
[----:B------:R0:W-:Y:S04]  /*480c0*/  STL.64 [R1+0x2e0], R16 ;  /* 0x0002e01001007387 */ /* 0x0001e80000100a00 */
[----:B------:R-:W-:Y:S01]  /*480d0*/  STL.64 [R1+0x2e8], R18 ;  /* 0x0002e81201007387 */ /* 0x000fe20000100a00 */
[----:B0-----:R-:W-:Y:S02]  /*480e0*/  IMAD.MOV.U32 R17, RZ, RZ, R23 ;  /* 0x000000ffff117224 */ /* 0x001fe400078e0017 */
[----:B----4-:R-:W-:-:S05]  /*480f0*/  IMAD.MOV.U32 R16, RZ, RZ, R26 ;  /* 0x000000ffff107224 */ /* 0x010fca00078e001a */
[----:B------:R0:W-:Y:S04]  /*48100*/  STL.64 [R1+0x4600], R16 ;  /* 0x0046001001007387 */ /* 0x0001e80000100a00 */
[----:B0-----:R-:W4:Y:S04]  /*48110*/  LDL.LU.64 R16, [R1+0x680] ;  /* 0x0006800001107983 */ /* 0x001f280000300a00 */
[----:B------:R-:W4:Y:S01]  /*48120*/  LDL.LU.64 R18, [R1+0x688] ;  /* 0x0006880001127983 */ /* 0x000f220000300a00 */
[----:B---3--:R-:W-:Y:S02]  /*48130*/  IMAD.MOV.U32 R11, RZ, RZ, R24 ;  /* 0x000000ffff0b7224 */ /* 0x008fe400078e0018 */
[----:B------:R-:W-:Y:S01]  /*48140*/  IMAD.MOV.U32 R10, RZ, RZ, R25 ;  /* 0x000000ffff0a7224 */ /* 0x000fe200078e0019 */
[----:B----4-:R-:W-:-:S15]  /*48150*/  HMMA.16816.F32.BF16 R16, R12, R24, R16 ;  /* 0x000000180c10723c */ /* 0x010fde0000041810 */
[----:B------:R-:W-:-:S08]  /*48160*/  NOP ;  /* 0x0000000000007918 */ /* 0x000fd00000000000 */
[----:B------:R0:W-:Y:S04]  /*48170*/  STL.64 [R1+0x2d0], R16 ;  /* 0x0002d01001007387 */ /* 0x0001e80000100a00 */
[----:B------:R-:W-:Y:S01]  /*48180*/  STL.64 [R1+0x2d8], R18 ;  /* 0x0002d81201007387 */ /* 0x000fe20000100a00 */
[----:B0-----:R-:W-:Y:S02]  /*48190*/  IMAD.MOV.U32 R16, RZ, RZ, R22 ;  /* 0x000000ffff107224 */ /* 0x001fe400078e0016 */
[----:B------:R-:W-:-:S05]  /*481a0*/  IMAD.MOV.U32 R17, RZ, RZ, R7 ;  /* 0x000000ffff117224 */ /* 0x000fca00078e0007 */
[----:B------:R-:W-:Y:S04]  /*481b0*/  STL.64 [R1+0x4618], R16 ;  /* 0x0046181001007387 */ /* 0x000fe80000100a00 */
[----:B------:R-:W-:Y:S04]  /*481c0*/  STL.64 [R1+0x45b0], R10 ;  /* 0x0045b00a01007387 */ /* 0x000fe80000100a00 */
[----:B------:R0:W-:Y:S04]  /*481d0*/  STL.64 [R1+0x45a8], R8 ;  /* 0x0045a80801007387 */ /* 0x0001e80000100a00 */
[----:B0-----:R-:W3:Y:S04]  /*481e0*/  LDL.LU.64 R8, [R1+0x550] ;  /* 0x0005500001087983 */ /* 0x001ee80000300a00 */
[----:B------:R-:W4:Y:S04]  /*481f0*/  LDL.LU.64 R10, [R1+0x558] ;  /* 0x00055800010a7983 */ /* 0x000f280000300a00 */
[----:B----4-:R-:W-:Y:S04]  /*48200*/  STL.64 [R1+0x45c8], R10 ;  /* 0x0045c80a01007387 */ /* 0x010fe80000100a00 */
[----:B---3--:R0:W-:Y:S04]  /*48210*/  STL.64 [R1+0x45c0], R8 ;  /* 0x0045c00801007387 */ /* 0x0081e80000100a00 */
        /* <DEDUP_REMOVED lines=13> */
[----:B------:R-:W4:Y:S01]  /*482f0*/  LDL.LU.64 R10, [R1+0x618] ;  /* 0x00061800010a7983 */ /* 0x000f220000300a00 */
[----:B------:R-:W-:-:S03]  /*48300*/  IMAD.MOV.U32 R16, RZ, RZ, R6 ;  /* 0x000000ffff107224 */ /* 0x000fc600078e0006 */
[----:B----4-:R-:W-:Y:S04]  /*48310*/  STL.64 [R1+0x4628], R10 ;  /* 0x0046280a01007387 */ /* 0x010fe80000100a00 */
[----:B---3--:R0:W-:Y:S04]  /*48320*/  STL.64 [R1+0x4620], R8 ;  /* 0x0046200801007387 */ /* 0x0081e80000100a00 */
[----:B0-----:R-:W3:Y:S04]  /*48330*/  LDL.LU.64 R8, [R1+0x640] ;  /* 0x0006400001087983 */ /* 0x001ee80000300a00 */
[----:B------:R-:W3:Y:S04]  /*48340*/  LDL.LU.64 R10, [R1+0x648] ;  /* 0x00064800010a7983 */ /* 0x000ee80000300a00 */
[----:B------:R-:W4:Y:S04]  /*48350*/  LDL.LU.64 R4, [R1+0x520] ;  /* 0x0005200001047983 */ /* 0x000f280000300a00 */
[----:B------:R-:W4:Y:S04]  /*48360*/  LDL.LU.64 R6, [R1+0x528] ;  /* 0x0005280001067983 */ /* 0x000f280000300a00 */
[----:B------:R-:W2:Y:S04]  /*48370*/  LDL.LU.64 R20, [R1+0x500] ;  /* 0x0005000001147983 */ /* 0x000ea80000300a00 */
[----:B------:R-:W2:Y:S04]  /*48380*/  LDL.LU.64 R22, [R1+0x508] ;  /* 0x0005080001167983 */ /* 0x000ea80000300a00 */
[----:B------:R-:W3:Y:S04]  /*48390*/  LDL.LU.64 R24, [R1+0x410] ;  /* 0x0004100001187983 */ /* 0x000ee80000300a00 */
[----:B------:R-:W4:Y:S01]  /*483a0*/  LDL.LU.64 R26, [R1+0x418] ;  /* 0x00041800011a7983 */ /* 0x000f220000300a00 */
[----:B------:R-:W-:-:S03]  /*483b0*/  IMAD.MOV.U32 R17, RZ, RZ, R2 ;  /* 0x000000ffff117224 */ /* 0x000fc600078e0002 */
[----:B----4-:R-:W-:Y:S04]  /*483c0*/  STL.64 [R1+0x4578], R26 ;  /* 0x0045781a01007387 */ /* 0x010fe80000100a00 */
[----:B---3--:R0:W-:Y:S04]  /*483d0*/  STL.64 [R1+0x4570], R24 ;  /* 0x0045701801007387 */ /* 0x0081e80000100a00 */
[----:B0-----:R-:W3:Y:S04]  /*483e0*/  LDL.LU.64 R24, [R1+0x430] ;  /* 0x0004300001187983 */ /* 0x001ee80000300a00 */
[----:B------:R-:W4:Y:S01]  /*483f0*/  LDL.LU.64 R26, [R1+0x438] ;  /* 0x00043800011a7983 */ /* 0x000f220000300a00 */
[C---:B------:R-:W-:Y:S03]  /*48400*/  HMMA.16816.F32.BF16 R16, R12.reuse, R16, R8 ;  /* 0x000000100c10723c */ /* 0x040fe60000041808 */
[----:B----4-:R-:W-:Y:S04]  /*48410*/  STL.64 [R1+0x4590], R26 ;  /* 0x0045901a01007387 */ /* 0x010fe80000100a00 */
[----:B---3--:R0:W-:Y:S04]  /*48420*/  STL.64 [R1+0x4588], R24 ;  /* 0x0045881801007387 */ /* 0x0081e80000100a00 */
[----:B0-----:R-:W3:Y:S04]  /*48430*/  LDL.LU.64 R24, [R1+0x450] ;  /* 0x0004500001187983 */ /* 0x001ee80000300a00 */
[----:B------:R-:W3:Y:S04]  /*48440*/  LDL.LU.64 R26, [R1+0x458] ;  /* 0x00045800011a7983 */ /* 0x000ee80000300a00 */
[----:B------:R-:W4:Y:S04]  /*48450*/  LDL.LU.64 R10, [R1+0x4628] ;  /* 0x00462800010a7983 */ /* 0x000f280000300a00 */
[----:B------:R-:W4:Y:S04]  /*48460*/  LDL.LU.64 R8, [R1+0x4620] ;  /* 0x0046200001087983 */ /* 0x000f280000300a00 */
[----:B------:R0:W-:Y:S04]  /*48470*/  STL.64 [R1+0x2c0], R16 ;  /* 0x0002c01001007387 */ /* 0x0001e80000100a00 */
[----:B------:R4:W-:Y:S04]  /*48480*/  STL.64 [R1+0x2c8], R18 ;  /* 0x0002c81201007387 */ /* 0x0009e80000100a00 */
[----:B0-----:R-:W4:Y:S02]  /*48490*/  LDL.LU.64 R16, [R1+0x4618] ;  /* 0x0046180001107983 */ /* 0x001f240000300a00 */
[----:B----4-:R-:W-:Y:S02]  /*484a0*/  HMMA.16816.F32.BF16 R16, R12, R16, R8 ;  /* 0x000000100c10723c */ /* 0x010fe40000041808 */
[----:B------:R-:W4:Y:S04]  /*484b0*/  LDL.LU.64 R10, [R1+0x4610] ;  /* 0x00461000010a7983 */ /* 0x000f280000300a00 */
[----:B------:R-:W4:-:S15]  /*484c0*/  LDL.LU.64 R8, [R1+0x4608] ;  /* 0x0046080001087983 */ /* 0x000f1e0000300a00 */
[----:B------:R-:W-:-:S02]  /*484d0*/  NOP ;  /* 0x0000000000007918 */ /* 0x000fc40000000000 */
        /* <DEDUP_REMOVED lines=26> */
[----:B------:R-:W2:-:S15]  /*48680*/  LDL.LU.64 R8, [R1+0x45a8] ;  /* 0x0045a80001087983 */ /* 0x000e9e0000300a00 */
[----:B------:R-:W-:-:S02]  /*48690*/  NOP ;  /* 0x0000000000007918 */ /* 0x000fc40000000000 */
[----:B------:R0:W-:Y:S04]  /*486a0*/  STL.64 [R1+0x270], R16 ;  /* 0x0002701001007387 */ /* 0x0001e80000100a00 */
[----:B------:R-:W-:Y:S04]  /*486b0*/  STL.64 [R1+0x278], R18 ;  /* 0x0002781201007387 */ /* 0x000fe80000100a00 */
[----:B0-----:R-:W3:Y:S01]  /*486c0*/  LDL.LU.64 R16, [R1+0x45a0] ;  /* 0x0045a00001107983 */ /* 0x001ee20000300a00 */
[----:B--2---:R-:W-:-:S15]  /*486d0*/  HMMA.16816.F32.BF16 R4, R12, R8, R4 ;  /* 0x000000080c04723c */ /* 0x004fde0000041804 */
[----:B------:R-:W-:-:S08]  /*486e0*/  NOP ;  /* 0x0000000000007918 */ /* 0x000fd00000000000 */
[----:B------:R0:W-:Y:S04]  /*486f0*/  STL.64 [R1+0x260], R4 ;  /* 0x0002600401007387 */ /* 0x0001e80000100a00 */
[----:B------:R-:W-:Y:S04]  /*48700*/  STL.64 [R1+0x268], R6 ;  /* 0x0002680601007387 */ /* 0x000fe80000100a00 */
[----:B0-----:R-:W2:Y:S01]  /*48710*/  LDL.LU.64 R4, [R1+0x4598] ;  /* 0x0045980001047983 */ /* 0x001ea20000300a00 */
[----:B---3--:R-:W-:Y:S03]  /*48720*/  HMMA.16816.F32.BF16 R20, R12, R16, R20 ;  /* 0x000000100c14723c */ /* 0x008fe60000041814 */
[----:B------:R-:W-:Y:S04]  /*48730*/  STL.64 [R1+0x44f0], R8 ;  /* 0x0044f00801007387 */ /* 0x000fe80000100a00 */
[----:B------:R-:W3:Y:S04]  /*48740*/  LDL.LU.64 R16, [R1+0x750] ;  /* 0x0007500001107983 */ /* 0x000ee80000300a00 */
[----:B------:R-:W3:-:S12]  /*48750*/  LDL.LU.64 R18, [R1+0x758] ;  /* 0x0007580001127983 */ /* 0x000ed80000300a00 */
[----:B------:R0:W-:Y:S04]  /*48760*/  STL.64 [R1+0x250], R20 ;  /* 0x0002501401007387 */ /* 0x0001e80000100a00 */
[----:B------:R1:W-:Y:S04]  /*48770*/  STL.64 [R1+0x258], R22 ;  /* 0x0002581601007387 */ /* 0x0003e80000100a00 */
[----:B0-----:R-:W3:Y:S04]  /*48780*/  LDL.LU.64 R20, [R1+0x710] ;  /* 0x0007100001147983 */ /* 0x001ee80000300a00 */
[----:B-1----:R-:W3:Y:S01]  /*48790*/  LDL.LU.64 R22, [R1+0x718] ;  /* 0x0007180001167983 */ /* 0x002ee20000300a00 */
[----:B--2---:R-:W-:Y:S03]  /*487a0*/  HMMA.16816.F32.BF16 R4, R12, R4, R24 ;  /* 0x000000040c04723c */ /* 0x004fe60000041818 */
[----:B------:R-:W2:Y:S04]  /*487b0*/  LDL.LU.64 R26, [R1+0x4590] ;  /* 0x00459000011a7983 */ /* 0x000ea80000300a00 */
[----:B------:R-:W2:-:S15]  /*487c0*/  LDL.LU.64 R24, [R1+0x4588] ;  /* 0x0045880001187983 */ /* 0x000e9e0000300a00 */
[----:B------:R-:W-:-:S01]  /*487d0*/  NOP ;  /* 0x0000000000007918 */ /* 0x000fc20000000000 */
[----:B------:R0:W-:Y:S04]  /*487e0*/  STL.64 [R1+0x240], R4 ;  /* 0x0002400401007387 */ /* 0x0001e80000100a00 */
[----:B------:R2:W-:Y:S04]  /*487f0*/  STL.64 [R1+0x248], R6 ;  /* 0x0002480601007387 */ /* 0x0005e80000100a00 */
[----:B0-----:R-:W2:Y:S02]  /*48800*/  LDL.LU.64 R4, [R1+0x4580] ;  /* 0x0045800001047983 */ /* 0x001ea40000300a00 */
[----:B--2---:R-:W-:Y:S02]  /*48810*/  HMMA.16816.F32.BF16 R4, R12, R4, R24 ;  /* 0x000000040c04723c */ /* 0x004fe40000041818 */
[----:B------:R-:W2:Y:S04]  /*48820*/  LDL.LU.64 R26, [R1+0x4578] ;  /* 0x00457800011a7983 */ /* 0x000ea80000300a00 */
[----:B------:R-:W2:-:S15]  /*48830*/  LDL.LU.64 R24, [R1+0x4570] ;  /* 0x0045700001187983 */ /* 0x000e9e0000300a00 */
[----:B------:R-:W-:-:S02]  /*48840*/  NOP ;  /* 0x0000000000007918 */ /* 0x000fc40000000000 */
[----:B------:R0:W-:Y:S04]  /*48850*/  STL.64 [R1+0x230], R4 ;  /* 0x0002300401007387 */ /* 0x0001e80000100a00 */
[----:B------:R1:W-:Y:S04]  /*48860*/  STL.64 [R1+0x238], R6 ;  /* 0x0002380601007387 */ /* 0x0003e80000100a00 */
[----:B0-----:R-:W2:Y:S01]  /*48870*/  LDL.LU.64 R4, [R1+0x4568] ;  /* 0x0045680001047983 */ /* 0x001ea20000300a00 */
[----:B----4-:R-:W-:Y:S02]  /*48880*/  IMAD.MOV.U32 R8, RZ, RZ, R11 ;  /* 0x000000ffff087224 */ /* 0x010fe400078e000b */
[----:B------:R-:W-:Y:S01]  /*48890*/  IMAD.MOV.U32 R9, RZ, RZ, R10 ;  /* 0x000000ffff097224 */ /* 0x000fe200078e000a */
[----:B--2---:R-:W-:Y:S01]  /*488a0*/  HMMA.16816.F32.BF16 R12, R12, R4, R24 ;  /* 0x000000040c0c723c */ /* 0x004fe20000041818 */
[----:B------:R-:W3:Y:S05]  /*488b0*/  LDL.LU.64 R24, [R1+0x4560] ;  /* 0x0045600001187983 */ /* 0x000eea0000300a00 */
[----:B------:R-:W-:-:S02]  /*488c0*/  IMAD.MOV.U32 R2, RZ, RZ, R4 ;  /* 0x000000ffff027224 */ /* 0x000fc400078e0004 */
[----:B------:R-:W-:-:S15]  /*488d0*/  IMAD.MOV.U32 R0, RZ, RZ, R5 ;  /* 0x000000ffff007224 */ /* 0x000fde00078e0005 */
[----:B------:R-:W-:Y:S04]  /*488e0*/  STL.64 [R1+0x200], R12 ;  /* 0x0002000c01007387 */ /* 0x000fe80000100a00 */
[----:B------:R-:W-:Y:S04]  /*488f0*/  STL.64 [R1+0x208], R14 ;  /* 0x0002080e01007387 */ /* 0x000fe80000100a00 */
[----:B-1----:R-:W3:Y:S04]  /*48900*/  LDL.LU.64 R6, [R1+0x4558] ;  /* 0x0045580001067983 */ /* 0x002ee80000300a00 */
[----:B------:R-:W3:Y:S04]  /*48910*/  LDL.LU.64 R4, [R1+0x4550] ;  /* 0x0045500001047983 */ /* 0x000ee80000300a00 */
[----:B------:R0:W-:Y:S04]  /*48920*/  STL.64 [R1+0x4530], R8 ;  /* 0x0045300801007387 */ /* 0x0001e80000100a00 */
[----:B0-----:R-:W2:Y:S04]  /*48930*/  LDL.LU.64 R8, [R1+0x6d0] ;  /* 0x0006d00001087983 */ /* 0x001ea80000300a00 */
[----:B------:R-:W2:Y:S04]  /*48940*/  LDL.LU.64 R10, [R1+0x6d8] ;  /* 0x0006d800010a7983 */ /* 0x000ea80000300a00 */
[----:B------:R-:W4:Y:S04]  /*48950*/  LDL.LU.64 R12, [R1+0x70] ;  /* 0x00007000010c7983 */ /* 0x000f280000300a00 */
[----:B------:R-:W2:Y:S01]  /*48960*/  LDL.64 R14, [R1+0x78] ;  /* 0x00007800010e7983 */ /* 0x000ea20000100a00 */
[----:B---3--:R-:W-:Y:S03]  /*48970*/  HMMA.16816.F32.BF16 R16, R4, R24, R16 ;  /* 0x000000180410723c */ /* 0x008fe60000041810 */
[----:B--2---:R-:W-:Y:S04]  /*48980*/  STL.64 [R1+0x4500], R14 ;  /* 0x0045000e01007387 */ /* 0x004fe80000100a00 */
[----:B----4-:R0:W-:Y:S04]  /*48990*/  STL.64 [R1+0x44f8], R12 ;  /* 0x0044f80c01007387 */ /* 0x0101e80000100a00 */
[----:B0-----:R-:W2:-:S12]  /*489a0*/  LDL.LU.64 R12, [R1+0xd0] ;  /* 0x0000d000010c7983 */ /* 0x001e980000300a00 */
[----:B------:R-:W-:Y:S04]  /*489b0*/  STL.64 [R1+0x1f0], R16 ;  /* 0x0001f01001007387 */ /* 0x000fe80000100a00 */
[----:B------:R0:W-:Y:S04]  /*489c0*/  STL.64 [R1+0x1f8], R18 ;  /* 0x0001f81201007387 */ /* 0x0001e80000100a00 */
[----:B0-----:R-:W3:Y:S04]  /*489d0*/  LDL.LU.64 R18, [R1+0x4548] ;  /* 0x0045480001127983 */ /* 0x001ee80000300a00 */
[----:B------:R-:W4:Y:S02]  /*489e0*/  LDL.LU.64 R16, [R1+0x4540] ;  /* 0x0045400001107983 */ /* 0x000f240000300a00 */
[----:B----4-:R-:W-:-:S15]  /*489f0*/  HMMA.16816.F32.BF16 R20, R4, R16, R20 ;  /* 0x000000100414723c */ /* 0x010fde0000041814 */
[----:B------:R-:W-:-:S08]  /*48a00*/  NOP ;  /* 0x0000000000007918 */ /* 0x000fd00000000000 */
[----:B------:R0:W-:Y:S04]  /*48a10*/  STL.64 [R1+0x1e0], R20 ;  /* 0x0001e01401007387 */ /* 0x0001e80000100a00 */
[----:B------:R-:W-:Y:S04]  /*48a20*/  STL.64 [R1+0x1e8], R22 ;  /* 0x0001e81601007387 */ /* 0x000fe80000100a00 */
[----:B0-----:R-:W4:Y:S04]  /*48a30*/  LDL.LU.64 R20, [R1+0x4538] ;  /* 0x0045380001147983 */ /* 0x001f280000300a00 */
[----:B---3--:R-:W-:Y:S04]  /*48a40*/  STL.64 [R1+0x4488], R18 ;  /* 0x0044881201007387 */ /* 0x008fe80000100a00 */
[----:B------:R0:W-:Y:S04]  /*48a50*/  STL.64 [R1+0x4480], R16 ;  /* 0x0044801001007387 */ /* 0x0001e80000100a00 */
[----:B0-----:R-:W3:Y:S01]  /*48a60*/  LDL.LU.64 R16, [R1+0xa0] ;  /* 0x0000a00001107983 */ /* 0x001ee20000300a00 */
[----:B----4-:R-:W-:Y:S06]  /*48a70*/  HMMA.16816.F32.BF16 R8, R4, R20, R8 ;  /* 0x000000140408723c */ /* 0x010fec0000041808 */
[----:B------:R-:W-:-:S02]  /*48a80*/  IMAD.MOV.U32 R26, RZ, RZ, R20 ;  /* 0x000000ffff1a7224 */ /* 0x000fc400078e0014 */
[----:B------:R-:W-:Y:S02]  /*48a90*/  IMAD.MOV.U32 R27, RZ, RZ, R21 ;  /* 0x000000ffff1b7224 */ /* 0x000fe400078e0015 */
[----:B------:R-:W0:Y:S04]  /*48aa0*/  LDSM.16.MT88.4 R20, [R3+UR4+0x10800] ;  /* 0x010800040314783b */ /* 0x000e280008004200 */
[----:B---3--:R-:W-:Y:S09]  /*48ab0*/  STL.64 [R1+0x4518], R16 ;  /* 0x0045181001007387 */ /* 0x008ff20000100a00 */
[----:B------:R1:W-:Y:S04]  /*48ac0*/  STL.64 [R1+0x1d0], R8 ;  /* 0x0001d00801007387 */ /* 0x0003e80000100a00 */
[----:B------:R3:W-:Y:S04]  /*48ad0*/  STL.64 [R1+0x1d8], R10 ;  /* 0x0001d80a01007387 */ /* 0x0007e80000100a00 */
[----:B-1----:R-:W4:Y:S04]  /*48ae0*/  LDL.LU.64 R8, [R1+0x6b0] ;  /* 0x0006b00001087983 */ /* 0x002f280000300a00 */
[----:B---3--:R-:W4:Y:S04]  /*48af0*/  LDL.LU.64 R10, [R1+0x6b8] ;  /* 0x0006b800010a7983 */ /* 0x008f280000300a00 */
[----:B------:R-:W-:Y:S04]  /*48b00*/  STL.64 [R1+0x44b8], R26 ;  /* 0x0044b81a01007387 */ /* 0x000fe80000100a00 */
[----:B------:R-:W-:Y:S04]  /*48b10*/  STL.64 [R1+0x44b0], R24 ;  /* 0x0044b01801007387 */ /* 0x000fe80000100a00 */
[----:B------:R-:W3:Y:S04]  /*48b20*/  LDL.LU.64 R16, [R1+0x630] ;  /* 0x0006300001107983 */ /* 0x000ee80000300a00 */
[----:B------:R-:W3:Y:S01]  /*48b30*/  LDL.LU.64 R18, [R1+0x638] ;  /* 0x0006380001127983 */ /* 0x000ee20000300a00 */
[----:B--2---:R-:W-:Y:S01]  /*48b40*/  IMAD.MOV.U32 R29, RZ, RZ, R12 ;  /* 0x000000ffff1d7224 */ /* 0x004fe200078e000c */
[----:B----4-:R-:W-:Y:S02]  /*48b50*/  HMMA.16816.F32.BF16 R8, R4, R12, R8 ;  /* 0x0000000c0408723c */ /* 0x010fe40000041808 */
[----:B---3--:R-:W-:Y:S04]  /*48b60*/  STL.64 [R1+0x4528], R18 ;  /* 0x0045281201007387 */ /* 0x008fe80000100a00 */
[----:B------:R1:W-:Y:S04]  /*48b70*/  STL.64 [R1+0x4520], R16 ;  /* 0x0045201001007387 */ /* 0x0003e80000100a00 */
[----:B-1----:R-:W2:Y:S04]  /*48b80*/  LDL.LU.64 R16, [R1+0x670] ;  /* 0x0006700001107983 */ /* 0x002ea80000300a00 */
[----:B------:R-:W2:Y:S04]  /*48b90*/  LDL.LU.64 R18, [R1+0x678] ;  /* 0x0006780001127983 */ /* 0x000ea80000300a00 */
[----:B0-----:R-:W-:Y:S04]  /*48ba0*/  STL.64 [R1+0x4388], R22 ;  /* 0x0043881601007387 */ /* 0x001fe80000100a00 */
[----:B------:R-:W-:Y:S04]  /*48bb0*/  STL.64 [R1+0x4380], R20 ;  /* 0x0043801401007387 */ /* 0x000fe80000100a00 */
[----:B------:R-:W3:Y:S04]  /*48bc0*/  LDL.LU.64 R24, [R1+0x600] ;  /* 0x0006000001187983 */ /* 0x000ee80000300a00 */
[----:B------:R-:W3:Y:S04]  /*48bd0*/  LDL.LU.64 R26, [R1+0x608] ;  /* 0x00060800011a7983 */ /* 0x000ee80000300a00 */
[----:B------:R0:W-:Y:S04]  /*48be0*/  STL.64 [R1+0x1c0], R8 ;  /* 0x0001c00801007387 */ /* 0x0001e80000100a00 */
[----:B------:R2:W-:Y:S04]  /*48bf0*/  STL.64 [R1+0x1c8], R10 ;  /* 0x0001c80a01007387 */ /* 0x0005e80000100a00 */
[----:B0-----:R-:W2:Y:S01]  /*48c00*/  LDL.LU.64 R8, [R1+0x4530] ;  /* 0x0045300001087983 */ /* 0x001ea20000300a00 */
[----:B------:R-:W-:-:S02]  /*48c10*/  IMAD.MOV.U32 R21, RZ, RZ, R0 ;  /* 0x000000ffff157224 */ /* 0x000fc400078e0000 */
[----:B------:R-:W-:Y:S02]  /*48c20*/  IMAD.MOV.U32 R0, RZ, RZ, R13 ;  /* 0x000000ffff007224 */ /* 0x000fe400078e000d */
[----:B------:R-:W4:Y:S01]  /*48c30*/  LDL.64 R12, [R1+0x80] ;  /* 0x00008000010c7983 */ /* 0x000f220000100a00 */
[C---:B--2---:R-:W-:Y:S03]  /*48c40*/  HMMA.16816.F32.BF16 R8, R4.reuse, R8, R16 ;  /* 0x000000080408723c */ /* 0x044fe60000041810 */
[----:B----4-:R0:W-:Y:S04]  /*48c50*/  STL.64 [R1+0x4510], R12 ;  /* 0x0045100c01007387 */ /* 0x0101e80000100a00 */
[----:B0-----:R-:W2:Y:S04]  /*48c60*/  LDL.64 R12, [R1+0x90] ;  /* 0x00009000010c7983 */ /* 0x001ea80000100a00 */
[----:B------:R-:W-:Y:S04]  /*48c70*/  STL [R1+0x4460], R0 ;  /* 0x0044600001007387 */ /* 0x000fe80000100800 */
[----:B------:R-:W-:Y:S04]  /*48c80*/  STL [R1+0x445c], R29 ;  /* 0x00445c1d01007387 */ /* 0x000fe80000100800 */
[----:B------:R-:W4:Y:S04]  /*48c90*/  LDL.LU.64 R18, [R1+0x4528] ;  /* 0x0045280001127983 */ /* 0x000f280000300a00 */
[----:B------:R-:W4:Y:S04]  /*48ca0*/  LDL.LU.64 R16, [R1+0x4520] ;  /* 0x0045200001107983 */ /* 0x000f280000300a00 */
[----:B------:R0:W-:Y:S04]  /*48cb0*/  STL.64 [R1+0x1b0], R8 ;  /* 0x0001b00801007387 */ /* 0x0001e80000100a00 */
[----:B------:R-:W-:Y:S04]  /*48cc0*/  STL.64 [R1+0x1b8], R10 ;  /* 0x0001b80a01007387 */ /* 0x000fe80000100a00 */
[----:B0-----:R-:W3:Y:S04]  /*48cd0*/  LDL.LU.64 R8, [R1+0x60] ;  /* 0x0000600001087983 */ /* 0x001ee80000300a00 */
[----:B---3--:R0:W-:Y:S04]  /*48ce0*/  STL.64 [R1+0x4508], R8 ;  /* 0x0045080801007387 */ /* 0x0081e80000100a00 */
[----:B0-----:R-:W4:Y:S02]  /*48cf0*/  LDL.LU.64 R8, [R1+0xb0] ;  /* 0x0000b00001087983 */ /* 0x001f240000300a00 */
[----:B----4-:R-:W-:-:S15]  /*48d00*/  HMMA.16816.F32.BF16 R16, R4, R8, R16 ;  /* 0x000000080410723c */ /* 0x010fde0000041810 */
[----:B------:R-:W-:-:S08]  /*48d10*/  NOP ;  /* 0x0000000000007918 */ /* 0x000fd00000000000 */
[----:B------:R0:W-:Y:S04]  /*48d20*/  STL.64 [R1+0x1a0], R16 ;  /* 0x0001a01001007387 */ /* 0x0001e80000100a00 */
[----:B------:R-:W-:Y:S04]  /*48d30*/  STL.64 [R1+0x1a8], R18 ;  /* 0x0001a81201007387 */ /* 0x000fe80000100a00 */
[----:B0-----:R-:W3:Y:S01]  /*48d40*/  LDL.LU.64 R16, [R1+0x4518] ;  /* 0x0045180001107983 */ /* 0x001ee20000300a00 */
[----:B------:R-:W-:Y:S02]  /*48d50*/  IMAD.MOV.U32 R0, RZ, RZ, R8 ;  /* 0x000000ffff007224 */ /* 0x000fe400078e0008 */
[----:B------:R-:W-:-:S02]  /*48d60*/  IMAD.MOV.U32 R29, RZ, RZ, R9 ;  /* 0x000000ffff1d7224 */ /* 0x000fc400078e0009 */
[----:B------:R-:W-:-:S03]  /*48d70*/  IMAD.MOV.U32 R20, RZ, RZ, R2 ;  /* 0x000000ffff147224 */ /* 0x000fc600078e0002 */
[----:B------:R-:W-:Y:S04]  /*48d80*/  STL [R1+0x4498], R29 ;  /* 0x0044981d01007387 */ /* 0x000fe80000100800 */
[----:B------:R-:W-:Y:S01]  /*48d90*/  STL [R1+0x446c], R0 ;  /* 0x00446c0001007387 */ /* 0x000fe20000100800 */
[----:B---3--:R-:W-:Y:S06]  /*48da0*/  HMMA.16816.F32.BF16 R8, R4, R16, R24 ;  /* 0x000000100408723c */ /* 0x008fec0000041818 */
[----:B------:R-:W-:-:S02]  /*48db0*/  IMAD.MOV.U32 R23, RZ, RZ, R17 ;  /* 0x000000ffff177224 */ /* 0x000fc400078e0011 */
[----:B------:R-:W-:-:S15]  /*48dc0*/  IMAD.MOV.U32 R28, RZ, RZ, R16 ;  /* 0x000000ffff1c7224 */ /* 0x000fde00078e0010 */
[----:B------:R0:W-:Y:S04]  /*48dd0*/  STL.64 [R1+0x190], R8 ;  /* 0x0001900801007387 */ /* 0x0001e80000100a00 */
[----:B------:R1:W-:Y:S04]  /*48de0*/  STL.64 [R1+0x198], R10 ;  /* 0x0001980a01007387 */ /* 0x0003e80000100a00 */
[----:B0-----:R-:W3:Y:S04]  /*48df0*/  LDL.LU.64 R8, [R1+0x590] ;  /* 0x0005900001087983 */ /* 0x001ee80000300a00 */
[----:B-1----:R-:W3:Y:S04]  /*48e00*/  LDL.LU.64 R10, [R1+0x598] ;  /* 0x00059800010a7983 */ /* 0x002ee80000300a00 */
[----:B------:R-:W4:Y:S04]  /*48e10*/  LDL.LU.64 R16, [R1+0x40] ;  /* 0x0000400001107983 */ /* 0x000f280000300a00 */
[----:B------:R-:W-:Y:S04]  /*48e20*/  STL [R1+0x44c8], R23 ;  /* 0x0044c81701007387 */ /* 0x000fe80000100800 */
[----:B------:R0:W-:Y:S04]  /*48e30*/  STL.64 [R1+0x44c0], R20 ;  /* 0x0044c01401007387 */ /* 0x0001e80000100a00 */
[----:B0-----:R-:W2:Y:S04]  /*48e40*/  LDL.LU.64 R20, [R1+0x5c0] ;  /* 0x0005c00001147983 */ /* 0x001ea80000300a00 */
[----:B------:R-:W2:Y:S04]  /*48e50*/  LDL.LU.64 R22, [R1+0x5c8] ;  /* 0x0005c80001167983 */ /* 0x000ea80000300a00 */
[----:B------:R-:W3:Y:S04]  /*48e60*/  LDL.LU.64 R24, [R1+0x20] ;  /* 0x0000200001187983 */ /* 0x000ee80000300a00 */
[----:B---3--:R0:W-:Y:S04]  /*48e70*/  STL.64 [R1+0x44d0], R24 ;  /* 0x0044d01801007387 */ /* 0x0081e80000100a00 */
[----:B0-----:R-:W3:Y:S01]  /*48e80*/  LDL.LU.64 R24, [R1+0x30] ;  /* 0x0000300001187983 */ /* 0x001ee20000300a00 */
[----:B--2---:R-:W-:Y:S06]  /*48e90*/  HMMA.16816.F32.BF16 R20, R4, R12, R20 ;  /* 0x0000000c0414723c */ /* 0x004fec0000041814 */
[----:B------:R-:W-:Y:S01]  /*48ea0*/  IMAD.MOV.U32 R29, RZ, RZ, R13 ;  /* 0x000000ffff1d7224 */ /* 0x000fe200078e000d */
[----:B---3--:R0:W-:Y:S04]  /*48eb0*/  STL.64 [R1+0x44e8], R24 ;  /* 0x0044e81801007387 */ /* 0x0081e80000100a00 */
[----:B0-----:R-:W2:Y:S04]  /*48ec0*/  LDL.LU.64 R24, [R1+0x570] ;  /* 0x0005700001187983 */ /* 0x001ea80000300a00 */
[----:B------:R-:W2:Y:S04]  /*48ed0*/  LDL.LU.64 R26, [R1+0x578] ;  /* 0x00057800011a7983 */ /* 0x000ea80000300a00 */
[----:B------:R-:W-:Y:S04]  /*48ee0*/  STL [R1+0x4458], R28 ;  /* 0x0044581c01007387 */ /* 0x000fe80000100800 */
[----:B------:R-:W3:Y:S01]  /*48ef0*/  LDL.LU.64 R12, [R1+0x4510] ;  /* 0x00451000010c7983 */ /* 0x000ee20000300a00 */
[----:B------:R-:W-:-:S02]  /*48f00*/  IMAD.MOV.U32 R2, RZ, RZ, R23 ;  /* 0x000000ffff027224 */ /* 0x000fc400078e0017 */
[----:B------:R-:W-:Y:S01]  /*48f10*/  IMAD.MOV.U32 R3, RZ, RZ, R22 ;  /* 0x000000ffff037224 */ /* 0x000fe200078e0016 */
[----:B------:R0:W-:Y:S04]  /*48f20*/  STL.64 [R1+0x180], R20 ;  /* 0x0001801401007387 */ /* 0x0001e80000100a00 */
[----:B0-----:R-:W4:Y:S04]  /*48f30*/  LDL.LU.64 R20, [R1+0x510] ;  /* 0x0005100001147983 */ /* 0x001f280000300a00 */
[----:B------:R-:W4:Y:S04]  /*48f40*/  LDL.LU.64 R22, [R1+0x518] ;  /* 0x0005180001167983 */ /* 0x000f280000300a00 */
[----:B------:R-:W-:Y:S04]  /*48f50*/  STL [R1+0x4264], R2 ;  /* 0x0042640201007387 */ /* 0x000fe80000100800 */
[----:B------:R-:W-:Y:S01]  /*48f60*/  STL [R1+0x4260], R3 ;  /* 0x0042600301007387 */ /* 0x000fe20000100800 */
[----:B---3--:R-:W-:Y:S06]  /*48f70*/  HMMA.16816.F32.BF16 R8, R4, R12, R8 ;  /* 0x0000000c0408723c */ /* 0x008fec0000041808 */
[----:B------:R-:W-:-:S15]  /*48f80*/  IMAD.MOV.U32 R28, RZ, RZ, R13 ;  /* 0x000000ffff1c7224 */ /* 0x000fde00078e000d */
[----:B------:R-:W-:-:S02]  /*48f90*/  NOP ;  /* 0x0000000000007918 */ /* 0x000fc40000000000 */
[----:B------:R0:W-:Y:S04]  /*48fa0*/  STL.64 [R1+0x170], R8 ;  /* 0x0001700801007387 */ /* 0x0001e80000100a00 */
[----:B------:R-:W-:Y:S04]  /*48fb0*/  STL.64 [R1+0x178], R10 ;  /* 0x0001780a01007387 */ /* 0x000fe80000100a00 */
[----:B0-----:R-:W3:Y:S04]  /*48fc0*/  LDL.LU.64 R8, [R1+0x4508] ;  /* 0x0045080001087983 */ /* 0x001ee80000300a00 */
[----:B------:R-:W4:Y:S04]  /*48fd0*/  LDL.LU.64 R14, [R1+0x4500] ;  /* 0x00450000010e7983 */ /* 0x000f280000300a00 */
[----:B------:R-:W2:Y:S04]  /*48fe0*/  LDL.LU.64 R12, [R1+0x44f8] ;  /* 0x0044f800010c7983 */ /* 0x000ea80000300a00 */
[----:B------:R-:W-:Y:S01]  /*48ff0*/  STL [R1+0x4464], R28 ;  /* 0x0044641c01007387 */ /* 0x000fe20000100800 */
[----:B--2---:R-:W-:-:S15]  /*49000*/  HMMA.16816.F32.BF16 R24, R4, R12, R24 ;  /* 0x0000000c0418723c */ /* 0x004fde0000041818 */
[----:B------:R-:W-:-:S08]  /*49010*/  NOP ;  /* 0x0000000000007918 */ /* 0x000fd00000000000 */
[----:B------:R0:W-:Y:S04]  /*49020*/  STL.64 [R1+0x160], R24 ;  /* 0x0001601801007387 */ /* 0x0001e80000100a00 */
[----:B------:R1:W-:Y:S04]  /*49030*/  STL.64 [R1+0x168], R26 ;  /* 0x0001681a01007387 */ /* 0x0003e80000100a00 */
[----:B0-----:R-:W2:Y:S04]  /*49040*/  LDL.LU.64 R24, [R1+0x4f0] ;  /* 0x0004f00001187983 */ /* 0x001ea80000300a00 */
[----:B-1----:R-:W2:Y:S04]  /*49050*/  LDL.LU.64 R26, [R1+0x4f8] ;  /* 0x0004f800011a7983 */ /* 0x002ea80000300a00 */
[----:B----4-:R-:W-:Y:S04]  /*49060*/  STL.64 [R1+0x43f8], R14 ;  /* 0x0043f80e01007387 */ /* 0x010fe80000100a00 */
[----:B------:R0:W-:Y:S04]  /*49070*/  STL.64 [R1+0x43f0], R12 ;  /* 0x0043f00c01007387 */ /* 0x0001e80000100a00 */
[----:B0-----:R-:W3:Y:S04]  /*49080*/  LDL.LU.64 R12, [R1+0x540] ;  /* 0x00054000010c7983 */ /* 0x001ee80000300a00 */
[----:B------:R-:W3:Y:S02]  /*49090*/  LDL.LU.64 R14, [R1+0x548] ;  /* 0x00054800010e7983 */ /* 0x000ee40000300a00 */
[----:B---3--:R-:W-:-:S15]  /*490a0*/  HMMA.16816.F32.BF16 R12, R4, R8, R12 ;  /* 0x00000008040c723c */ /* 0x008fde000004180c */
[----:B------:R-:W-:-:S08]  /*490b0*/  NOP ;  /* 0x0000000000007918 */ /* 0x000fd00000000000 */
[----:B------:R-:W-:Y:S04]  /*490c0*/  STL.64 [R1+0x150], R12 ;  /* 0x0001500c01007387 */ /* 0x000fe80000100a00 */
[----:B------:R0:W-:Y:S02]  /*490d0*/  STL.64 [R1+0x158], R14 ;  /* 0x0001580e01007387 */ /* 0x0001e40000100a00 */
[----:B0-----:R-:W-:Y:S02]  /*490e0*/  IMAD.MOV.U32 R15, RZ, RZ, R8 ;  /* 0x000000ffff0f7224 */ /* 0x001fe400078e0008 */
[----:B------:R-:W-:Y:S02]  /*490f0*/  IMAD.MOV.U32 R14, RZ, RZ, R9 ;  /* 0x000000ffff0e7224 */ /* 0x000fe400078e0009 */
[----:B------:R-:W3:Y:S04]  /*49100*/  LDL.LU.64 R8, [R1+0x44f0] ;  /* 0x0044f00001087983 */ /* 0x000ee80000300a00 */
[----:B------:R-:W-:Y:S01]  /*49110*/  STL [R1+0x4468], R15 ;  /* 0x0044680f01007387 */ /* 0x000fe20000100800 */
[----:B---3--:R-:W-:-:S15]  /*49120*/  HMMA.16816.F32.BF16 R20, R4, R8, R20 ;  /* 0x000000080414723c */ /* 0x008fde0000041814 */
[----:B------:R-:W-:-:S08]  /*49130*/  NOP ;  /* 0x0000000000007918 */ /* 0x000fd00000000000 */
[----:B------:R0:W-:Y:S04]  /*49140*/  STL.64 [R1+0x140], R20 ;  /* 0x0001401401007387 */ /* 0x0001e80000100a00 */
[----:B------:R1:W-:Y:S04]  /*49150*/  STL.64 [R1+0x148], R22 ;  /* 0x0001481601007387 */ /* 0x0003e80000100a00 */
[----:B0-----:R-:W3:Y:S04]  /*49160*/  LDL.LU.64 R20, [R1+0x420] ;  /* 0x0004200001147983 */ /* 0x001ee80000300a00 */
[----:B-1----:R-:W4:Y:S01]  /*49170*/  LDL.LU.64 R22, [R1+0x428] ;  /* 0x0004280001167983 */ /* 0x002f220000300a00 */
[----:B--2---:R-:W-:Y:S01]  /*49180*/  HMMA.16816.F32.BF16 R24, R4, R16, R24 ;  /* 0x000000100418723c */ /* 0x004fe20000041818 */
[----:B------:R-:W-:-:S02]  /*49190*/  IMAD.MOV.U32 R13, RZ, RZ, R8 ;  /* 0x000000ffff0d7224 */ /* 0x000fc400078e0008 */
[----:B------:R-:W-:Y:S01]  /*491a0*/  IMAD.MOV.U32 R12, RZ, RZ, R9 ;  /* 0x000000ffff0c7224 */ /* 0x000fe200078e0009 */
[----:B----4-:R-:W-:Y:S04]  /*491b0*/  STL.64 [R1+0x44e0], R22 ;  /* 0x0044e01601007387 */ /* 0x010fe80000100a00 */
[----:B---3--:R0:W-:Y:S04]  /*491c0*/  STL.64 [R1+0x44d8], R20 ;  /* 0x0044d81401007387 */ /* 0x0081e80000100a00 */
[----:B0-----:R-:W2:Y:S04]  /*491d0*/  LDL.LU.64 R20, [R1+0x440] ;  /* 0x0004400001147983 */ /* 0x001ea80000300a00 */
[----:B------:R-:W2:Y:S04]  /*491e0*/  LDL.LU.64 R22, [R1+0x448] ;  /* 0x0004480001167983 */ /* 0x000ea80000300a00 */
[----:B------:R-:W3:Y:S04]  /*491f0*/  LDL.LU.64 R8, [R1+0x3e0] ;  /* 0x0003e00001087983 */ /* 0x000ee80000300a00 */
[----:B------:R-:W3:Y:S04]  /*49200*/  LDL.LU.64 R10, [R1+0x3e8] ;  /* 0x0003e800010a7983 */ /* 0x000ee80000300a00 */
[----:B------:R0:W-:Y:S04]  /*49210*/  STL.64 [R1+0x130], R24 ;  /* 0x0001301801007387 */ /* 0x0001e80000100a00 */
[----:B------:R-:W-:Y:S04]  /*49220*/  STL.64 [R1+0x138], R26 ;  /* 0x0001381a01007387 */ /* 0x000fe80000100a00 */
[----:B0-----:R-:W2:Y:S01]  /*49230*/  LDL.LU.64 R24, [R1+0x44e8] ;  /* 0x0044e80001187983 */ /* 0x001ea20000300a00 */
[----:B------:R-:W-:-:S02]  /*49240*/  IMAD.MOV.U32 R15, RZ, RZ, R16 ;  /* 0x000000ffff0f7224 */ /* 0x000fc400078e0010 */
[----:B------:R-:W-:Y:S02]  /*49250*/  IMAD.MOV.U32 R28, RZ, RZ, R17 ;  /* 0x000000ffff1c7224 */ /* 0x000fe400078e0011 */
[----:B------:R-:W4:Y:S04]  /*49260*/  LDL.LU.64 R16, [R1+0x700] ;  /* 0x0007000001107983 */ /* 0x000f280000300a00 */
[----:B------:R-:W4:Y:S04]  /*49270*/  LDL.LU.64 R18, [R1+0x708] ;  /* 0x0007080001127983 */ /* 0x000f280000300a00 */
[----:B------:R-:W-:Y:S04]  /*49280*/  STL.64 [R1+0x4478], R14 ;  /* 0x0044780e01007387 */ /* 0x000fe80000100a00 */
[----:B------:R0:W-:Y:S04]  /*49290*/  STL.64 [R1+0x4470], R12 ;  /* 0x0044700c01007387 */ /* 0x0001e80000100a00 */
[----:B0-----:R-:W4:Y:S04]  /*492a0*/  LDL.LU.64 R12, [R1+0x6a0] ;  /* 0x0006a000010c7983 */ /* 0x001f280000300a00 */
[----:B------:R-:W4:Y:S01]  /*492b0*/  LDL.LU.64 R14, [R1+0x6a8] ;  /* 0x0006a800010e7983 */ /* 0x000f220000300a00 */
[----:B--2---:R-:W-:Y:S06]  /*492c0*/  HMMA.16816.F32.BF16 R20, R4, R24, R20 ;  /* 0x000000180414723c */ /* 0x004fec0000041814 */
[----:B------:R-:W-:-:S02]  /*492d0*/  IMAD.MOV.U32 R3, RZ, RZ, R24 ;  /* 0x000000ffff037224 */ /* 0x000fc400078e0018 */
[----:B------:R-:W-:-:S15]  /*492e0*/  IMAD.MOV.U32 R2, RZ, RZ, R25 ;  /* 0x000000ffff027224 */ /* 0x000fde00078e0019 */
[----:B------:R-:W-:Y:S04]  /*492f0*/  STL.64 [R1+0x120], R20 ;  /* 0x0001201401007387 */ /* 0x000fe80000100a00 */
[----:B------:R0:W-:Y:S04]  /*49300*/  STL.64 [R1+0x128], R22 ;  /* 0x0001281601007387 */ /* 0x0001e80000100a00 */
[----:B0-----:R-:W2:Y:S04]  /*49310*/  LDL.LU.64 R22, [R1+0x44e0] ;  /* 0x0044e00001167983 */ /* 0x001ea80000300a00 */
[----:B------:R-:W2:Y:S04]  /*49320*/  LDL.LU.64 R20, [R1+0x44d8] ;  /* 0x0044d80001147983 */ /* 0x000ea80000300a00 */
[----:B------:R-:W2:Y:S02]  /*49330*/  LDL.LU.64 R24, [R1+0x44d0] ;  /* 0x0044d00001187983 */ /* 0x000ea40000300a00 */
[----:B--2---:R-:W-:-:S15]  /*49340*/  HMMA.16816.F32.BF16 R20, R4, R24, R20 ;  /* 0x000000180414723c */ /* 0x004fde0000041814 */
[----:B------:R-:W-:-:S08]  /*49350*/  NOP ;  /* 0x0000000000007918 */ /* 0x000fd00000000000 */
[----:B------:R-:W-:Y:S04]  /*49360*/  STL.64 [R1+0x110], R20 ;  /* 0x0001101401007387 */ /* 0x000fe80000100a00 */
[----:B------:R0:W-:Y:S04]  /*49370*/  STL.64 [R1+0x118], R22 ;  /* 0x0001181601007387 */ /* 0x0001e80000100a00 */
[----:B0-----:R-:W2:Y:S04]  /*49380*/  LDL.LU R23, [R1+0x44c8] ;  /* 0x0044c80001177983 */ /* 0x001ea80000300800 */
[----:B------:R-:W3:Y:S01]  /*49390*/  LDL.LU.64 R20, [R1+0x44c0] ;  /* 0x0044c00001147983 */ /* 0x000ee20000300a00 */
[----:B------:R-:W-:-:S02]  /*493a0*/  IMAD.MOV.U32 R0, RZ, RZ, R24 ;  /* 0x000000ffff007224 */ /* 0x000fc400078e0018 */
[----:B------:R-:W-:Y:S01]  /*493b0*/  IMAD.MOV.U32 R22, RZ, RZ, R25 ;  /* 0x000000ffff167224 */ /* 0x000fe200078e0019 */
[----:B------:R-:W2:Y:S04]  /*493c0*/  LDL.LU.64 R26, [R1+0x44b8] ;  /* 0x0044b800011a7983 */ /* 0x000ea80000300a00 */
[----:B------:R-:W4:Y:S01]  /*493d0*/  LDL.LU.64 R24, [R1+0x44b0] ;  /* 0x0044b00001187983 */ /* 0x000f220000300a00 */
[----:B---3--:R-:W-:Y:S03]  /*493e0*/  HMMA.16816.F32.BF16 R4, R4, R20, R8 ;  /* 0x000000140404723c */ /* 0x008fe60000041808 */
[----:B------:R-:W4:Y:S04]  /*493f0*/  LDL.LU.64 R10, [R1+0x44a8] ;  /* 0x0044a800010a7983 */ /* 0x000f280000300a00 */
[----:B------:R-:W4:-:S15]  /*49400*/  LDL.LU.64 R8, [R1+0x44a0] ;  /* 0x0044a00001087983 */ /* 0x000f1e0000300a00 */
[----:B------:R-:W-:-:S01]  /*49410*/  NOP ;  /* 0x0000000000007918 */ /* 0x000fc20000000000 */
[----:B------:R0:W-:Y:S04]  /*49420*/  STL.64 [R1+0x100], R4 ;  /* 0x0001000401007387 */ /* 0x0001e80000100a00 */
[----:B------:R-:W-:Y:S04]  /*49430*/  STL.64 [R1+0x108], R6 ;  /* 0x0001080601007387 */ /* 0x000fe80000100a00 */
[----:B0-----:R-:W3:Y:S01]  /*49440*/  LDL.LU R4, [R1+0x90] ;  /* 0x0000900001047983 */ /* 0x001ee20000300800 */
[----:B------:R-:W-:-:S03]  /*49450*/  IMAD.MOV.U32 R5, RZ, RZ, R29 ;  /* 0x000000ffff057224 */ /* 0x000fc600078e001d */
[----:B------:R-:W2:Y:S01]  /*49460*/  LDL.LU R29, [R1+0x4498] ;  /* 0x00449800011d7983 */ /* 0x000ea20000300800 */
[C---:B----4-:R-:W-:Y:S03]  /*49470*/  HMMA.16816.F32.BF16 R16, R8.reuse, R24, R16 ;  /* 0x000000180810723c */ /* 0x050fe60000041810 */
[----:B---3--:R2:W-:Y:S02]  /*49480*/  STL.64 [R1+0x4408], R4 ;  /* 0x0044080401007387 */ /* 0x0085e40000100a00 */
[----:B--2---:R-:W-:Y:S02]  /*49490*/  IMAD.MOV.U32 R4, RZ, RZ, R26 ;  /* 0x000000ffff047224 */ /* 0x004fe400078e001a */
[----:B------:R-:W-:Y:S01]  /*494a0*/  IMAD.MOV.U32 R5, RZ, RZ, R27 ;  /* 0x000000ffff057224 */ /* 0x000fe200078e001b */
[----:B------:R-:W2:Y:S04]  /*494b0*/  LDL.LU R26, [R1+0x4494] ;  /* 0x00449400011a7983 */ /* 0x000ea80000300800 */
[----:B------:R-:W2:Y:S04]  /*494c0*/  LDL.LU R27, [R1+0x4490] ;  /* 0x00449000011b7983 */ /* 0x000ea80000300800 */
[----:B------:R-:W-:Y:S04]  /*494d0*/  STL.64 [R1+0x43a0], R20 ;  /* 0x0043a01401007387 */ /* 0x000fe80000100a00 */
[----:B------:R-:W-:Y:S04]  /*494e0*/  STL [R1+0x444c], R23 ;  /* 0x00444c1701007387 */ /* 0x000fe80000100800 */
[----:B------:R-:W-:Y:S04]  /*494f0*/  STL.64 [R1+0xf0], R16 ;  /* 0x0000f01001007387 */ /* 0x000fe80000100a00 */
[----:B------:R0:W-:Y:S04]  /*49500*/  STL.64 [R1+0xf8], R18 ;  /* 0x0000f81201007387 */ /* 0x0001e80000100a00 */
[----:B0-----:R-:W3:Y:S04]  /*49510*/  LDL.LU.64 R18, [R1+0x4488] ;  /* 0x0044880001127983 */ /* 0x001ee80000300a00 */
[----:B------:R-:W4:Y:S02]  /*49520*/  LDL.LU.64 R16, [R1+0x4480] ;  /* 0x0044800001107983 */ /* 0x000f240000300a00 */
[----:B----4-:R-:W-:-:S15]  /*49530*/  HMMA.16816.F32.BF16 R12, R8, R16, R12 ;  /* 0x00000010080c723c */ /* 0x010fde000004180c */
[----:B------:R-:W-:-:S08]  /*49540*/  NOP ;  /* 0x0000000000007918 */ /* 0x000fd00000000000 */
[----:B------:R-:W-:Y:S04]  /*49550*/  STL.64 [R1+0xe0], R12 ;  /* 0x0000e00c01007387 */ /* 0x000fe80000100a00 */
[----:B------:R0:W-:Y:S04]  /*49560*/  STL.64 [R1+0xe8], R14 ;  /* 0x0000e80e01007387 */ /* 0x0001e80000100a00 */
[----:B0-----:R-:W4:Y:S04]  /*49570*/  LDL.LU.64 R14, [R1+0x4478] ;  /* 0x00447800010e7983 */ /* 0x001f280000300a00 */
[----:B------:R-:W4:Y:S04]  /*49580*/  LDL.LU.64 R12, [R1+0x4470] ;  /* 0x00447000010c7983 */ /* 0x000f280000300a00 */
[----:B---3--:R0:W-:Y:S04]  /*49590*/  STL.64 [R1+0x4378], R18 ;  /* 0x0043781201007387 */ /* 0x0081e80000100a00 */
[----:B------:R-:W3:Y:S04]  /*495a0*/  LDL.LU.64 R16, [R1+0x650] ;  /* 0x0006500001107983 */ /* 0x000ee80000300a00 */
[----:B0-----:R-:W3:Y:S02]  /*495b0*/  LDL.LU.64 R18, [R1+0x658] ;  /* 0x0006580001127983 */ /* 0x001ee40000300a00 */
[----:B---3--:R-:W-:-:S15]  /*495c0*/  HMMA.16816.F32.BF16 R4, R8, R4, R16 ;  /* 0x000000040804723c */ /* 0x008fde0000041810 */
[----:B------:R-:W-:-:S09]  /*495d0*/  NOP ;  /* 0x0000000000007918 */ /* 0x000fd20000000000 */
[----:B------:R-:W-:Y:S02]  /*495e0*/  IMAD.MOV.U32 R24, RZ, RZ, R7 ;  /* 0x000000ffff187224 */ /* 0x000fe400078e0007 */
[----:B------:R-:W-:Y:S01]  /*495f0*/  IMAD.MOV.U32 R25, RZ, RZ, R6 ;  /* 0x000000ffff197224 */ /* 0x000fe200078e0006 */
[----:B------:R-:W-:Y:S04]  /*49600*/  STL.64 [R1+0x3e0], R4 ;  /* 0x0003e00401007387 */ /* 0x000fe80000100a00 */
[----:B------:R0:W-:Y:S04]  /*49610*/  STL [R1+0x426c], R24 ;  /* 0x00426c1801007387 */ /* 0x0001e80000100800 */
[----:B------:R1:W-:Y:S04]  /*49620*/  STL [R1+0x4268], R25 ;  /* 0x0042681901007387 */ /* 0x0003e80000100800 */
[----:B--2---:R-:W-:Y:S01]  /*49630*/  STL.64 [R1+0x4390], R26 ;  /* 0x0043901a01007387 */ /* 0x004fe20000100a00 */
[----:B0-----:R-:W-:-:S03]  /*49640*/  IMAD.MOV.U32 R24, RZ, RZ, R0 ;  /* 0x000000ffff187224 */ /* 0x001fc600078e0000 */
[----:B------:R-:W2:Y:S01]  /*49650*/  LDL.LU R0, [R1+0x446c] ;  /* 0x00446c0001007983 */ /* 0x000ea20000300800 */
[----:B-1----:R-:W-:-:S03]  /*49660*/  IMAD.MOV.U32 R25, RZ, RZ, R22 ;  /* 0x000000ffff197224 */ /* 0x002fc600078e0016 */
[----:B------:R-:W3:Y:S04]  /*49670*/  LDL.LU.64 R20, [R1+0x5f0] ;  /* 0x0005f00001147983 */ /* 0x000ee80000300a00 */
[----:B------:R-:W3:Y:S04]  /*49680*/  LDL.LU.64 R22, [R1+0x5f8] ;  /* 0x0005f80001167983 */ /* 0x000ee80000300a00 */
[----:B------:R4:W-:Y:S02]  /*49690*/  STL.64 [R1+0x43a8], R24 ;  /* 0x0043a81801007387 */ /* 0x0009e40000100a00 */
[----:B----4-:R-:W-:-:S02]  /*496a0*/  IMAD.MOV.U32 R24, RZ, RZ, R15 ;  /* 0x000000ffff187224 */ /* 0x010fc400078e000f */
[----:B------:R-:W-:Y:S01]  /*496b0*/  IMAD.MOV.U32 R25, RZ, RZ, R28 ;  /* 0x000000ffff197224 */ /* 0x000fe200078e001c */
[----:B------:R-:W4:Y:S04]  /*496c0*/  LDL.LU R15, [R1+0x4468] ;  /* 0x00446800010f7983 */ /* 0x000f280000300800 */
[----:B------:R-:W3:Y:S04]  /*496d0*/  LDL.LU R28, [R1+0x4464] ;  /* 0x00446400011c7983 */ /* 0x000ee80000300800 */
[----:B------:R-:W2:Y:S04]  /*496e0*/  LDL.LU.64 R4, [R1+0x530] ;  /* 0x0005300001047983 */ /* 0x000ea80000300a00 */
[----:B------:R-:W4:Y:S04]  /*496f0*/  LDL.LU.64 R6, [R1+0x538] ;  /* 0x0005380001067983 */ /* 0x000f280000300a00 */
[----:B----4-:R-:W-:Y:S04]  /*49700*/  STL.64 [R1+0x4418], R6 ;  /* 0x0044180601007387 */ /* 0x010fe80000100a00 */
[----:B--2---:R0:W-:Y:S02]  /*49710*/  STL.64 [R1+0x4410], R4 ;  /* 0x0044100401007387 */ /* 0x0041e40000100a00 */
[----:B0-----:R-:W-:-:S02]  /*49720*/  IMAD.MOV.U32 R4, RZ, RZ, R0 ;  /* 0x000000ffff047224 */ /* 0x001fc400078e0000 */
[----:B------:R-:W-:Y:S01]  /*49730*/  IMAD.MOV.U32 R5, RZ, RZ, R29 ;  /* 0x000000ffff057224 */ /* 0x000fe200078e001d */
[----:B------:R-:W2:Y:S04]  /*49740*/  LDL.LU R0, [R1+0x4460] ;  /* 0x0044600001007983 */ /* 0x000ea80000300800 */
[----:B------:R-:W4:Y:S04]  /*49750*/  LDL.LU R29, [R1+0x445c] ;  /* 0x00445c00011d7983 */ /* 0x000f280000300800 */
[----:B------:R0:W-:Y:S04]  /*49760*/  STL.64 [R1+0x4430], R4 ;  /* 0x0044300401007387 */ /* 0x0001e80000100a00 */
[----:B0-----:R-:W2:Y:S04]  /*49770*/  LDL.LU R4, [R1+0xc0] ;  /* 0x0000c00001047983 */ /* 0x001ea80000300800 */
[----:B------:R-:W2:Y:S04]  /*49780*/  LDL.LU R5, [R1+0xc4] ;  /* 0x0000c40001057983 */ /* 0x000ea80000300800 */
[----:B------:R-:W3:Y:S04]  /*49790*/  LDL.LU.64 R16, [R1+0x4e0] ;  /* 0x0004e00001107983 */ /* 0x000ee80000300a00 */
        /* <DEDUP_REMOVED lines=8> */
[----:B------:R-:W3:Y:S04]  /*49820*/  LDL.LU.64 R18, [R1+0x5b8] ;  /* 0x0005b80001127983 */ /* 0x000ee80000300a00 */
[----:B------:R0:W-:Y:S02]  /*49830*/  STL.64 [R1+0x43c0], R24 ;  /* 0x0043c01801007387 */ /* 0x0001e40000100a00 */
[----:B0-----:R-:W-:-:S02]  /*49840*/  IMAD.MOV.U32 R24, RZ, RZ, R13 ;  /* 0x000000ffff187224 */ /* 0x001fc400078e000d */
[----:B------:R-:W-:Y:S02]  /*49850*/  IMAD.MOV.U32 R25, RZ, RZ, R12 ;  /* 0x000000ffff197224 */ /* 0x000fe400078e000c */
[----:B------:R-:W-:Y:S01]  /*49860*/  IMAD.MOV.U32 R13, RZ, RZ, R28 ;  /* 0x000000ffff0d7224 */ /* 0x000fe200078e001c */
[----:B------:R-:W4:Y:S04]  /*49870*/  LDL.LU R12, [R1+0x80] ;  /* 0x00008000010c7983 */ /* 0x000f280000300800 */
[----:B------:R-:W4:Y:S04]  /*49880*/  LDL.LU R28, [R1+0x4458] ;  /* 0x00445800011c7983 */ /* 0x000f280000300800 */
[----:B------:R0:W-:Y:S02]  /*49890*/  STL.64 [R1+0x43d8], R24 ;  /* 0x0043d81801007387 */ /* 0x0001e40000100a00 */
[----:B0-----:R-:W-:-:S02]  /*498a0*/  IMAD.MOV.U32 R24, RZ, RZ, R29 ;  /* 0x000000ffff187224 */ /* 0x001fc400078e001d */
[----:B--2---:R-:W-:Y:S01]  /*498b0*/  IMAD.MOV.U32 R25, RZ, RZ, R0 ;  /* 0x000000ffff197224 */ /* 0x004fe200078e0000 */
[----:B------:R-:W2:Y:S04]  /*498c0*/  LDL.LU R29, [R1+0x4454] ;  /* 0x00445400011d7983 */ /* 0x000ea80000300800 */
[----:B------:R-:W2:Y:S02]  /*498d0*/  LDL.LU R0, [R1+0x4450] ;  /* 0x0044500001007983 */ /* 0x000ea40000300800 */
[----:B------:R-:W-:Y:S02]  /*498e0*/  HMMA.16816.F32.BF16 R24, R8, R24, R20 ;  /* 0x000000180818723c */ /* 0x000fe40000041814 */
[----:B------:R-:W2:-:S15]  /*498f0*/  LDL.LU R23, [R1+0x444c] ;  /* 0x00444c0001177983 */ /* 0x000e9e0000300800 */
[----:B------:R-:W-:-:S06]  /*49900*/  NOP ;  /* 0x0000000000007918 */ /* 0x000fcc0000000000 */
[----:B------:R0:W-:Y:S04]  /*49910*/  STL.64 [R1+0x430], R24 ;  /* 0x0004301801007387 */ /* 0x0001e80000100a00 */
[----:B------:R-:W-:Y:S01]  /*49920*/  STL.64 [R1+0x438], R26 ;  /* 0x0004381a01007387 */ /* 0x000fe20000100a00 */
[----:B0-----:R-:W-:Y:S02]  /*49930*/  IMAD.MOV.U32 R24, RZ, RZ, R15 ;  /* 0x000000ffff187224 */ /* 0x001fe400078e000f */
[----:B------:R-:W-:-:S05]  /*49940*/  IMAD.MOV.U32 R25, RZ, RZ, R14 ;  /* 0x000000ffff197224 */ /* 0x000fca00078e000e */
[----:B------:R4:W-:Y:S01]  /*49950*/  STL.64 [R1+0x4400], R24 ;  /* 0x0044001801007387 */ /* 0x0009e20000100a00 */
[----:B---3--:R-:W-:Y:S01]  /*49960*/  HMMA.16816.F32.BF16 R4, R8, R4, R16 ;  /* 0x000000040804723c */ /* 0x008fe20000041810 */
[----:B----4-:R-:W-:Y:S02]  /*49970*/  IMAD.MOV.U32 R24, RZ, RZ, R28 ;  /* 0x000000ffff187224 */ /* 0x010fe400078e001c */
[----:B------:R-:W3:Y:S04]  /*49980*/  LDL.LU R28, [R1+0x4448] ;  /* 0x00444800011c7983 */ /* 0x000ee80000300800 */
[----:B------:R-:W4:Y:S04]  /*49990*/  LDL.LU.64 R18, [R1+0x4440] ;  /* 0x0044400001127983 */ /* 0x000f280000300a00 */
[----:B------:R-:W4:-:S12]  /*499a0*/  LDL.LU.64 R16, [R1+0x4438] ;  /* 0x0044380001107983 */ /* 0x000f180000300a00 */
[----:B------:R0:W-:Y:S04]  /*499b0*/  STL.64 [R1+0x420], R4 ;  /* 0x0004200401007387 */ /* 0x0001e80000100a00 */
[----:B------:R4:W-:Y:S04]  /*499c0*/  STL.64 [R1+0x428], R6 ;  /* 0x0004280601007387 */ /* 0x0009e80000100a00 */
[----:B0-----:R-:W4:Y:S02]  /*499d0*/  LDL.LU.64 R4, [R1+0x4430] ;  /* 0x0044300001047983 */ /* 0x001f240000300a00 */
[----:B----4-:R-:W-:Y:S02]  /*499e0*/  HMMA.16816.F32.BF16 R4, R8, R4, R16 ;  /* 0x000000040804723c */ /* 0x010fe40000041810 */
[----:B------:R-:W4:Y:S04]  /*499f0*/  LDL.LU.64 R18, [R1+0x4428] ;  /* 0x0044280001127983 */ /* 0x000f280000300a00 */
[----:B------:R-:W4:-:S15]  /*49a00*/  LDL.LU.64 R16, [R1+0x4420] ;  /* 0x0044200001107983 */ /* 0x000f1e0000300a00 */
[----:B------:R-:W-:-:S02]  /*49a10*/  NOP ;  /* 0x0000000000007918 */ /* 0x000fc40000000000 */
[----:B------:R-:W-:Y:S04]  /*49a20*/  STL.64 [R1+0x410], R4 ;  /* 0x0004100401007387 */ /* 0x000fe80000100a00 */
[----:B------:R0:W-:Y:S04]  /*49a30*/  STL.64 [R1+0x418], R6 ;  /* 0x0004180601007387 */ /* 0x0001e80000100a00 */
[----:B0-----:R-:W3:Y:S04]  /*49a40*/  LDL.LU.64 R6, [R1+0x4418] ;  /* 0x0044180001067983 */ /* 0x001ee80000300a00 */
[----:B------:R-:W3:Y:S01]  /*49a50*/  LDL.LU.64 R4, [R1+0x4410] ;  /* 0x0044100001047983 */ /* 0x000ee20000300a00 */
[----:B--2---:R-:W-:Y:S01]  /*49a60*/  IMAD.MOV.U32 R25, RZ, RZ, R23 ;  /* 0x000000ffff197224 */ /* 0x004fe200078e0017 */
[----:B------:R-:W0:Y:S06]  /*49a70*/  S2R R22, SR_TID.X ;  /* 0x0000000000167919 */ /* 0x000e2c0000002100 */
[----:B---3--:R-:W-:Y:S01]  /*49a80*/  HMMA.16816.F32.BF16 R24, R8, R24, R4 ;  /* 0x000000180818723c */ /* 0x008fe20000041804 */
[----:B------:R-:W4:Y:S01]  /*49a90*/  LDL.LU.64 R4, [R1+0x4408] ;  /* 0x0044080001047983 */ /* 0x000f220000300a00 */
[C---:B0-----:R-:W-:Y:S01]  /*49aa0*/  LOP3.LUT R23, R22.reuse, 0x7, RZ, 0xc0, !PT ;  /* 0x0000000716177812 */ /* 0x041fe200078ec0ff */
[----:B------:R-:W-:-:S04]  /*49ab0*/  IMAD.SHL.U32 R15, R22, 0x2, RZ ;  /* 0x00000002160f7824 */ /* 0x000fc800078e00ff */
[----:B------:R-:W-:Y:S02]  /*49ac0*/  IMAD R23, R23, 0x90, RZ ;  /* 0x0000009017177824 */ /* 0x000fe400078e02ff */
[----:B------:R-:W-:-:S03]  /*49ad0*/  IMAD.SHL.U32 R22, R22, 0x40, RZ ;  /* 0x0000004016167824 */ /* 0x000fc600078e00ff */
[----:B------:R-:W-:-:S04]  /*49ae0*/  LOP3.LUT R23, R23, 0x10, R15, 0x78, !PT ;  /* 0x0000001017177812 */ /* 0x000fc800078e780f */
[----:B------:R-:W-:-:S04]  /*49af0*/  LOP3.LUT R23, R23, 0x400, R22, 0xf8, !PT ;  /* 0x0000040017177812 */ /* 0x000fc800078ef816 */
[----:B------:R-:W-:-:S03]  /*49b00*/  LOP3.LUT R23, R23, 0x20, RZ, 0x3c, !PT ;  /* 0x0000002017177812 */ /* 0x000fc600078e3cff */
[----:B------:R0:W-:Y:S04]  /*49b10*/  STL.64 [R1+0x440], R24 ;  /* 0x0004401801007387 */ /* 0x0001e80000100a00 */
[----:B------:R1:W-:Y:S04]  /*49b20*/  STL.64 [R1+0x448], R26 ;  /* 0x0004481a01007387 */ /* 0x0003e80000100a00 */
[----:B0-----:R-:W2:Y:S04]  /*49b30*/  LDL.LU.64 R24, [R1+0x460] ;  /* 0x0004600001187983 */ /* 0x001ea80000300a00 */
[----:B-1----:R-:W2:Y:S01]  /*49b40*/  LDL.LU.64 R26, [R1+0x468] ;  /* 0x00046800011a7983 */ /* 0x002ea20000300a00 */
[----:B----4-:R-:W-:-:S15]  /*49b50*/  HMMA.16816.F32.BF16 R4, R8, R4, R16 ;  /* 0x000000040804723c */ /* 0x010fde0000041810 */
[----:B------:R-:W-:-:S08]  /*49b60*/  NOP ;  /* 0x0000000000007918 */ /* 0x000fd00000000000 */
[----:B------:R-:W-:Y:S04]  /*49b70*/  STL.64 [R1+0x450], R4 ;  /* 0x0004500401007387 */ /* 0x000fe80000100a00 */
[----:B------:R-:W-:Y:S04]  /*49b80*/  STL.64 [R1+0x458], R6 ;  /* 0x0004580601007387 */ /* 0x000fe80000100a00 */
[----:B------:R-:W3:Y:S04]  /*49b90*/  LDL.LU.64 R16, [R1+0x470] ;  /* 0x0004700001107983 */ /* 0x000ee80000300a00 */
[----:B------:R-:W3:Y:S04]  /*49ba0*/  LDL.LU.64 R18, [R1+0x478] ;  /* 0x0004780001127983 */ /* 0x000ee80000300a00 */
[----:B------:R0:W1:Y:S04]  /*49bb0*/  LDSM.16.MT88.4 R4, [R23+UR4+0x10800] ;  /* 0x010800041704783b */ /* 0x0000680008004200 */
[----:B------:R-:W4:Y:S04]  /*49bc0*/  LDL.LU.64 R20, [R1+0x4a0] ;  /* 0x0004a00001147983 */ /* 0x000f280000300a00 */
[----:B0-----:R-:W2:Y:S04]  /*49bd0*/  LDL.LU.64 R22, [R1+0x4a8] ;  /* 0x0004a80001167983 */ /* 0x001ea80000300a00 */
[----:B--2---:R-:W-:Y:S04]  /*49be0*/  STL.64 [R1+0x43b8], R22 ;  /* 0x0043b81601007387 */ /* 0x004fe80000100a00 */
[----:B----4-:R0:W-:Y:S04]  /*49bf0*/  STL.64 [R1+0x43b0], R20 ;  /* 0x0043b01401007387 */ /* 0x0101e80000100a00 */
[----:B0-----:R-:W2:Y:S04]  /*49c00*/  LDL.LU.64 R20, [R1+0x4b0] ;  /* 0x0004b00001147983 */ /* 0x001ea80000300a00 */
[----:B------:R-:W4:Y:S01]  /*49c10*/  LDL.LU.64 R22, [R1+0x4b8] ;  /* 0x0004b80001167983 */ /* 0x000f220000300a00 */
[C---:B------:R-:W-:Y:S03]  /*49c20*/  HMMA.16816.F32.BF16 R12, R8.reuse, R12, R24 ;  /* 0x0000000c080c723c */ /* 0x040fe60000041818 */
[----:B----4-:R-:W-:Y:S04]  /*49c30*/  STL.64 [R1+0x43d0], R22 ;  /* 0x0043d01601007387 */ /* 0x010fe80000100a00 */
[----:B--2---:R0:W-:Y:S04]  /*49c40*/  STL.64 [R1+0x43c8], R20 ;  /* 0x0043c81401007387 */ /* 0x0041e80000100a00 */
[----:B0-----:R-:W2:Y:S04]  /*49c50*/  LDL.LU.64 R20, [R1+0x4c0] ;  /* 0x0004c00001147983 */ /* 0x001ea80000300a00 */
[----:B------:R-:W4:Y:S04]  /*49c60*/  LDL.LU.64 R22, [R1+0x4c8] ;  /* 0x0004c80001167983 */ /* 0x000f280000300a00 */
[----:B----4-:R-:W-:Y:S04]  /*49c70*/  STL.64 [R1+0x43e8], R22 ;  /* 0x0043e81601007387 */ /* 0x010fe80000100a00 */
[----:B--2---:R0:W-:Y:S04]  /*49c80*/  STL.64 [R1+0x43e0], R20 ;  /* 0x0043e01401007387 */ /* 0x0041e80000100a00 */
[----:B0-----:R-:W2:Y:S04]  /*49c90*/  LDL.LU.64 R20, [R1+0x4d0] ;  /* 0x0004d00001147983 */ /* 0x001ea80000300a00 */
[----:B------:R-:W2:Y:S04]  /*49ca0*/  LDL.LU.64 R22, [R1+0x4d8] ;  /* 0x0004d80001167983 */ /* 0x000ea80000300a00 */
[----:B-1----:R-:W-:Y:S04]  /*49cb0*/  STL [R1+0x427c], R4 ;  /* 0x00427c0401007387 */ /* 0x002fe80000100800 */
[----:B------:R0:W-:Y:S04]  /*49cc0*/  STL [R1+0x4278], R5 ;  /* 0x0042780501007387 */ /* 0x0001e80000100800 */
[----:B------:R-:W-:Y:S04]  /*49cd0*/  STL [R1+0x4274], R6 ;  /* 0x0042740601007387 */ /* 0x000fe80000100800 */
[----:B------:R1:W-:Y:S04]  /*49ce0*/  STL [R1+0x4270], R7 ;  /* 0x0042700701007387 */ /* 0x0003e80000100800 */
[----:B0-----:R-:W4:Y:S04]  /*49cf0*/  LDL.LU.64 R4, [R1+0x490] ;  /* 0x0004900001047983 */ /* 0x001f280000300a00 */
[----:B-1----:R-:W4:Y:S04]  /*49d00*/  LDL.LU.64 R6, [R1+0x498] ;  /* 0x0004980001067983 */ /* 0x002f280000300a00 */
[----:B------:R-:W2:Y:S04]  /*49d10*/  LDL.LU.64 R24, [R1+0x4400] ;  /* 0x0044000001187983 */ /* 0x000ea80000300a00 */
[----:B------:R-:W-:Y:S04]  /*49d20*/  STL.64 [R1+0x460], R12 ;  /* 0x0004600c01007387 */ /* 0x000fe80000100a00 */
[----:B------:R0:W-:Y:S04]  /*49d30*/  STL.64 [R1+0x468], R14 ;  /* 0x0004680e01007387 */ /* 0x0001e80000100a00 */
[----:B0-----:R-:W4:Y:S04]  /*49d40*/  LDL.LU.64 R14, [R1+0x43f8] ;  /* 0x0043f800010e7983 */ /* 0x001f280000300a00 */
[----:B------:R-:W3:Y:S01]  /*49d50*/  LDL.LU.64 R12, [R1+0x43f0] ;  /* 0x0043f000010c7983 */ /* 0x000ee20000300a00 */
[C---:B--2---:R-:W-:Y:S06]  /*49d60*/  HMMA.16816.F32.BF16 R24, R8.reuse, R24, R20 ;  /* 0x000000180818723c */ /* 0x044fec0000041814 */
[----:B---3--:R-:W-:-:S15]  /*49d70*/  HMMA.16816.F32.BF16 R16, R8, R12, R16 ;  /* 0x0000000c0810723c */ /* 0x008fde0000041810 */
[----:B------:R-:W-:-:S08]  /*49d80*/  NOP ;  /* 0x0000000000007918 */ /* 0x000fd00000000000 */
[----:B------:R0:W-:Y:S04]  /*49d90*/  STL.64 [R1+0x470], R16 ;  /* 0x0004701001007387 */ /* 0x0001e80000100a00 */
[----:B------:R1:W-:Y:S04]  /*49da0*/  STL.64 [R1+0x478], R18 ;  /* 0x0004781201007387 */ /* 0x0003e80000100a00 */
[----:B0-----:R-:W2:Y:S04]  /*49db0*/  LDL.LU R16, [R1+0x220] ;  /* 0x0002200001107983 */ /* 0x001ea80000300800 */
[----:B------:R-:W2:Y:S04]  /*49dc0*/  LDL.LU R17, [R1+0x224] ;  /* 0x0002240001117983 */ /* 0x000ea80000300800 */
[----:B-1----:R-:W2:Y:S04]  /*49dd0*/  LDL.LU R18, [R1+0x228] ;  /* 0x0002280001127983 */ /* 0x002ea80000300800 */
[----:B------:R-:W2:Y:S04]  /*49de0*/  LDL.LU R19, [R1+0x22c] ;  /* 0x00022c0001137983 */ /* 0x000ea80000300800 */
[----:B----4-:R-:W-:Y:S04]  /*49df0*/  STL.64 [R1+0x4318], R14 ;  /* 0x0043180e01007387 */ /* 0x010fe80000100a00 */
[----:B------:R-:W3:Y:S04]  /*49e00*/  LDL.LU.64 R22, [R1+0x43e8] ;  /* 0x0043e80001167983 */ /* 0x000ee80000300a00 */
[----:B------:R-:W3:Y:S04]  /*49e10*/  LDL.LU.64 R20, [R1+0x43e0] ;  /* 0x0043e00001147983 */ /* 0x000ee80000300a00 */
[----:B------:R0:W-:Y:S04]  /*49e20*/  STL.64 [R1+0x4e0], R24 ;  /* 0x0004e01801007387 */ /* 0x0001e80000100a00 */
[----:B------:R3:W-:Y:S04]  /*49e30*/  STL.64 [R1+0x4e8], R26 ;  /* 0x0004e81a01007387 */ /* 0x0007e80000100a00 */
[----:B0-----:R-:W3:Y:S02]  /*49e40*/  LDL.LU.64 R24, [R1+0x43d8] ;  /* 0x0043d80001187983 */ /* 0x001ee40000300a00 */
[----:B---3--:R-:W-:Y:S02]  /*49e50*/  HMMA.16816.F32.BF16 R24, R8, R24, R20 ;  /* 0x000000180818723c */ /* 0x008fe40000041814 */
[----:B------:R-:W3:Y:S04]  /*49e60*/  LDL.LU.64 R22, [R1+0x43d0] ;  /* 0x0043d00001167983 */ /* 0x000ee80000300a00 */
[----:B------:R-:W3:-:S15]  /*49e70*/  LDL.LU.64 R20, [R1+0x43c8] ;  /* 0x0043c80001147983 */ /* 0x000ede0000300a00 */
[----:B------:R-:W-:-:S02]  /*49e80*/  NOP ;  /* 0x0000000000007918 */ /* 0x000fc40000000000 */
        /* <DEDUP_REMOVED lines=9> */
[----:B0-----:R-:W4:Y:S01]  /*49f20*/  LDL.LU.64 R24, [R1+0x43a8] ;  /* 0x0043a80001187983 */ /* 0x001f220000300a00 */
[----:B------:R-:W-:Y:S02]  /*49f30*/  IMAD.MOV.U32 R12, RZ, RZ, R3 ;  /* 0x000000ffff0c7224 */ /* 0x000fe400078e0003 */
[----:B------:R-:W-:-:S07]  /*49f40*/  IMAD.MOV.U32 R13, RZ, RZ, R2 ;  /* 0x000000ffff0d7224 */ /* 0x000fce00078e0002 */
[C---:B---3--:R-:W-:Y:S01]  /*49f50*/  HMMA.16816.F32.BF16 R12, R8.reuse, R12, R20 ;  /* 0x0000000c080c723c */ /* 0x048fe20000041814 */
[----:B------:R-:W3:Y:S05]  /*49f60*/  LDL.LU.64 R20, [R1+0x43a0] ;  /* 0x0043a00001147983 */ /* 0x000eea0000300a00 */
[----:B----4-:R-:W-:Y:S01]  /*49f70*/  HMMA.16816.F32.BF16 R4, R8, R24, R4 ;  /* 0x000000180804723c */ /* 0x010fe20000041804 */
[----:B------:R-:W3:-:S15]  /*49f80*/  LDL.LU.64 R24, [R1+0x480] ;  /* 0x0004800001187983 */ /* 0x000ede0000300a00 */
[----:B------:R-:W-:-:S01]  /*49f90*/  NOP ;  /* 0x0000000000007918 */ /* 0x000fc20000000000 */
[----:B------:R-:W-:Y:S04]  /*49fa0*/  STL.64 [R1+0x530], R12 ;  /* 0x0005300c01007387 */ /* 0x000fe80000100a00 */
[----:B------:R-:W-:Y:S04]  /*49fb0*/  STL.64 [R1+0x538], R14 ;  /* 0x0005380e01007387 */ /* 0x000fe80000100a00 */
[----:B-1----:R-:W3:Y:S04]  /*49fc0*/  LDL.LU.64 R26, [R1+0x488] ;  /* 0x00048800011a7983 */ /* 0x002ee80000300a00 */
[----:B------:R0:W-:Y:S04]  /*49fd0*/  STL.64 [R1+0x560], R4 ;  /* 0x0005600401007387 */ /* 0x0001e80000100a00 */
[----:B------:R1:W-:Y:S04]  /*49fe0*/  STL.64 [R1+0x568], R6 ;  /* 0x0005680601007387 */ /* 0x0003e80000100a00 */
[----:B0-----:R-:W4:Y:S04]  /*49ff0*/  LDL.LU R4, [R1+0x3b0] ;  /* 0x0003b00001047983 */ /* 0x001f280000300800 */
[----:B------:R-:W4:Y:S04]  /*4a000*/  LDL.LU R5, [R1+0x3b4] ;  /* 0x0003b40001057983 */ /* 0x000f280000300800 */
[----:B-1----:R-:W2:Y:S01]  /*4a010*/  LDL.LU R6, [R1+0x3b8] ;  /* 0x0003b80001067983 */ /* 0x002ea20000300800 */
[----:B------:R-:W-:-:S03]  /*4a020*/  IMAD.MOV.U32 R7, RZ, RZ, R28 ;  /* 0x000000ffff077224 */ /* 0x000fc600078e001c */
[----:B------:R-:W3:Y:S04]  /*4a030*/  LDL.LU R28, [R1+0x4398] ;  /* 0x00439800011c7983 */ /* 0x000ee80000300800 */
[----:B--2---:R0:W-:Y:S04]  /*4a040*/  STL.64 [R1+0x4360], R6 ;  /* 0x0043600601007387 */ /* 0x0041e80000100a00 */
[----:B----4-:R-:W-:Y:S04]  /*4a050*/  STL.64 [R1+0x4358], R4 ;  /* 0x0043580401007387 */ /* 0x010fe80000100a00 */
[----:B0-----:R-:W2:Y:S04]  /*4a060*/  LDL.64 R6, [R1+0xd8] ;  /* 0x0000d80001067983 */ /* 0x001ea80000100a00 */
[----:B--2---:R0:W-:Y:S04]  /*4a070*/  STL.64 [R1+0x4368], R6 ;  /* 0x0043680601007387 */ /* 0x0041e80000100a00 */
[----:B------:R-:W2:Y:S04]  /*4a080*/  LDL.64 R14, [R1+0xa8] ;  /* 0x0000a800010e7983 */ /* 0x000ea80000100a00 */
[----:B0-----:R-:W4:Y:S04]  /*4a090*/  LDL.64 R6, [R1+0x8] ;  /* 0x0000080001067983 */ /* 0x001f280000100a00 */
[----:B--2---:R0:W-:Y:S04]  /*4a0a0*/  STL.64 [R1+0x4348], R14 ;  /* 0x0043480e01007387 */ /* 0x0041e80000100a00 */
[----:B0-----:R-:W2:Y:S04]  /*4a0b0*/  LDL.64 R14, [R1+0xb8] ;  /* 0x0000b800010e7983 */ /* 0x001ea80000100a00 */
[----:B--2---:R0:W-:Y:S04]  /*4a0c0*/  STL.64 [R1+0x4350], R14 ;  /* 0x0043500e01007387 */ /* 0x0041e80000100a00 */
[----:B0-----:R-:W2:Y:S01]  /*4a0d0*/  LDL.64 R14, [R1+0xc8] ;  /* 0x0000c800010e7983 */ /* 0x001ea20000100a00 */
[----:B---3--:R-:W-:Y:S03]  /*4a0e0*/  HMMA.16816.F32.BF16 R8, R8, R20, R24 ;  /* 0x000000140808723c */ /* 0x008fe60000041818 */
[----:B--2---:R0:W-:Y:S04]  /*4a0f0*/  STL.64 [R1+0x4370], R14 ;  /* 0x0043700e01007387 */ /* 0x0041e80000100a00 */
[----:B------:R-:W4:Y:S04]  /*4a100*/  LDL.LU R12, [R1+0x3d0] ;  /* 0x0003d000010c7983 */ /* 0x000f280000300800 */
[----:B------:R-:W4:Y:S04]  /*4a110*/  LDL.LU R13, [R1+0x3d4] ;  /* 0x0003d400010d7983 */ /* 0x000f280000300800 */
[----:B0-----:R-:W4:Y:S04]  /*4a120*/  LDL.LU R14, [R1+0x3d8] ;  /* 0x0003d800010e7983 */ /* 0x001f280000300800 */
[----:B------:R-:W4:Y:S04]  /*4a130*/  LDL.LU R15, [R1+0x3dc] ;  /* 0x0003dc00010f7983 */ /* 0x000f280000300800 */
[----:B------:R-:W2:Y:S04]  /*4a140*/  LDL.LU.64 R26, [R1+0x4390] ;  /* 0x00439000011a7983 */ /* 0x000ea80000300a00 */
[----:B------:R-:W2:Y:S04]  /*4a150*/  LDL.LU.64 R22, [R1+0x4388] ;  /* 0x0043880001167983 */ /* 0x000ea80000300a00 */
[----:B------:R-:W2:Y:S04]  /*4a160*/  LDL.LU.64 R20, [R1+0x4380] ;  /* 0x0043800001147983 */ /* 0x000ea80000300a00 */
[----:B------:R0:W-:Y:S04]  /*4a170*/  STL.64 [R1+0x550], R8 ;  /* 0x0005500801007387 */ /* 0x0001e80000100a00 */
[----:B------:R1:W-:Y:S04]  /*4a180*/  STL.64 [R1+0x558], R10 ;  /* 0x0005580a01007387 */ /* 0x0003e80000100a00 */
[----:B0-----:R-:W3:Y:S04]  /*4a190*/  LDL.LU R8, [R1+0x210] ;  /* 0x0002100001087983 */ /* 0x001ee80000300800 */
[----:B------:R-:W3:Y:S04]  /*4a1a0*/  LDL.LU R9, [R1+0x214] ;  /* 0x0002140001097983 */ /* 0x000ee80000300800 */
[----:B-1----:R-:W3:Y:S04]  /*4a1b0*/  LDL.LU R10, [R1+0x218] ;  /* 0x00021800010a7983 */ /* 0x002ee80000300800 */
[----:B------:R-:W3:Y:S01]  /*4a1c0*/  LDL.LU R11, [R1+0x21c] ;  /* 0x00021c00010b7983 */ /* 0x000ee20000300800 */
[----:B--2---:R-:W-:-:S15]  /*4a1d0*/  HMMA.16816.F32.BF16 R16, R20, R26, R16 ;  /* 0x0000001a1410723c */ /* 0x004fde0000041810 */
[----:B------:R-:W-:-:S08]  /*4a1e0*/  NOP ;  /* 0x0000000000007918 */ /* 0x000fd00000000000 */
[----:B------:R-:W-:Y:S04]  /*4a1f0*/  STL.64 [R1+0x220], R16 ;  /* 0x0002201001007387 */ /* 0x000fe80000100a00 */
[----:B------:R0:W-:Y:S04]  /*4a200*/  STL.64 [R1+0x228], R18 ;  /* 0x0002281201007387 */ /* 0x0001e80000100a00 */
[----:B0-----:R-:W3:Y:S04]  /*4a210*/  LDL.LU.64 R18, [R1+0x4378] ;  /* 0x0043780001127983 */ /* 0x001ee80000300a00 */
[----:B------:R0:W-:Y:S04]  /*4a220*/  STL [R1+0x4284], R26 ;  /* 0x0042841a01007387 */ /* 0x0001e80000100800 */
[----:B------:R1:W-:Y:S04]  /*4a230*/  STL [R1+0x4280], R27 ;  /* 0x0042801b01007387 */ /* 0x0003e80000100800 */
[----:B------:R-:W2:Y:S04]  /*4a240*/  LDL.LU R24, [R1+0x3c0] ;  /* 0x0003c00001187983 */ /* 0x000ea80000300800 */
[----:B------:R-:W2:Y:S04]  /*4a250*/  LDL.LU R25, [R1+0x3c4] ;  /* 0x0003c40001197983 */ /* 0x000ea80000300800 */
[----:B0-----:R-:W2:Y:S04]  /*4a260*/  LDL.LU R26, [R1+0x3c8] ;  /* 0x0003c800011a7983 */ /* 0x001ea80000300800 */
[----:B-1----:R-:W2:Y:S01]  /*4a270*/  LDL.LU R27, [R1+0x3cc] ;  /* 0x0003cc00011b7983 */ /* 0x002ea20000300800 */
[----:B----4-:R-:W-:Y:S06]  /*4a280*/  HMMA.16816.F32.BF16 R12, R20, R6, R12 ;  /* 0x00000006140c723c */ /* 0x010fec000004180c */
[----:B------:R-:W-:-:S02]  /*4a290*/  IMAD.MOV.U32 R2, RZ, RZ, R6 ;  /* 0x000000ffff027224 */ /* 0x000fc400078e0006 */
[----:B------:R-:W-:Y:S01]  /*4a2a0*/  IMAD.MOV.U32 R3, RZ, RZ, R7 ;  /* 0x000000ffff037224 */ /* 0x000fe200078e0007 */
[----:B---3--:R-:W-:-:S15]  /*4a2b0*/  HMMA.16816.F32.BF16 R8, R20, R18, R8 ;  /* 0x000000121408723c */ /* 0x008fde0000041808 */
[----:B------:R-:W-:-:S08]  /*4a2c0*/  NOP ;  /* 0x0000000000007918 */ /* 0x000fd00000000000 */
[----:B------:R-:W-:Y:S04]  /*4a2d0*/  STL.64 [R1+0x210], R8 ;  /* 0x0002100801007387 */ /* 0x000fe80000100a00 */
[----:B------:R-:W-:Y:S04]  /*4a2e0*/  STL.64 [R1+0x218], R10 ;  /* 0x0002180a01007387 */ /* 0x000fe80000100a00 */
[----:B------:R-:W0:Y:S04]  /*4a2f0*/  LDSM.16.MT88.4 R8, [R28+UR4+0x10800] ;  /* 0x010800041c08783b */ /* 0x000e280008004200 */
[----:B0-----:R-:W-:Y:S04]  /*4a300*/  STL.64 [R1+0x4110], R10 ;  /* 0x0041100a01007387 */ /* 0x001fe80000100a00 */
[----:B------:R0:W-:Y:S04]  /*4a310*/  STL.64 [R1+0x4108], R8 ;  /* 0x0041080801007387 */ /* 0x0001e80000100a00 */
[----:B0-----:R-:W3:Y:S04]  /*4a320*/  LDL.LU R8, [R1+0x390] ;  /* 0x0003900001087983 */ /* 0x001ee80000300800 */
[----:B------:R-:W3:Y:S04]  /*4a330*/  LDL.LU R9, [R1+0x394] ;  /* 0x0003940001097983 */ /* 0x000ee80000300800 */
[----:B------:R-:W3:Y:S04]  /*4a340*/  LDL.LU R10, [R1+0x398] ;  /* 0x00039800010a7983 */ /* 0x000ee80000300800 */
[----:B------:R-:W3:Y:S04]  /*4a350*/  LDL.LU R11, [R1+0x39c] ;  /* 0x00039c00010b7983 */ /* 0x000ee80000300800 */
[----:B------:R-:W-:Y:S04]  /*4a360*/  STL [R1+0x3e48], R28 ;  /* 0x003e481c01007387 */ /* 0x000fe80000100800 */
[----:B------:R-:W-:Y:S04]  /*4a370*/  STL.64 [R1+0x620], R12 ;  /* 0x0006200c01007387 */ /* 0x000fe80000100a00 */
[----:B------:R0:W-:Y:S04]  /*4a380*/  STL.64 [R1+0x628], R14 ;  /* 0x0006280e01007387 */ /* 0x0001e80000100a00 */
[----:B0-----:R-:W4:Y:S04]  /*4a390*/  LDL.LU.64 R14, [R1+0x4370] ;  /* 0x00437000010e7983 */ /* 0x001f280000300a00 */
[----:B------:R-:W2:Y:S04]  /*4a3a0*/  LDL.LU.64 R6, [R1+0x4368] ;  /* 0x0043680001067983 */ /* 0x000ea80000300a00 */
[----:B------:R-:W-:Y:S04]  /*4a3b0*/  STL [R1+0x428c], R3 ;  /* 0x00428c0301007387 */ /* 0x000fe80000100800 */
[----:B------:R-:W-:Y:S01]  /*4a3c0*/  STL [R1+0x4288], R2 ;  /* 0x0042880201007387 */ /* 0x000fe20000100800 */
[----:B--2---:R-:W-:-:S15]  /*4a3d0*/  HMMA.16816.F32.BF16 R24, R20, R6, R24 ;  /* 0x000000061418723c */ /* 0x004fde0000041818 */
[----:B------:R-:W-:-:S08]  /*4a3e0*/  NOP ;  /* 0x0000000000007918 */ /* 0x000fd00000000000 */
[----:B------:R0:W-:Y:S04]  /*4a3f0*/  STL.64 [R1+0x3d0], R24 ;  /* 0x0003d01801007387 */ /* 0x0001e80000100a00 */
[----:B------:R-:W-:Y:S01]  /*4a400*/  STL.64 [R1+0x3d8], R26 ;  /* 0x0003d81a01007387 */ /* 0x000fe20000100a00 */
[----:B0-----:R-:W-:Y:S02]  /*4a410*/  IMAD.MOV.U32 R24, RZ, RZ, R6 ;  /* 0x000000ffff187224 */ /* 0x001fe400078e0006 */
[----:B------:R-:W-:Y:S02]  /*4a420*/  IMAD.MOV.U32 R25, RZ, RZ, R7 ;  /* 0x000000ffff197224 */ /* 0x000fe400078e0007 */
[----:B------:R-:W4:Y:S04]  /*4a430*/  LDL.LU.64 R6, [R1+0x4360] ;  /* 0x0043600001067983 */ /* 0x000f280000300a00 */
[----:B------:R-:W4:Y:S04]  /*4a440*/  LDL.LU.64 R4, [R1+0x4358] ;  /* 0x0043580001047983 */ /* 0x000f280000300a00 */
[----:B------:R-:W-:Y:S04]  /*4a450*/  STL [R1+0x4294], R25 ;  /* 0x0042941901007387 */ /* 0x000fe80000100800 */
[----:B------:R0:W-:Y:S04]  /*4a460*/  STL [R1+0x4290], R24 ;  /* 0x0042901801007387 */ /* 0x0001e80000100800 */
[----:B0-----:R-:W2:Y:S04]  /*4a470*/  LDL.LU R24, [R1+0x3a0] ;  /* 0x0003a00001187983 */ /* 0x001ea80000300800 */
[----:B------:R-:W2:Y:S04]  /*4a480*/  LDL.LU R25, [R1+0x3a4] ;  /* 0x0003a40001197983 */ /* 0x000ea80000300800 */
[----:B------:R-:W2:Y:S04]  /*4a490*/  LDL.LU R26, [R1+0x3a8] ;  /* 0x0003a800011a7983 */ /* 0x000ea80000300800 */
[----:B------:R-:W2:Y:S01]  /*4a4a0*/  LDL.LU R27, [R1+0x3ac] ;  /* 0x0003ac00011b7983 */ /* 0x000ea20000300800 */
[----:B----4-:R-:W-:-:S15]  /*4a4b0*/  HMMA.16816.F32.BF16 R4, R20, R14, R4 ;  /* 0x0000000e1404723c */ /* 0x010fde0000041804 */
[----:B------:R-:W-:-:S08]  /*4a4c0*/  NOP ;  /* 0x0000000000007918 */ /* 0x000fd00000000000 */
[----:B------:R-:W-:Y:S04]  /*4a4d0*/  STL.64 [R1+0x3c0], R4 ;  /* 0x0003c00401007387 */ /* 0x000fe80000100a00 */
[----:B------:R0:W-:Y:S02]  /*4a4e0*/  STL.64 [R1+0x3c8], R6 ;  /* 0x0003c80601007387 */ /* 0x0001e40000100a00 */
[----:B0-----:R-:W-:Y:S02]  /*4a4f0*/  IMAD.MOV.U32 R6, RZ, RZ, R14 ;  /* 0x000000ffff067224 */ /* 0x001fe400078e000e */
[----:B------:R-:W-:Y:S02]  /*4a500*/  IMAD.MOV.U32 R7, RZ, RZ, R15 ;  /* 0x000000ffff077224 */ /* 0x000fe400078e000f */
[----:B------:R-:W2:Y:S04]  /*4a510*/  LDL.LU.64 R14, [R1+0x4350] ;  /* 0x00435000010e7983 */ /* 0x000ea80000300a00 */
[----:B------:R-:W-:Y:S01]  /*4a520*/  STL [R1+0x4298], R6 ;  /* 0x0042980601007387 */ /* 0x000fe20000100800 */
[----:B--2---:R-:W-:Y:S06]  /*4a530*/  HMMA.16816.F32.BF16 R24, R20, R14, R24 ;  /* 0x0000000e1418723c */ /* 0x004fec0000041818 */
[----:B------:R-:W-:-:S02]  /*4a540*/  IMAD.MOV.U32 R4, RZ, RZ, R14 ;  /* 0x000000ffff047224 */ /* 0x000fc400078e000e */
[----:B------:R-:W-:Y:S02]  /*4a550*/  IMAD.MOV.U32 R5, RZ, RZ, R15 ;  /* 0x000000ffff057224 */ /* 0x000fe400078e000f */
[----:B------:R-:W3:-:S13]  /*4a560*/  LDL.LU.64 R14, [R1+0x4348] ;  /* 0x00434800010e7983 */ /* 0x000eda0000300a00 */
[----:B------:R-:W-:Y:S01]  /*4a570*/  STL.64 [R1+0x3b0], R24 ;  /* 0x0003b01801007387 */ /* 0x000fe20000100a00 */
[----:B------:R-:W-:-:S03]  /*4a580*/  IMAD.MOV.U32 R28, RZ, RZ, R27 ;  /* 0x000000ffff1c7224 */ /* 0x000fc600078e001b */
[----:B------:R0:W-:Y:S04]  /*4a590*/  STL [R1+0x3b8], R26 ;  /* 0x0003b81a01007387 */ /* 0x0001e80000100800 */
[----:B------:R-:W-:Y:S04]  /*4a5a0*/  STL [R1+0x42d0], R7 ;  /* 0x0042d00701007387 */ /* 0x000fe80000100800 */
[----:B------:R1:W-:Y:S04]  /*4a5b0*/  STL.64 [R1+0x42c8], R4 ;  /* 0x0042c80401007387 */ /* 0x0003e80000100a00 */
[----:B------:R-:W-:Y:S01]  /*4a5c0*/  STL [R1+0x3e4c], R28 ;  /* 0x003e4c1c01007387 */ /* 0x000fe20000100800 */
[----:B---3--:R-:W-:Y:S06]  /*4a5d0*/  HMMA.16816.F32.BF16 R8, R20, R14, R8 ;  /* 0x0000000e1408723c */ /* 0x008fec0000041808 */
[----:B0-----:R-:W-:-:S02]  /*4a5e0*/  IMAD.MOV.U32 R26, RZ, RZ, R14 ;  /* 0x000000ffff1a7224 */ /* 0x001fc400078e000e */
[----:B------:R-:W-:-:S15]  /*4a5f0*/  IMAD.MOV.U32 R27, RZ, RZ, R15 ;  /* 0x000000ffff1b7224 */ /* 0x000fde00078e000f */
[----:B------:R-:W-:Y:S04]  /*4a600*/  STL.64 [R1+0x3a0], R8 ;  /* 0x0003a00801007387 */ /* 0x000fe80000100a00 */
[----:B------:R0:W-:Y:S04]  /*4a610*/  STL.64 [R1+0x42e8], R26 ;  /* 0x0042e81a01007387 */ /* 0x0001e80000100a00 */
[----:B-1----:R-:W2:Y:S04]  /*4a620*/  LDL.LU R4, [R1+0x330] ;  /* 0x0003300001047983 */ /* 0x002ea80000300800 */
[----:B------:R-:W2:Y:S04]  /*4a630*/  LDL.LU R5, [R1+0x334] ;  /* 0x0003340001057983 */ /* 0x000ea80000300800 */
[----:B------:R-:W3:Y:S04]  /*4a640*/  LDL.LU R6, [R1+0x338] ;  /* 0x0003380001067983 */ /* 0x000ee80000300800 */
[----:B------:R-:W3:Y:S04]  /*4a650*/  LDL.LU R7, [R1+0x33c] ;  /* 0x00033c0001077983 */ /* 0x000ee80000300800 */
[----:B------:R-:W4:Y:S04]  /*4a660*/  LDL R14, [R1+0x88] ;  /* 0x00008800010e7983 */ /* 0x000f280000100800 */
[----:B------:R-:W4:Y:S04]  /*4a670*/  LDL R15, [R1+0x8c] ;  /* 0x00008c00010f7983 */ /* 0x000f280000100800 */
[----:B----4-:R1:W-:Y:S04]  /*4a680*/  STL.64 [R1+0x4330], R14 ;  /* 0x0043300e01007387 */ /* 0x0103e80000100a00 */
[----:B------:R-:W4:Y:S04]  /*4a690*/  LDL.LU R24, [R1+0x340] ;  /* 0x0003400001187983 */ /* 0x000f280000300800 */
[----:B------:R-:W4:Y:S04]  /*4a6a0*/  LDL.LU R25, [R1+0x344] ;  /* 0x0003440001197983 */ /* 0x000f280000300800 */
[----:B0-----:R-:W2:Y:S04]  /*4a6b0*/  LDL.LU R26, [R1+0x348] ;  /* 0x00034800011a7983 */ /* 0x001ea80000300800 */
[----:B------:R-:W2:Y:S04]  /*4a6c0*/  LDL.LU R27, [R1+0x34c] ;  /* 0x00034c00011b7983 */ /* 0x000ea80000300800 */
[----:B------:R-:W3:Y:S04]  /*4a6d0*/  LDL.LU R12, [R1+0x380] ;  /* 0x00038000010c7983 */ /* 0x000ee80000300800 */
[----:B------:R-:W3:Y:S04]  /*4a6e0*/  LDL.LU R13, [R1+0x384] ;  /* 0x00038400010d7983 */ /* 0x000ee80000300800 */
[----:B-1----:R-:W3:Y:S04]  /*4a6f0*/  LDL.LU R14, [R1+0x388] ;  /* 0x00038800010e7983 */ /* 0x002ee80000300800 */
[----:B------:R-:W3:Y:S04]  /*4a700*/  LDL.LU R15, [R1+0x38c] ;  /* 0x00038c00010f7983 */ /* 0x000ee80000300800 */
[----:B--2---:R0:W-:Y:S04]  /*4a710*/  STL.64 [R1+0x42f8], R26 ;  /* 0x0042f81a01007387 */ /* 0x0041e80000100a00 */
[----:B----4-:R1:W-:Y:S04]  /*4a720*/  STL.64 [R1+0x42f0], R24 ;  /* 0x0042f01801007387 */ /* 0x0103e80000100a00 */
[----:B0-----:R-:W2:Y:S04]  /*4a730*/  LDL.64 R26, [R1+0x68] ;  /* 0x00006800011a7983 */ /* 0x001ea80000100a00 */
[----:B--2---:R0:W-:Y:S04]  /*4a740*/  STL.64 [R1+0x4310], R26 ;  /* 0x0043101a01007387 */ /* 0x0041e80000100a00 */
[----:B-1----:R-:W2:Y:S04]  /*4a750*/  LDL.LU R24, [R1+0x360] ;  /* 0x0003600001187983 */ /* 0x002ea80000300800 */
[----:B------:R-:W2:Y:S04]  /*4a760*/  LDL.LU R25, [R1+0x364] ;  /* 0x0003640001197983 */ /* 0x000ea80000300800 */
[----:B0-----:R-:W4:Y:S04]  /*4a770*/  LDL.LU R26, [R1+0x368] ;  /* 0x00036800011a7983 */ /* 0x001f280000300800 */
[----:B------:R-:W4:Y:S04]  /*4a780*/  LDL.LU R27, [R1+0x36c] ;  /* 0x00036c00011b7983 */ /* 0x000f280000300800 */
[----:B----4-:R-:W-:Y:S04]  /*4a790*/  STL.64 [R1+0x4328], R26 ;  /* 0x0043281a01007387 */ /* 0x010fe80000100a00 */
[----:B--2---:R0:W-:Y:S04]  /*4a7a0*/  STL.64 [R1+0x4320], R24 ;  /* 0x0043201801007387 */ /* 0x0041e80000100a00 */
[----:B0-----:R-:W2:Y:S04]  /*4a7b0*/  LDL.LU R24, [R1+0x370] ;  /* 0x0003700001187983 */ /* 0x001ea80000300800 */
[----:B------:R-:W2:Y:S04]  /*4a7c0*/  LDL.LU R25, [R1+0x374] ;  /* 0x0003740001197983 */ /* 0x000ea80000300800 */
[----:B------:R-:W4:Y:S04]  /*4a7d0*/  LDL.LU R26, [R1+0x378] ;  /* 0x00037800011a7983 */ /* 0x000f280000300800 */
[----:B------:R-:W4:Y:S04]  /*4a7e0*/  LDL.LU R27, [R1+0x37c] ;  /* 0x00037c00011b7983 */ /* 0x000f280000300800 */
[----:B----4-:R0:W-:Y:S04]  /*4a7f0*/  STL.64 [R1+0x4340], R26 ;  /* 0x0043401a01007387 */ /* 0x0101e80000100a00 */
[----:B--2---:R-:W-:Y:S04]  /*4a800*/  STL.64 [R1+0x4338], R24 ;  /* 0x0043381801007387 */ /* 0x004fe80000100a00 */
[----:B0-----:R-:W2:Y:S04]  /*4a810*/  LDL.64 R26, [R1+0x98] ;  /* 0x00009800011a7983 */ /* 0x001ea80000100a00 */
[----:B---3--:R0:W-:Y:S04]  /*4a820*/  STL.64 [R1+0x42e0], R6 ;  /* 0x0042e00601007387 */ /* 0x0081e80000100a00 */
[----:B------:R1:W-:Y:S04]  /*4a830*/  STL.64 [R1+0x42d8], R4 ;  /* 0x0042d80401007387 */ /* 0x0003e80000100a00 */
[----:B0-----:R-:W3:Y:S01]  /*4a840*/  LDL.64 R6, [R1+0x58] ;  /* 0x0000580001067983 */ /* 0x001ee20000100a00 */
[----:B------:R-:W-:-:S02]  /*4a850*/  IMAD.MOV.U32 R17, RZ, RZ, R10 ;  /* 0x000000ffff117224 */ /* 0x000fc400078e000a */
[----:B------:R-:W-:Y:S01]  /*4a860*/  IMAD.MOV.U32 R16, RZ, RZ, R11 ;  /* 0x000000ffff107224 */ /* 0x000fe200078e000b */
[----:B---3--:R0:W-:Y:S04]  /*4a870*/  STL.64 [R1+0x4300], R6 ;  /* 0x0043000601007387 */ /* 0x0081e80000100a00 */
[----:B-1----:R-:W3:Y:S04]  /*4a880*/  LDL.LU R4, [R1+0x350] ;  /* 0x0003500001047983 */ /* 0x002ee80000300800 */
[----:B------:R-:W3:Y:S04]  /*4a890*/  LDL.LU R5, [R1+0x354] ;  /* 0x0003540001057983 */ /* 0x000ee80000300800 */
[----:B0-----:R-:W3:Y:S04]  /*4a8a0*/  LDL.LU R6, [R1+0x358] ;  /* 0x0003580001067983 */ /* 0x001ee80000300800 */
[----:B------:R-:W3:Y:S04]  /*4a8b0*/  LDL.LU R7, [R1+0x35c] ;  /* 0x00035c0001077983 */ /* 0x000ee80000300800 */
[----:B------:R-:W4:Y:S01]  /*4a8c0*/  LDL.64 R10, [R1+0x38] ;  /* 0x00003800010a7983 */ /* 0x000f220000100a00 */
[----:B--2---:R-:W-:-:S15]  /*4a8d0*/  HMMA.16816.F32.BF16 R12, R20, R26, R12 ;  /* 0x0000001a140c723c */ /* 0x004fde000004180c */
[----:B------:R-:W-:-:S09]  /*4a8e0*/  NOP ;  /* 0x0000000000007918 */ /* 0x000fd20000000000 */
[----:B------:R-:W-:Y:S01]  /*4a8f0*/  IMAD.MOV.U32 R28, RZ, RZ, R15 ;  /* 0x000000ffff1c7224 */ /* 0x000fe200078e000f */
[----:B----4-:R0:W-:Y:S04]  /*4a900*/  STL.64 [R1+0x42c0], R10 ;  /* 0x0042c00a01007387 */ /* 0x0101e80000100a00 */
[----:B0-----:R-:W2:Y:S04]  /*4a910*/  LDL.64 R10, [R1+0x48] ;  /* 0x00004800010a7983 */ /* 0x001ea80000100a00 */
[----:B------:R-:W-:Y:S04]  /*4a920*/  STL.64 [R1+0x4258], R18 ;  /* 0x0042581201007387 */ /* 0x000fe80000100a00 */
[----:B------:R0:W-:Y:S02]  /*4a930*/  STL.64 [R1+0x4250], R16 ;  /* 0x0042501001007387 */ /* 0x0001e40000100a00 */
[----:B0-----:R-:W-:-:S02]  /*4a940*/  IMAD.MOV.U32 R17, RZ, RZ, R26 ;  /* 0x000000ffff117224 */ /* 0x001fc400078e001a */
[----:B------:R-:W-:Y:S02]  /*4a950*/  IMAD.MOV.U32 R16, RZ, RZ, R27 ;  /* 0x000000ffff107224 */ /* 0x000fe400078e001b */
[----:B------:R-:W4:Y:S04]  /*4a960*/  LDL.LU.64 R26, [R1+0x4340] ;  /* 0x00434000011a7983 */ /* 0x000f280000300a00 */
[----:B------:R-:W4:Y:S04]  /*4a970*/  LDL.LU.64 R24, [R1+0x4338] ;  /* 0x0043380001187983 */ /* 0x000f280000300a00 */
[----:B------:R-:W-:Y:S04]  /*4a980*/  STL.64 [R1+0x390], R12 ;  /* 0x0003900c01007387 */ /* 0x000fe80000100a00 */
[----:B------:R0:W-:Y:S04]  /*4a990*/  STL [R1+0x398], R14 ;  /* 0x0003980e01007387 */ /* 0x0001e80000100800 */
[----:B0-----:R-:W4:Y:S04]  /*4a9a0*/  LDL.LU.64 R14, [R1+0x4330] ;  /* 0x00433000010e7983 */ /* 0x001f280000300a00 */
[----:B------:R-:W-:Y:S01]  /*4a9b0*/  STL [R1+0x3f90], R28 ;  /* 0x003f901c01007387 */ /* 0x000fe20000100800 */
[----:B----4-:R-:W-:Y:S03]  /*4a9c0*/  HMMA.16816.F32.BF16 R12, R20, R14, R24 ;  /* 0x0000000e140c723c */ /* 0x010fe60000041818 */
[----:B------:R-:W4:Y:S04]  /*4a9d0*/  LDL.LU.64 R26, [R1+0x4328] ;  /* 0x00432800011a7983 */ /* 0x000f280000300a00 */
[----:B------:R-:W4:-:S15]  /*4a9e0*/  LDL.LU.64 R24, [R1+0x4320] ;  /* 0x0043200001187983 */ /* 0x000f1e0000300a00 */
[----:B------:R-:W-:-:S01]  /*4a9f0*/  NOP ;  /* 0x0000000000007918 */ /* 0x000fc20000000000 */
[----:B------:R-:W-:Y:S04]  /*4aa00*/  STL.64 [R1+0x380], R12 ;  /* 0x0003800c01007387 */ /* 0x000fe80000100a00 */
[----:B------:R0:W-:Y:S04]  /*4aa10*/  STL.64 [R1+0x388], R14 ;  /* 0x0003880e01007387 */ /* 0x0001e80000100a00 */
[----:B0-----:R-:W4:Y:S02]  /*4aa20*/  LDL.LU.64 R14, [R1+0x4318] ;  /* 0x00431800010e7983 */ /* 0x001f240000300a00 */
[----:B----4-:R-:W-:Y:S06]  /*4aa30*/  HMMA.16816.F32.BF16 R24, R20, R14, R24 ;  /* 0x0000000e1418723c */ /* 0x010fec0000041818 */
[----:B------:R-:W-:-:S02]  /*4aa40*/  IMAD.MOV.U32 R19, RZ, RZ, R14 ;  /* 0x000000ffff137224 */ /* 0x000fc400078e000e */
[----:B------:R-:W-:-:S15]  /*4aa50*/  IMAD.MOV.U32 R18, RZ, RZ, R15 ;  /* 0x000000ffff127224 */ /* 0x000fde00078e000f */
[----:B------:R-:W-:Y:S04]  /*4aa60*/  STL.64 [R1+0x370], R24 ;  /* 0x0003701801007387 */ /* 0x000fe80000100a00 */
[----:B------:R0:W-:Y:S04]  /*4aa70*/  STL.64 [R1+0x378], R26 ;  /* 0x0003781a01007387 */ /* 0x0001e80000100a00 */
[----:B0-----:R-:W3:Y:S04]  /*4aa80*/  LDL.LU.64 R26, [R1+0x4310] ;  /* 0x00431000011a7983 */ /* 0x001ee80000300a00 */
[----:B------:R-:W-:Y:S04]  /*4aa90*/  STL.64 [R1+0x42a8], R18 ;  /* 0x0042a81201007387 */ /* 0x000fe80000100a00 */
[----:B------:R0:W-:Y:S04]  /*4aaa0*/  STL.64 [R1+0x42a0], R16 ;  /* 0x0042a01001007387 */ /* 0x0001e80000100a00 */
[----:B0-----:R-:W4:Y:S04]  /*4aab0*/  LDL.LU R16, [R1+0x3f0] ;  /* 0x0003f00001107983 */ /* 0x001f280000300800 */
[----:B------:R-:W4:Y:S04]  /*4aac0*/  LDL.LU R17, [R1+0x3f4] ;  /* 0x0003f40001117983 */ /* 0x000f280000300800 */
[----:B------:R-:W2:Y:S04]  /*4aad0*/  LDL.LU R18, [R1+0x3f8] ;  /* 0x0003f80001127983 */ /* 0x000ea80000300800 */
[----:B------:R-:W2:Y:S01]  /*4aae0*/  LDL.LU R19, [R1+0x3fc] ;  /* 0x0003fc0001137983 */ /* 0x000ea20000300800 */
[----:B---3--:R-:W-:Y:S06]  /*4aaf0*/  HMMA.16816.F32.BF16 R4, R20, R26, R4 ;  /* 0x0000001a1404723c */ /* 0x008fec0000041804 */
[----:B------:R-:W-:-:S02]  /*4ab00*/  IMAD.MOV.U32 R2, RZ, RZ, R26 ;  /* 0x000000ffff027224 */ /* 0x000fc400078e001a */
[----:B------:R-:W-:Y:S01]  /*4ab10*/  IMAD.MOV.U32 R28, RZ, RZ, R27 ;  /* 0x000000ffff1c7224 */ /* 0x000fe200078e001b */
[----:B--2---:R0:W-:Y:S04]  /*4ab20*/  STL.64 [R1+0x42b8], R18 ;  /* 0x0042b81201007387 */ /* 0x0041e80000100a00 */
[----:B----4-:R1:W-:Y:S01]  /*4ab30*/  STL.64 [R1+0x42b0], R16 ;  /* 0x0042b01001007387 */ /* 0x0103e20000100a00 */
[----:B0-----:R-:W-:-:S03]  /*4ab40*/  IMAD.MOV.U32 R18, RZ, RZ, R0 ;  /* 0x000000ffff127224 */ /* 0x001fc600078e0000 */
[----:B-1----:R-:W2:Y:S04]  /*4ab50*/  LDL.LU R16, [R1+0x400] ;  /* 0x0004000001107983 */ /* 0x002ea80000300800 */
[----:B------:R-:W2:Y:S04]  /*4ab60*/  LDL.LU R17, [R1+0x404] ;  /* 0x0004040001117983 */ /* 0x000ea80000300800 */
[----:B------:R-:W3:Y:S01]  /*4ab70*/  LDL.LU R0, [R1+0x430c] ;  /* 0x00430c0001007983 */ /* 0x000ee20000300800 */
[----:B------:R-:W-:-:S03]  /*4ab80*/  IMAD.MOV.U32 R19, RZ, RZ, R29 ;  /* 0x000000ffff137224 */ /* 0x000fc600078e001d */
[----:B------:R-:W4:Y:S04]  /*4ab90*/  LDL.LU R29, [R1+0x4308] ;  /* 0x00430800011d7983 */ /* 0x000f280000300800 */
[----:B------:R-:W-:Y:S04]  /*4aba0*/  STL.64 [R1+0x360], R4 ;  /* 0x0003600401007387 */ /* 0x000fe80000100a00 */
[----:B------:R0:W-:Y:S04]  /*4abb0*/  STL.64 [R1+0x368], R6 ;  /* 0x0003680601007387 */ /* 0x0001e80000100a00 */
[----:B0-----:R-:W2:Y:S04]  /*4abc0*/  LDL.LU.64 R6, [R1+0x4300] ;  /* 0x0043000001067983 */ /* 0x001ea80000300a00 */
[----:B------:R-:W2:Y:S04]  /*4abd0*/  LDL.LU.64 R26, [R1+0x42f8] ;  /* 0x0042f800011a7983 */ /* 0x000ea80000300a00 */
[----:B------:R-:W2:Y:S02]  /*4abe0*/  LDL.LU.64 R24, [R1+0x42f0] ;  /* 0x0042f00001187983 */ /* 0x000ea40000300a00 */
[----:B--2---:R-:W-:Y:S06]  /*4abf0*/  HMMA.16816.F32.BF16 R24, R20, R6, R24 ;  /* 0x000000061418723c */ /* 0x004fec0000041818 */
[----:B------:R-:W-:-:S15]  /*4ac00*/  IMAD.MOV.U32 R3, RZ, RZ, R7 ;  /* 0x000000ffff037224 */ /* 0x000fde00078e0007 */
[----:B------:R-:W-:-:S02]  /*4ac10*/  NOP ;  /* 0x0000000000007918 */ /* 0x000fc40000000000 */
[----:B------:R0:W-:Y:S04]  /*4ac20*/  STL.64 [R1+0x350], R24 ;  /* 0x0003501801007387 */ /* 0x0001e80000100a00 */
[----:B------:R1:W-:Y:S01]  /*4ac30*/  STL.64 [R1+0x358], R26 ;  /* 0x0003581a01007387 */ /* 0x0003e20000100a00 */
[----:B0-----:R-:W-:-:S03]  /*4ac40*/  IMAD.MOV.U32 R24, RZ, RZ, R6 ;  /* 0x000000ffff187224 */ /* 0x001fc600078e0006 */
[----:B-1----:R-:W2:Y:S04]  /*4ac50*/  LDL.LU.64 R26, [R1+0x42e8] ;  /* 0x0042e800011a7983 */ /* 0x002ea80000300a00 */
[----:B------:R-:W3:Y:S04]  /*4ac60*/  LDL.LU.64 R6, [R1+0x42e0] ;  /* 0x0042e00001067983 */ /* 0x000ee80000300a00 */
[----:B------:R-:W3:Y:S01]  /*4ac70*/  LDL.LU.64 R4, [R1+0x42d8] ;  /* 0x0042d80001047983 */ /* 0x000ee20000300a00 */
[----:B------:R-:W-:Y:S01]  /*4ac80*/  IMAD.MOV.U32 R25, RZ, RZ, R11 ;  /* 0x000000ffff197224 */ /* 0x000fe200078e000b */
[----:B------:R-:W0:Y:S01]  /*4ac90*/  S2R R13, SR_TID.X ;  /* 0x00000000000d7919 */ /* 0x000e220000002100 */
[----:B---3--:R-:W-:-:S15]  /*4aca0*/  HMMA.16816.F32.BF16 R4, R20, R10, R4 ;  /* 0x0000000a1404723c */ /* 0x008fde0000041804 */
[----:B------:R-:W-:-:S08]  /*4acb0*/  NOP ;  /* 0x0000000000007918 */ /* 0x000fd00000000000 */
[----:B------:R-:W-:Y:S04]  /*4acc0*/  STL.64 [R1+0x340], R4 ;  /* 0x0003400401007387 */ /* 0x000fe80000100a00 */
[----:B------:R1:W-:Y:S04]  /*4acd0*/  STL.64 [R1+0x348], R6 ;  /* 0x0003480601007387 */ /* 0x0003e80000100a00 */
[----:B-1----:R-:W3:Y:S04]  /*4ace0*/  LDL.LU R7, [R1+0x42d0] ;  /* 0x0042d00001077983 */ /* 0x002ee80000300800 */
[----:B------:R-:W3:Y:S01]  /*4acf0*/  LDL.LU.64 R4, [R1+0x42c8] ;  /* 0x0042c80001047983 */ /* 0x000ee20000300a00 */
[----:B------:R-:W-:-:S03]  /*4ad00*/  IMAD.MOV.U32 R6, RZ, RZ, R10 ;  /* 0x000000ffff067224 */ /* 0x000fc600078e000a */
[----:B------:R-:W4:Y:S01]  /*4ad10*/  LDL.LU.64 R10, [R1+0x42c0] ;  /* 0x0042c000010a7983 */ /* 0x000f220000300a00 */
[C---:B0-----:R-:W-:Y:S01]  /*4ad20*/  LOP3.LUT R15, R13.reuse, 0x7, RZ, 0xc0, !PT ;  /* 0x000000070d0f7812 */ /* 0x041fe200078ec0ff */
[C---:B------:R-:W-:Y:S02]  /*4ad30*/  IMAD.SHL.U32 R14, R13.reuse, 0x40, RZ ;  /* 0x000000400d0e7824 */ /* 0x040fe400078e00ff */
[----:B------:R-:W-:Y:S02]  /*4ad40*/  IMAD.SHL.U32 R13, R13, 0x2, RZ ;  /* 0x000000020d0d7824 */ /* 0x000fe400078e00ff */
[----:B------:R-:W-:-:S05]  /*4ad50*/  IMAD R15, R15, 0x90, RZ ;  /* 0x000000900f0f7824 */ /* 0x000fca00078e02ff */
[----:B------:R-:W-:-:S04]  /*4ad60*/  LOP3.LUT R15, R15, 0x10, R13, 0x78, !PT ;  /* 0x000000100f0f7812 */ /* 0x000fc800078e780d */
[----:B------:R-:W-:-:S04]  /*4ad70*/  LOP3.LUT R15, R15, 0x400, R14, 0xf8, !PT ;  /* 0x000004000f0f7812 */ /* 0x000fc800078ef80e */
[----:B------:R-:W-:-:S06]  /*4ad80*/  LOP3.LUT R15, R15, 0x60, RZ, 0x3c, !PT ;  /* 0x000000600f0f7812 */ /* 0x000fcc00078e3cff */
[----:B------:R-:W0:Y:S04]  /*4ad90*/  LDSM.16.MT88.4 R12, [R15+UR4+0x10800] ;  /* 0x010800040f0c783b */ /* 0x000e280008004200 */
[----:B0-----:R0:W-:Y:S04]  /*4ada0*/  STL.64 [R1+0x3fe8], R14 ;  /* 0x003fe80e01007387 */ /* 0x0011e80000100a00 */
[----:B------:R1:W-:Y:S04]  /*4adb0*/  STL.64 [R1+0x3fe0], R12 ;  /* 0x003fe00c01007387 */ /* 0x0003e80000100a00 */
[----:B0-----:R-:W2:Y:S01]  /*4adc0*/  LDL.LU.64 R14, [R1+0x18] ;  /* 0x00001800010e7983 */ /* 0x001ea20000300a00 */
[----:B----4-:R-:W-:Y:S06]  /*4add0*/  HMMA.16816.F32.BF16 R16, R20, R10, R16 ;  /* 0x0000000a1410723c */ /* 0x010fec0000041810 */
[----:B-1----:R-:W-:-:S02]  /*4ade0*/  IMAD.MOV.U32 R13, RZ, RZ, R10 ;  /* 0x000000ffff0d7224 */ /* 0x002fc400078e000a */
[----:B------:R-:W-:-:S15]  /*4adf0*/  IMAD.MOV.U32 R12, RZ, RZ, R11 ;  /* 0x000000ffff0c7224 */ /* 0x000fde00078e000b */
[----:B------:R-:W-:Y:S04]  /*4ae00*/  STL.64 [R1+0x400], R16 ;  /* 0x0004001001007387 */ /* 0x000fe80000100a00 */
[----:B------:R0:W-:Y:S04]  /*4ae10*/  STL.64 [R1+0x408], R18 ;  /* 0x0004081201007387 */ /* 0x0001e80000100a00 */
[----:B0-----:R-:W4:Y:S04]  /*4ae20*/  LDL.LU.64 R18, [R1+0x42b8] ;  /* 0x0042b80001127983 */ /* 0x001f280000300a00 */
[----:B------:R-:W4:Y:S04]  /*4ae30*/  LDL.LU.64 R16, [R1+0x42b0] ;  /* 0x0042b00001107983 */ /* 0x000f280000300a00 */
[----:B------:R-:W3:Y:S04]  /*4ae40*/  LDL.LU R8, [R1+0x200] ;  /* 0x0002000001087983 */ /* 0x000ee80000300800 */
[----:B------:R-:W3:Y:S04]  /*4ae50*/  LDL.LU R9, [R1+0x204] ;  /* 0x0002040001097983 */ /* 0x000ee80000300800 */
[----:B------:R-:W2:Y:S04]  /*4ae60*/  LDL.LU R10, [R1+0x208] ;  /* 0x00020800010a7983 */ /* 0x000ea80000300800 */
[----:B------:R-:W2:Y:S04]  /*4ae70*/  LDL.LU R11, [R1+0x20c] ;  /* 0x00020c00010b7983 */ /* 0x000ea80000300800 */
[----:B--2---:R0:W-:Y:S02]  /*4ae80*/  STL.64 [R1+0x4120], R10 ;  /* 0x0041200a01007387 */ /* 0x0041e40000100a00 */
[----:B0-----:R-:W-:-:S02]  /*4ae90*/  IMAD.MOV.U32 R10, RZ, RZ, R29 ;  /* 0x000000ffff0a7224 */ /* 0x001fc400078e001d */
[----:B------:R-:W-:-:S07]  /*4aea0*/  IMAD.MOV.U32 R11, RZ, RZ, R0 ;  /* 0x000000ffff0b7224 */ /* 0x000fce00078e0000 */
[----:B----4-:R-:W-:Y:S01]  /*4aeb0*/  HMMA.16816.F32.BF16 R16, R20, R10, R16 ;  /* 0x0000000a1410723c */ /* 0x010fe20000041810 */
[----:B---3--:R-:W-:-:S15]  /*4aec0*/  STL.64 [R1+0x4118], R8 ;  /* 0x0041180801007387 */ /* 0x008fde0000100a00 */
[----:B------:R-:W-:-:S07]  /*4aed0*/  NOP ;  /* 0x0000000000007918 */ /* 0x000fce0000000000 */
[----:B------:R0:W-:Y:S01]  /*4aee0*/  STL.64 [R1+0x330], R16 ;  /* 0x0003301001007387 */ /* 0x0001e20000100a00 */
[----:B------:R-:W-:Y:S02]  /*4aef0*/  IMAD.MOV.U32 R29, RZ, RZ, R18 ;  /* 0x000000ffff1d7224 */ /* 0x000fe400078e0012 */
[----:B------:R-:W-:Y:S02]  /*4af00*/  IMAD.MOV.U32 R0, RZ, RZ, R19 ;  /* 0x000000ffff007224 */ /* 0x000fe400078e0013 */
[----:B------:R-:W2:Y:S04]  /*4af10*/  LDL.LU.64 R18, [R1+0x42a8] ;  /* 0x0042a80001127983 */ /* 0x000ea80000300a00 */
[----:B0-----:R-:W3:Y:S04]  /*4af20*/  LDL.LU.64 R16, [R1+0x42a0] ;  /* 0x0042a00001107983 */ /* 0x001ee80000300a00 */
[----:B------:R0:W-:Y:S02]  /*4af30*/  STL.64 [R1+0x4130], R10 ;  /* 0x0041300a01007387 */ /* 0x0001e40000100a00 */
[----:B0-----:R-:W-:-:S02]  /*4af40*/  IMAD.MOV.U32 R10, RZ, RZ, R13 ;  /* 0x000000ffff0a7224 */ /* 0x001fc400078e000d */
[----:B------:R-:W-:-:S05]  /*4af50*/  IMAD.MOV.U32 R11, RZ, RZ, R12 ;  /* 0x000000ffff0b7224 */ /* 0x000fca00078e000c */
[----:B------:R0:W-:Y:S04]  /*4af60*/  STL.64 [R1+0x4148], R10 ;  /* 0x0041480a01007387 */ /* 0x0001e80000100a00 */
[----:B------:R-:W4:Y:S04]  /*4af70*/  LDL.LU R8, [R1+0x320] ;  /* 0x0003200001087983 */ /* 0x000f280000300800 */
[----:B------:R-:W4:Y:S04]  /*4af80*/  LDL.LU R9, [R1+0x324] ;  /* 0x0003240001097983 */ /* 0x000f280000300800 */
[----:B0-----:R-:W4:Y:S04]  /*4af90*/  LDL.LU R10, [R1+0x328] ;  /* 0x00032800010a7983 */ /* 0x001f280000300800 */
[----:B------:R-:W4:Y:S04]  /*4afa0*/  LDL.LU R11, [R1+0x32c] ;  /* 0x00032c00010b7983 */ /* 0x000f280000300800 */
[----:B------:R-:W-:Y:S04]  /*4afb0*/  STL [R1+0x3ddc], R0 ;  /* 0x003ddc0001007387 */ /* 0x000fe80000100800 */
[----:B------:R-:W-:Y:S01]  /*4afc0*/  STL [R1+0x3dd8], R29 ;  /* 0x003dd81d01007387 */ /* 0x000fe20000100800 */
[----:B----4-:R-:W-:Y:S07]  /*4afd0*/  HMMA.16816.F32.BF16 R20, R20, R14, R8 ;  /* 0x0000000e1414723c */ /* 0x010fee0000041808 */
[----:B------:R-:W-:-:S02]  /*4afe0*/  IMAD.MOV.U32 R10, RZ, RZ, R6 ;  /* 0x000000ffff0a7224 */ /* 0x000fc400078e0006 */
[----:B------:R-:W-:Y:S01]  /*4aff0*/  IMAD.MOV.U32 R11, RZ, RZ, R25 ;  /* 0x000000ffff0b7224 */ /* 0x000fe200078e0019 */
[----:B------:R-:W4:-:S13]  /*4b000*/  LDL.LU R6, [R1+0x4298] ;  /* 0x0042980001067983 */ /* 0x000f1a0000300800 */
[----:B------:R-:W-:Y:S04]  /*4b010*/  STL.64 [R1+0x320], R20 ;  /* 0x0003201401007387 */ /* 0x000fe80000100a00 */
[----:B------:R-:W-:Y:S04]  /*4b020*/  STL.64 [R1+0x328], R22 ;  /* 0x0003281601007387 */ /* 0x000fe80000100a00 */
[----:B------:R-:W4:Y:S04]  /*4b030*/  LDL.LU R25, [R1+0x4294] ;  /* 0x0042940001197983 */ /* 0x000f280000300800 */
[----:B------:R-:W-:Y:S04]  /*4b040*/  STL.64 [R1+0x4160], R10 ;  /* 0x0041600a01007387 */ /* 0x000fe80000100a00 */
[----:B------:R0:W-:Y:S04]  /*4b050*/  STL.64 [R1+0x4128], R14 ;  /* 0x0041280e01007387 */ /* 0x0001e80000100a00 */
[----:B------:R-:W2:Y:S04]  /*4b060*/  LDL.LU R12, [R1+0x230] ;  /* 0x00023000010c7983 */ /* 0x000ea80000300800 */
[----:B------:R-:W2:Y:S04]  /*4b070*/  LDL.LU R13, [R1+0x234] ;  /* 0x00023400010d7983 */ /* 0x000ea80000300800 */
[----:B0-----:R-:W3:Y:S04]  /*4b080*/  LDL.LU R14, [R1+0x238] ;  /* 0x00023800010e7983 */ /* 0x001ee80000300800 */
[----:B------:R-:W3:Y:S01]  /*4b090*/  LDL.LU R15, [R1+0x23c] ;  /* 0x00023c00010f7983 */ /* 0x000ee20000300800 */
[----:B------:R-:W-:-:S02]  /*4b0a0*/  IMAD.MOV.U32 R10, RZ, RZ, R24 ;  /* 0x000000ffff0a7224 */ /* 0x000fc400078e0018 */
[----:B------:R-:W-:Y:S01]  /*4b0b0*/  IMAD.MOV.U32 R11, RZ, RZ, R3 ;  /* 0x000000ffff0b7224 */ /* 0x000fe200078e0003 */
[----:B------:R-:W4:Y:S04]  /*4b0c0*/  LDL.LU R24, [R1+0x4290] ;  /* 0x0042900001187983 */ /* 0x000f280000300800 */
[----:B------:R-:W4:Y:S04]  /*4b0d0*/  LDL.LU R3, [R1+0x428c] ;  /* 0x00428c0001037983 */ /* 0x000f280000300800 */
[----:B------:R-:W-:Y:S04]  /*4b0e0*/  STL.64 [R1+0x4178], R10 ;  /* 0x0041780a01007387 */ /* 0x000fe80000100a00 */
[----:B---3--:R-:W-:Y:S04]  /*4b0f0*/  STL.64 [R1+0x4140], R14 ;  /* 0x0041400e01007387 */ /* 0x008fe80000100a00 */
[----:B--2---:R0:W-:Y:S04]  /*4b100*/  STL.64 [R1+0x4138], R12 ;  /* 0x0041380c01007387 */ /* 0x0041e80000100a00 */
[----:B0-----:R-:W2:Y:S04]  /*4b110*/  LDL.LU R12, [R1+0x240] ;  /* 0x00024000010c7983 */ /* 0x001ea80000300800 */
[----:B------:R-:W2:Y:S04]  /*4b120*/  LDL.LU R13, [R1+0x244] ;  /* 0x00024400010d7983 */ /* 0x000ea80000300800 */
[----:B------:R-:W3:Y:S04]  /*4b130*/  LDL.LU R14, [R1+0x248] ;  /* 0x00024800010e7983 */ /* 0x000ee80000300800 */
[----:B------:R-:W3:Y:S01]  /*4b140*/  LDL.LU R15, [R1+0x24c] ;  /* 0x00024c00010f7983 */ /* 0x000ee20000300800 */
[----:B------:R-:W-:-:S02]  /*4b150*/  IMAD.MOV.U32 R10, RZ, RZ, R2 ;  /* 0x000000ffff0a7224 */ /* 0x000fc400078e0002 */
[----:B------:R-:W-:Y:S01]  /*4b160*/  IMAD.MOV.U32 R11, RZ, RZ, R28 ;  /* 0x000000ffff0b7224 */ /* 0x000fe200078e001c */
[----:B------:R-:W4:Y:S04]  /*4b170*/  LDL.LU R2, [R1+0x4288] ;  /* 0x0042880001027983 */ /* 0x000f280000300800 */
[----:B------:R0:W-:Y:S02]  /*4b180*/  STL.64 [R1+0x4190], R10 ;  /* 0x0041900a01007387 */ /* 0x0001e40000100a00 */
[----:B0-----:R-:W-:Y:S02]  /*4b190*/  IMAD.MOV.U32 R10, RZ, RZ, R19 ;  /* 0x000000ffff0a7224 */ /* 0x001fe400078e0013 */
[----:B------:R-:W-:Y:S01]  /*4b1a0*/  IMAD.MOV.U32 R11, RZ, RZ, R18 ;  /* 0x000000ffff0b7224 */ /* 0x000fe200078e0012 */
[----:B---3--:R-:W-:Y:S04]  /*4b1b0*/  STL.64 [R1+0x4158], R14 ;  /* 0x0041580e01007387 */ /* 0x008fe80000100a00 */
[----:B--2---:R0:W-:Y:S04]  /*4b1c0*/  STL.64 [R1+0x4150], R12 ;  /* 0x0041500c01007387 */ /* 0x0041e80000100a00 */
[----:B0-----:R-:W2:Y:S04]  /*4b1d0*/  LDL.LU R12, [R1+0x250] ;  /* 0x00025000010c7983 */ /* 0x001ea80000300800 */
[----:B------:R-:W2:Y:S04]  /*4b1e0*/  LDL.LU R13, [R1+0x254] ;  /* 0x00025400010d7983 */ /* 0x000ea80000300800 */
[----:B------:R-:W3:Y:S04]  /*4b1f0*/  LDL.LU R14, [R1+0x258] ;  /* 0x00025800010e7983 */ /* 0x000ee80000300800 */
[----:B------:R-:W3:Y:S04]  /*4b200*/  LDL.LU R15, [R1+0x25c] ;  /* 0x00025c00010f7983 */ /* 0x000ee80000300800 */
[----:B------:R0:W-:Y:S04]  /*4b210*/  STL.64 [R1+0x41a8], R10 ;  /* 0x0041a80a01007387 */ /* 0x0001e80000100a00 */
[----:B------:R-:W4:Y:S04]  /*4b220*/  LDL.LU R8, [R1+0x290] ;  /* 0x0002900001087983 */ /* 0x000f280000300800 */
[----:B------:R-:W4:Y:S04]  /*4b230*/  LDL.LU R9, [R1+0x294] ;  /* 0x0002940001097983 */ /* 0x000f280000300800 */
[----:B0-----:R-:W2:Y:S04]  /*4b240*/  LDL.LU R10, [R1+0x298] ;  /* 0x00029800010a7983 */ /* 0x001ea80000300800 */
[----:B------:R-:W2:Y:S04]  /*4b250*/  LDL.LU R11, [R1+0x29c] ;  /* 0x00029c00010b7983 */ /* 0x000ea80000300800 */
[----:B--2---:R0:W-:Y:S04]  /*4b260*/  STL.64 [R1+0x41b8], R10 ;  /* 0x0041b80a01007387 */ /* 0x0041e80000100a00 */
[----:B----4-:R-:W-:Y:S01]  /*4b270*/  STL.64 [R1+0x41b0], R8 ;  /* 0x0041b00801007387 */ /* 0x010fe20000100a00 */
[----:B0-----:R-:W-:-:S02]  /*4b280*/  IMAD.MOV.U32 R10, RZ, RZ, R17 ;  /* 0x000000ffff0a7224 */ /* 0x001fc400078e0011 */
[----:B------:R-:W-:-:S05]  /*4b290*/  IMAD.MOV.U32 R11, RZ, RZ, R16 ;  /* 0x000000ffff0b7224 */ /* 0x000fca00078e0010 */
[----:B------:R0:W-:Y:S02]  /*4b2a0*/  STL.64 [R1+0x41d0], R10 ;  /* 0x0041d00a01007387 */ /* 0x0001e40000100a00 */
[----:B0-----:R-:W-:Y:S02]  /*4b2b0*/  IMAD.MOV.U32 R10, RZ, RZ, R26 ;  /* 0x000000ffff0a7224 */ /* 0x001fe400078e001a */
[----:B------:R-:W-:Y:S01]  /*4b2c0*/  IMAD.MOV.U32 R11, RZ, RZ, R27 ;  /* 0x000000ffff0b7224 */ /* 0x000fe200078e001b */
[----:B------:R-:W2:Y:S04]  /*4b2d0*/  LDL.LU R26, [R1+0x4284] ;  /* 0x00428400011a7983 */ /* 0x000ea80000300800 */
[----:B------:R-:W2:Y:S04]  /*4b2e0*/  LDL.LU R27, [R1+0x4280] ;  /* 0x00428000011b7983 */ /* 0x000ea80000300800 */
[----:B------:R-:W-:Y:S04]  /*4b2f0*/  STL.64 [R1+0x41e8], R10 ;  /* 0x0041e80a01007387 */ /* 0x000fe80000100a00 */
[----:B---3--:R-:W-:Y:S04]  /*4b300*/  STL.64 [R1+0x4170], R14 ;  /* 0x0041700e01007387 */ /* 0x008fe80000100a00 */
[----:B------:R0:W-:Y:S04]  /*4b310*/  STL.64 [R1+0x4168], R12 ;  /* 0x0041680c01007387 */ /* 0x0001e80000100a00 */
[----:B0-----:R-:W3:Y:S04]  /*4b320*/  LDL.LU R12, [R1+0x260] ;  /* 0x00026000010c7983 */ /* 0x001ee80000300800 */
[----:B------:R-:W3:Y:S04]  /*4b330*/  LDL.LU R13, [R1+0x264] ;  /* 0x00026400010d7983 */ /* 0x000ee80000300800 */
[----:B------:R-:W4:Y:S04]  /*4b340*/  LDL.LU R14, [R1+0x268] ;  /* 0x00026800010e7983 */ /* 0x000f280000300800 */
[----:B------:R-:W4:Y:S01]  /*4b350*/  LDL.LU R15, [R1+0x26c] ;  /* 0x00026c00010f7983 */ /* 0x000f220000300800 */
[----:B------:R-:W-:-:S02]  /*4b360*/  IMAD.MOV.U32 R10, RZ, RZ, R4 ;  /* 0x000000ffff0a7224 */ /* 0x000fc400078e0004 */
[----:B------:R-:W-:Y:S01]  /*4b370*/  IMAD.MOV.U32 R11, RZ, RZ, R5 ;  /* 0x000000ffff0b7224 */ /* 0x000fe200078e0005 */
[----:B------:R-:W2:Y:S04]  /*4b380*/  LDL.LU R4, [R1+0x427c] ;  /* 0x00427c0001047983 */ /* 0x000ea80000300800 */
[----:B------:R-:W2:Y:S04]  /*4b390*/  LDL.LU R5, [R1+0x4278] ;  /* 0x0042780001057983 */ /* 0x000ea80000300800 */
[----:B------:R-:W-:Y:S04]  /*4b3a0*/  STL.64 [R1+0x4200], R10 ;  /* 0x0042000a01007387 */ /* 0x000fe80000100a00 */
[----:B----4-:R-:W-:Y:S04]  /*4b3b0*/  STL.64 [R1+0x4188], R14 ;  /* 0x0041880e01007387 */ /* 0x010fe80000100a00 */
[----:B---3--:R0:W-:Y:S04]  /*4b3c0*/  STL.64 [R1+0x4180], R12 ;  /* 0x0041800c01007387 */ /* 0x0081e80000100a00 */
        /* <DEDUP_REMOVED lines=30> */
[----:B------:R-:W2:Y:S04]  /*4b5b0*/  LDL.LU R16, [R1+0x310] ;  /* 0x0003100001107983 */ /* 0x000ea80000300800 */
[----:B------:R-:W2:Y:S04]  /*4b5c0*/  LDL.LU R17, [R1+0x314] ;  /* 0x0003140001117983 */ /* 0x000ea80000300800 */
        /* <DEDUP_REMOVED lines=8> */
[----:B------:R-:W4:Y:S04]  /*4b650*/  LDL.LU R15, [R1+0x2bc] ;  /* 0x0002bc00010f7983 */ /* 0x000f280000300800 */
[----:B------:R-:W2:Y:S04]  /*4b660*/  LDL.LU R8, [R1+0x300] ;  /* 0x0003000001087983 */ /* 0x000ea80000300800 */
[----:B------:R-:W2:Y:S04]  /*4b670*/  LDL.LU R9, [R1+0x304] ;  /* 0x0003040001097983 */ /* 0x000ea80000300800 */
[----:B------:R-:W2:Y:S04]  /*4b680*/  LDL.LU R10, [R1+0x308] ;  /* 0x00030800010a7983 */ /* 0x000ea80000300800 */
[----:B------:R-:W2:Y:S04]  /*4b690*/  LDL.LU R11, [R1+0x30c] ;  /* 0x00030c00010b7983 */ /* 0x000ea80000300800 */
[----:B----4-:R-:W-:Y:S04]  /*4b6a0*/  STL.64 [R1+0x41f8], R14 ;  /* 0x0041f80e01007387 */ /* 0x010fe80000100a00 */
[----:B---3--:R0:W-:Y:S04]  /*4b6b0*/  STL.64 [R1+0x41f0], R12 ;  /* 0x0041f00c01007387 */ /* 0x0081e80000100a00 */
[----:B0-----:R-:W3:Y:S04]  /*4b6c0*/  LDL.LU R12, [R1+0x2c0] ;  /* 0x0002c000010c7983 */ /* 0x001ee80000300800 */
[----:B------:R-:W3:Y:S04]  /*4b6d0*/  LDL.LU R13, [R1+0x2c4] ;  /* 0x0002c400010d7983 */ /* 0x000ee80000300800 */
[----:B------:R-:W4:Y:S04]  /*4b6e0*/  LDL.LU R14, [R1+0x2c8] ;  /* 0x0002c800010e7983 */ /* 0x000f280000300800 */
[----:B------:R-:W4:Y:S04]  /*4b6f0*/  LDL.LU R15, [R1+0x2cc] ;  /* 0x0002cc00010f7983 */ /* 0x000f280000300800 */
[----:B----4-:R-:W-:Y:S04]  /*4b700*/  STL.64 [R1+0x4210], R14 ;  /* 0x0042100e01007387 */ /* 0x010fe80000100a00 */
[----:B---3--:R0:W-:Y:S04]  /*4b710*/  STL.64 [R1+0x4208], R12 ;  /* 0x0042080c01007387 */ /* 0x0081e80000100a00 */
[----:B0-----:R-:W3:Y:S04]  /*4b720*/  LDL.LU R12, [R1+0x2d0] ;  /* 0x0002d000010c7983 */ /* 0x001ee80000300800 */
[----:B------:R-:W3:Y:S04]  /*4b730*/  LDL.LU R13, [R1+0x2d4] ;  /* 0x0002d400010d7983 */ /* 0x000ee80000300800 */
[----:B------:R-:W4:Y:S04]  /*4b740*/  LDL.LU R14, [R1+0x2d8] ;  /* 0x0002d800010e7983 */ /* 0x000f280000300800 */
[----:B------:R-:W4:Y:S01]  /*4b750*/  LDL.LU R15, [R1+0x2dc] ;  /* 0x0002dc00010f7983 */ /* 0x000f220000300800 */
[----:B--2---:R-:W-:Y:S03]  /*4b760*/  HMMA.16816.F32.BF16 R16, R4, R26, R16 ;  /* 0x0000001a0410723c */ /* 0x004fe60000041810 */
[----:B----4-:R-:W-:Y:S04]  /*4b770*/  STL.64 [R1+0x4228], R14 ;  /* 0x0042280e01007387 */ /* 0x010fe80000100a00 */
[----:B---3--:R0:W-:Y:S04]  /*4b780*/  STL.64 [R1+0x4220], R12 ;  /* 0x0042200c01007387 */ /* 0x0081e80000100a00 */
[----:B0-----:R-:W2:Y:S04]  /*4b790*/  LDL.LU R12, [R1+0x2e0] ;  /* 0x0002e000010c7983 */ /* 0x001ea80000300800 */
[----:B------:R-:W2:Y:S04]  /*4b7a0*/  LDL.LU R13, [R1+0x2e4] ;  /* 0x0002e400010d7983 */ /* 0x000ea80000300800 */
[----:B------:R-:W3:Y:S04]  /*4b7b0*/  LDL.LU R14, [R1+0x2e8] ;  /* 0x0002e800010e7983 */ /* 0x000ee80000300800 */
[----:B------:R-:W3:Y:S04]  /*4b7c0*/  LDL.LU R15, [R1+0x2ec] ;  /* 0x0002ec00010f7983 */ /* 0x000ee80000300800 */
[----:B---3--:R-:W-:Y:S04]  /*4b7d0*/  STL.64 [R1+0x4240], R14 ;  /* 0x0042400e01007387 */ /* 0x008fe80000100a00 */
[----:B--2---:R0:W-:Y:S04]  /*4b7e0*/  STL.64 [R1+0x4238], R12 ;  /* 0x0042380c01007387 */ /* 0x0041e80000100a00 */
[----:B0-----:R-:W2:Y:S04]  /*4b7f0*/  LDL.LU R12, [R1+0x2f0] ;  /* 0x0002f000010c7983 */ /* 0x001ea80000300800 */
[----:B------:R-:W2:Y:S04]  /*4b800*/  LDL.LU R13, [R1+0x2f4] ;  /* 0x0002f400010d7983 */ /* 0x000ea80000300800 */
[----:B------:R-:W2:Y:S04]  /*4b810*/  LDL.LU R14, [R1+0x2f8] ;  /* 0x0002f800010e7983 */ /* 0x000ea80000300800 */
[----:B------:R-:W2:Y:S04]  /*4b820*/  LDL.LU R15, [R1+0x2fc] ;  /* 0x0002fc00010f7983 */ /* 0x000ea80000300800 */
[----:B------:R-:W3:Y:S04]  /*4b830*/  LDL.64 R22, [R1+0x88] ;  /* 0x0000880001167983 */ /* 0x000ee80000100a00 */
[----:B------:R0:W-:Y:S04]  /*4b840*/  STL.64 [R1+0x318], R18 ;  /* 0x0003181201007387 */ /* 0x0001e80000100a00 */
[----:B0-----:R-:W4:Y:S01]  /*4b850*/  LDL.LU.64 R18, [R1+0x4258] ;  /* 0x0042580001127983 */ /* 0x001f220000300a00 */
[----:B------:R-:W-:-:S02]  /*4b860*/  IMAD.MOV.U32 R29, RZ, RZ, R17 ;  /* 0x000000ffff1d7224 */ /* 0x000fc400078e0011 */
[----:B------:R-:W-:Y:S02]  /*4b870*/  IMAD.MOV.U32 R0, RZ, RZ, R16 ;  /* 0x000000ffff007224 */ /* 0x000fe400078e0010 */
[----:B------:R-:W3:Y:S04]  /*4b880*/  LDL.LU.64 R16, [R1+0x4250] ;  /* 0x0042500001107983 */ /* 0x000ee80000300a00 */
[----:B------:R-:W-:Y:S04]  /*4b890*/  STL [R1+0x3de4], R29 ;  /* 0x003de41d01007387 */ /* 0x000fe80000100800 */
[----:B------:R-:W-:Y:S01]  /*4b8a0*/  STL [R1+0x3de0], R0 ;  /* 0x003de00001007387 */ /* 0x000fe20000100800 */
[----:B----4-:R-:W-:-:S15]  /*4b8b0*/  HMMA.16816.F32.BF16 R8, R4, R18, R8 ;  /* 0x000000120408723c */ /* 0x010fde0000041808 */
[----:B------:R-:W-:-:S08]  /*4b8c0*/  NOP ;  /* 0x0000000000007918 */ /* 0x000fd00000000000 */
[----:B------:R-:W-:Y:S04]  /*4b8d0*/  STL.64 [R1+0x300], R8 ;  /* 0x0003000801007387 */ /* 0x000fe80000100a00 */
[----:B------:R0:W-:Y:S04]  /*4b8e0*/  STL.64 [R1+0x308], R10 ;  /* 0x0003080a01007387 */ /* 0x0001e80000100a00 */
[----:B0-----:R-:W2:Y:S02]  /*4b8f0*/  LDL.LU.64 R10, [R1+0x4248] ;  /* 0x00424800010a7983 */ /* 0x001ea40000300a00 */
[----:B--2---:R-:W-:Y:S02]  /*4b900*/  HMMA.16816.F32.BF16 R8, R4, R10, R12 ;  /* 0x0000000a0408723c */ /* 0x004fe4000004180c */
[----:B------:R-:W2:Y:S04]  /*4b910*/  LDL.LU.64 R14, [R1+0x4240] ;  /* 0x00424000010e7983 */ /* 0x000ea80000300a00 */
[----:B------:R-:W2:-:S15]  /*4b920*/  LDL.LU.64 R12, [R1+0x4238] ;  /* 0x00423800010c7983 */ /* 0x000e9e0000300a00 */
[----:B------:R-:W-:-:S02]  /*4b930*/  NOP ;  /* 0x0000000000007918 */ /* 0x000fc40000000000 */
        /* <DEDUP_REMOVED lines=37> */
[----:B0-----:R-:W3:Y:S04]  /*4bb90*/  LDL.LU.64 R10, [R1+0x41b8] ;  /* 0x0041b800010a7983 */ /* 0x001ee80000300a00 */
[----:B------:R-:W3:Y:S02]  /*4bba0*/  LDL.LU.64 R8, [R1+0x41b0] ;  /* 0x0041b00001087983 */ /* 0x000ee40000300a00 */
[----:B---3--:R-:W-:-:S15]  /*4bbb0*/  HMMA.16816.F32.BF16 R8, R4, R22, R8 ;  /* 0x000000160408723c */ /* 0x008fde0000041808 */
[----:B------:R-:W-:-:S08]  /*4bbc0*/  NOP ;  /* 0x0000000000007918 */ /* 0x000fd00000000000 */
[----:B------:R-:W-:Y:S04]  /*4bbd0*/  STL.64 [R1+0x2a0], R8 ;  /* 0x0002a00801007387 */ /* 0x000fe80000100a00 */
[----:B------:R0:W-:Y:S04]  /*4bbe0*/  STL.64 [R1+0x2a8], R10 ;  /* 0x0002a80a01007387 */ /* 0x0001e80000100a00 */
[----:B0-----:R-:W2:Y:S04]  /*4bbf0*/  LDL.LU.64 R10, [R1+0x41a8] ;  /* 0x0041a800010a7983 */ /* 0x001ea80000300a00 */
[----:B------:R0:W-:Y:S04]  /*4bc00*/  STL.64 [R1+0x4098], R22 ;  /* 0x0040981601007387 */ /* 0x0001e80000100a00 */
[----:B------:R-:W3:Y:S04]  /*4bc10*/  LDL.LU R20, [R1+0x1f0] ;  /* 0x0001f00001147983 */ /* 0x000ee80000300800 */
[----:B------:R-:W3:Y:S04]  /*4bc20*/  LDL.LU R21, [R1+0x1f4] ;  /* 0x0001f40001157983 */ /* 0x000ee80000300800 */
[----:B0-----:R-:W3:Y:S04]  /*4bc30*/  LDL.LU R22, [R1+0x1f8] ;  /* 0x0001f80001167983 */ /* 0x001ee80000300800 */
[----:B------:R-:W3:Y:S01]  /*4bc40*/  LDL.LU R23, [R1+0x1fc] ;  /* 0x0001fc0001177983 */ /* 0x000ee20000300800 */
[----:B--2---:R-:W-:Y:S03]  /*4bc50*/  HMMA.16816.F32.BF16 R8, R4, R10, R12 ;  /* 0x0000000a0408723c */ /* 0x004fe6000004180c */
[----:B------:R-:W2:Y:S04]  /*4bc60*/  LDL.LU.64 R14, [R1+0x41a0] ;  /* 0x0041a000010e7983 */ /* 0x000ea80000300a00 */
[----:B------:R-:W2:-:S15]  /*4bc70*/  LDL.LU.64 R12, [R1+0x4198] ;  /* 0x00419800010c7983 */ /* 0x000e9e0000300a00 */
[----:B------:R-:W-:-:S01]  /*4bc80*/  NOP ;  /* 0x0000000000007918 */ /* 0x000fc20000000000 */
        /* <DEDUP_REMOVED lines=32> */
[----:B------:R-:W2:-:S15]  /*4be90*/  LDL.LU.64 R14, [R1+0x4128] ;  /* 0x00412800010e7983 */ /* 0x000e9e0000300a00 */
[----:B------:R-:W-:-:S06]  /*4bea0*/  NOP ;  /* 0x0000000000007918 */ /* 0x000fcc0000000000 */
[----:B------:R-:W-:Y:S04]  /*4beb0*/  STL.64 [R1+0x240], R8 ;  /* 0x0002400801007387 */ /* 0x000fe80000100a00 */
[----:B------:R0:W-:Y:S04]  /*4bec0*/  STL.64 [R1+0x248], R10 ;  /* 0x0002480a01007387 */ /* 0x0001e80000100a00 */
[----:B0-----:R-:W2:Y:S04]  /*4bed0*/  LDL.LU.64 R10, [R1+0x4120] ;  /* 0x00412000010a7983 */ /* 0x001ea80000300a00 */
[----:B------:R-:W2:Y:S02]  /*4bee0*/  LDL.LU.64 R8, [R1+0x4118] ;  /* 0x0041180001087983 */ /* 0x000ea40000300a00 */
[----:B--2---:R-:W-:Y:S02]  /*4bef0*/  HMMA.16816.F32.BF16 R4, R4, R14, R8 ;  /* 0x0000000e0404723c */ /* 0x004fe40000041808 */
[----:B------:R-:W3:Y:S04]  /*4bf00*/  LDL.LU.64 R10, [R1+0x4110] ;  /* 0x00411000010a7983 */ /* 0x000ee80000300a00 */
[----:B------:R-:W3:Y:S04]  /*4bf10*/  LDL.LU.64 R8, [R1+0x4108] ;  /* 0x0041080001087983 */ /* 0x000ee80000300a00 */
[----:B------:R-:W-:-:S13]  /*4bf20*/  STL.64 [R1+0x4000], R14 ;  /* 0x0040000e01007387 */ /* 0x000fda0000100a00 */
[----:B------:R-:W-:Y:S04]  /*4bf30*/  STL.64 [R1+0x200], R4 ;  /* 0x0002000401007387 */ /* 0x000fe80000100a00 */
[----:B------:R3:W-:Y:S04]  /*4bf40*/  STL.64 [R1+0x208], R6 ;  /* 0x0002080601007387 */ /* 0x0007e80000100a00 */
[----:B------:R-:W2:Y:S01]  /*4bf50*/  LDL.LU R12, [R1+0x170] ;  /* 0x00017000010c7983 */ /* 0x000ea20000300800 */
[----:B---3--:R-:W-:-:S15]  /*4bf60*/  HMMA.16816.F32.BF16 R4, R8, R26, R20 ;  /* 0x0000001a0804723c */ /* 0x008fde0000041814 */
[----:B------:R-:W-:-:S08]  /*4bf70*/  NOP ;  /* 0x0000000000007918 */ /* 0x000fd00000000000 */
[----:B------:R-:W-:Y:S04]  /*4bf80*/  STL.64 [R1+0x1f0], R4 ;  /* 0x0001f00401007387 */ /* 0x000fe80000100a00 */
[----:B------:R-:W-:Y:S04]  /*4bf90*/  STL.64 [R1+0x1f8], R6 ;  /* 0x0001f80601007387 */ /* 0x000fe80000100a00 */
[----:B------:R-:W2:Y:S04]  /*4bfa0*/  LDL.LU R13, [R1+0x174] ;  /* 0x00017400010d7983 */ /* 0x000ea80000300800 */
[----:B------:R-:W3:Y:S04]  /*4bfb0*/  LDL.LU R14, [R1+0x178] ;  /* 0x00017800010e7983 */ /* 0x000ee80000300800 */
[----:B------:R-:W3:Y:S04]  /*4bfc0*/  LDL.LU R15, [R1+0x17c] ;  /* 0x00017c00010f7983 */ /* 0x000ee80000300800 */
[----:B---3--:R0:W-:Y:S04]  /*4bfd0*/  STL.64 [R1+0x40a8], R14 ;  /* 0x0040a80e01007387 */ /* 0x0081e80000100a00 */
[----:B--2---:R-:W-:Y:S04]  /*4bfe0*/  STL.64 [R1+0x40a0], R12 ;  /* 0x0040a00c01007387 */ /* 0x004fe80000100a00 */
[----:B0-----:R-:W2:Y:S04]  /*4bff0*/  LDL.LU.64 R14, [R1+0xb8] ;  /* 0x0000b800010e7983 */ /* 0x001ea80000300a00 */
[----:B--2---:R0:W-:Y:S04]  /*4c000*/  STL.64 [R1+0x40c0], R14 ;  /* 0x0040c00e01007387 */ /* 0x0041e80000100a00 */
[----:B0-----:R-:W2:Y:S04]  /*4c010*/  LDL.64 R14, [R1+0xc8] ;  /* 0x0000c800010e7983 */ /* 0x001ea80000100a00 */
[----:B--2---:R0:W-:Y:S04]  /*4c020*/  STL.64 [R1+0x40d8], R14 ;  /* 0x0040d80e01007387 */ /* 0x0041e80000100a00 */
[----:B0-----:R-:W2:Y:S04]  /*4c030*/  LDL.LU.64 R14, [R1+0xd8] ;  /* 0x0000d800010e7983 */ /* 0x001ea80000300a00 */
[----:B--2---:R0:W-:Y:S04]  /*4c040*/  STL.64 [R1+0x40f0], R14 ;  /* 0x0040f00e01007387 */ /* 0x0041e80000100a00 */
[----:B------:R-:W2:Y:S04]  /*4c050*/  LDL.LU R12, [R1+0x1e0] ;  /* 0x0001e000010c7983 */ /* 0x000ea80000300800 */
[----:B------:R-:W2:Y:S04]  /*4c060*/  LDL.LU R13, [R1+0x1e4] ;  /* 0x0001e400010d7983 */ /* 0x000ea80000300800 */
[----:B0-----:R-:W2:Y:S04]  /*4c070*/  LDL.LU R14, [R1+0x1e8] ;  /* 0x0001e800010e7983 */ /* 0x001ea80000300800 */
[----:B------:R-:W2:Y:S04]  /*4c080*/  LDL.LU R15, [R1+0x1ec] ;  /* 0x0001ec00010f7983 */ /* 0x000ea80000300800 */
[----:B------:R-:W3:Y:S04]  /*4c090*/  LDL.LU R20, [R1+0x190] ;  /* 0x0001900001147983 */ /* 0x000ee80000300800 */
        /* <DEDUP_REMOVED lines=25> */
[C---:B--2---:R-:W-:Y:S03]  /*4c230*/  HMMA.16816.F32.BF16 R12, R8.reuse, R18, R12 ;  /* 0x00000012080c723c */ /* 0x044fe6000004180c */
[----:B----4-:R0:W-:Y:S04]  /*4c240*/  STL.64 [R1+0x4100], R22 ;  /* 0x0041001601007387 */ /* 0x0101e80000100a00 */
[----:B---3--:R-:W-:Y:S04]  /*4c250*/  STL.64 [R1+0x40f8], R20 ;  /* 0x0040f81401007387 */ /* 0x008fe80000100a00 */
[----:B0-----:R-:W2:Y:S04]  /*4c260*/  LDL.LU.64 R22, [R1+0x8] ;  /* 0x0000080001167983 */ /* 0x001ea80000300a00 */
[----:B------:R0:W-:Y:S04]  /*4c270*/  STL.64 [R1+0x3ff8], R26 ;  /* 0x003ff81a01007387 */ /* 0x0001e80000100a00 */
[----:B------:R-:W-:Y:S04]  /*4c280*/  STL.64 [R1+0x3ff0], R24 ;  /* 0x003ff01801007387 */ /* 0x000fe80000100a00 */
[----:B0-----:R-:W3:Y:S04]  /*4c290*/  LDL.LU.64 R26, [R1+0x98] ;  /* 0x00009800011a7983 */ /* 0x001ee80000300a00 */
[----:B------:R-:W-:Y:S04]  /*4c2a0*/  STL.64 [R1+0x4010], R18 ;  /* 0x0040101201007387 */ /* 0x000fe80000100a00 */
[----:B------:R0:W-:Y:S04]  /*4c2b0*/  STL.64 [R1+0x4008], R16 ;  /* 0x0040081001007387 */ /* 0x0001e80000100a00 */
[----:B------:R-:W-:Y:S04]  /*4c2c0*/  STL.64 [R1+0x1e0], R12 ;  /* 0x0001e00c01007387 */ /* 0x000fe80000100a00 */
[----:B------:R2:W-:Y:S04]  /*4c2d0*/  STL.64 [R1+0x1e8], R14 ;  /* 0x0001e80e01007387 */ /* 0x0005e80000100a00 */
[----:B0-----:R-:W3:Y:S04]  /*4c2e0*/  LDL.LU R16, [R1+0x180] ;  /* 0x0001800001107983 */ /* 0x001ee80000300800 */
[----:B------:R-:W3:Y:S01]  /*4c2f0*/  LDL.LU R17, [R1+0x184] ;  /* 0x0001840001117983 */ /* 0x000ee20000300800 */
[----:B------:R-:W-:Y:S01]  /*4c300*/  IMAD.MOV.U32 R18, RZ, RZ, R3 ;  /* 0x000000ffff127224 */ /* 0x000fe200078e0003 */
[----:B--2---:R-:W-:Y:S07]  /*4c310*/  HMMA.16816.F32.BF16 R12, R8, R22, R4 ;  /* 0x00000016080c723c */ /* 0x004fee0000041804 */
[----:B------:R-:W-:-:S02]  /*4c320*/  IMAD.MOV.U32 R5, RZ, RZ, R22 ;  /* 0x000000ffff057224 */ /* 0x000fc400078e0016 */
[----:B------:R-:W-:Y:S02]  /*4c330*/  IMAD.MOV.U32 R4, RZ, RZ, R23 ;  /* 0x000000ffff047224 */ /* 0x000fe400078e0017 */
[----:B------:R-:W2:Y:S04]  /*4c340*/  LDL.LU.64 R22, [R1+0x4100] ;  /* 0x0041000001167983 */ /* 0x000ea80000300a00 */
[----:B------:R-:W2:Y:S08]  /*4c350*/  LDL.LU.64 R20, [R1+0x40f8] ;  /* 0x0040f80001147983 */ /* 0x000eb00000300a00 */
[----:B------:R-:W-:Y:S04]  /*4c360*/  STL.64 [R1+0x1d0], R12 ;  /* 0x0001d00c01007387 */ /* 0x000fe80000100a00 */
[----:B------:R0:W-:Y:S01]  /*4c370*/  STL [R1+0x1d8], R14 ;  /* 0x0001d80e01007387 */ /* 0x0001e20000100800 */
[----:B------:R-:W-:-:S03]  /*4c380*/  IMAD.MOV.U32 R3, RZ, RZ, R15 ;  /* 0x000000ffff037224 */ /* 0x000fc600078e000f */
[----:B0-----:R-:W2:Y:S04]  /*4c390*/  LDL.LU.64 R14, [R1+0x40f0] ;  /* 0x0040f000010e7983 */ /* 0x001ea80000300a00 */
[----:B------:R-:W-:Y:S04]  /*4c3a0*/  STL.64 [R1+0x3fd8], R4 ;  /* 0x003fd80401007387 */ /* 0x000fe80000100a00 */
[----:B------:R-:W4:Y:S04]  /*4c3b0*/  LDL.64 R6, [R1+0xa8] ;  /* 0x0000a80001067983 */ /* 0x000f280000100a00 */
[----:B------:R-:W-:Y:S01]  /*4c3c0*/  STL [R1+0x3ce0], R3 ;  /* 0x003ce00301007387 */ /* 0x000fe20000100800 */
[----:B--2---:R-:W-:Y:S06]  /*4c3d0*/  HMMA.16816.F32.BF16 R20, R8, R14, R20 ;  /* 0x0000000e0814723c */ /* 0x004fec0000041814 */
[----:B------:R-:W-:-:S02]  /*4c3e0*/  IMAD.MOV.U32 R29, RZ, RZ, R14 ;  /* 0x000000ffff1d7224 */ /* 0x000fc400078e000e */
[----:B------:R-:W-:-:S15]  /*4c3f0*/  IMAD.MOV.U32 R0, RZ, RZ, R15 ;  /* 0x000000ffff007224 */ /* 0x000fde00078e000f */
[----:B------:R-:W-:Y:S04]  /*4c400*/  STL.64 [R1+0x1c0], R20 ;  /* 0x0001c01401007387 */ /* 0x000fe80000100a00 */
[----:B------:R0:W-:Y:S04]  /*4c410*/  STL.64 [R1+0x1c8], R22 ;  /* 0x0001c81601007387 */ /* 0x0001e80000100a00 */
[----:B0-----:R-:W2:Y:S04]  /*4c420*/  LDL.LU.64 R22, [R1+0x40e8] ;  /* 0x0040e80001167983 */ /* 0x001ea80000300a00 */
[----:B------:R-:W2:Y:S04]  /*4c430*/  LDL.LU.64 R20, [R1+0x40e0] ;  /* 0x0040e00001147983 */ /* 0x000ea80000300a00 */
[----:B------:R-:W2:Y:S04]  /*4c440*/  LDL.LU.64 R14, [R1+0x40d8] ;  /* 0x0040d800010e7983 */ /* 0x000ea80000300a00 */
[----:B------:R-:W-:Y:S04]  /*4c450*/  STL [R1+0x3f98], R0 ;  /* 0x003f980001007387 */ /* 0x000fe80000100800 */
[----:B------:R-:W-:Y:S01]  /*4c460*/  STL [R1+0x3f94], R29 ;  /* 0x003f941d01007387 */ /* 0x000fe20000100800 */
[----:B--2---:R-:W-:Y:S06]  /*4c470*/  HMMA.16816.F32.BF16 R20, R8, R14, R20 ;  /* 0x0000000e0814723c */ /* 0x004fec0000041814 */
[----:B------:R-:W-:-:S15]  /*4c480*/  IMAD.MOV.U32 R28, RZ, RZ, R15 ;  /* 0x000000ffff1c7224 */ /* 0x000fde00078e000f */
[----:B------:R-:W-:-:S02]  /*4c490*/  NOP ;  /* 0x0000000000007918 */ /* 0x000fc40000000000 */
[----:B------:R-:W-:Y:S04]  /*4c4a0*/  STL.64 [R1+0x1b0], R20 ;  /* 0x0001b01401007387 */ /* 0x000fe80000100a00 */
[----:B------:R0:W-:Y:S04]  /*4c4b0*/  STL.64 [R1+0x1b8], R22 ;  /* 0x0001b81601007387 */ /* 0x0001e80000100a00 */
[----:B0-----:R-:W2:Y:S04]  /*4c4c0*/  LDL.LU.64 R22, [R1+0x40d0] ;  /* 0x0040d00001167983 */ /* 0x001ea80000300a00 */
[----:B------:R-:W2:Y:S04]  /*4c4d0*/  LDL.LU.64 R20, [R1+0x40c8] ;  /* 0x0040c80001147983 */ /* 0x000ea80000300a00 */
[----:B------:R-:W2:Y:S04]  /*4c4e0*/  LDL.LU.64 R14, [R1+0x40c0] ;  /* 0x0040c000010e7983 */ /* 0x000ea80000300a00 */
[----:B------:R-:W-:Y:S01]  /*4c4f0*/  STL [R1+0x3f9c], R28 ;  /* 0x003f9c1c01007387 */ /* 0x000fe20000100800 */
[----:B--2---:R-:W-:-:S15]  /*4c500*/  HMMA.16816.F32.BF16 R20, R8, R14, R20 ;  /* 0x0000000e0814723c */ /* 0x004fde0000041814 */
[----:B------:R-:W-:-:S08]  /*4c510*/  NOP ;  /* 0x0000000000007918 */ /* 0x000fd00000000000 */
[----:B------:R-:W-:Y:S04]  /*4c520*/  STL.64 [R1+0x600], R20 ;  /* 0x0006001401007387 */ /* 0x000fe80000100a00 */
[----:B------:R0:W-:Y:S04]  /*4c530*/  STL.64 [R1+0x608], R22 ;  /* 0x0006081601007387 */ /* 0x0001e80000100a00 */
[----:B0-----:R-:W4:Y:S04]  /*4c540*/  LDL.LU.64 R22, [R1+0x40b8] ;  /* 0x0040b80001167983 */ /* 0x001f280000300a00 */
[----:B------:R-:W4:Y:S01]  /*4c550*/  LDL.LU.64 R20, [R1+0x40b0] ;  /* 0x0040b00001147983 */ /* 0x000f220000300a00 */
[----:B------:R-:W-:-:S02]  /*4c560*/  IMAD.MOV.U32 R29, RZ, RZ, R15 ;  /* 0x000000ffff1d7224 */ /* 0x000fc400078e000f */
[----:B------:R-:W-:Y:S02]  /*4c570*/  IMAD.MOV.U32 R0, RZ, RZ, R14 ;  /* 0x000000ffff007224 */ /* 0x000fe400078e000e */
[----:B------:R-:W2:Y:S04]  /*4c580*/  LDL.LU.64 R14, [R1+0x40a8] ;  /* 0x0040a800010e7983 */ /* 0x000ea80000300a00 */
[----:B------:R-:W2:Y:S04]  /*4c590*/  LDL.LU.64 R12, [R1+0x40a0] ;  /* 0x0040a000010c7983 */ /* 0x000ea80000300a00 */
[----:B------:R-:W-:Y:S04]  /*4c5a0*/  STL [R1+0x3fa4], R29 ;  /* 0x003fa41d01007387 */ /* 0x000fe80000100800 */
[----:B------:R-:W-:Y:S01]  /*4c5b0*/  STL [R1+0x3fa0], R0 ;  /* 0x003fa00001007387 */ /* 0x000fe20000100800 */
[----:B----4-:R-:W-:-:S15]  /*4c5c0*/  HMMA.16816.F32.BF16 R20, R8, R6, R20 ;  /* 0x000000060814723c */ /* 0x010fde0000041814 */
[----:B------:R-:W-:-:S08]  /*4c5d0*/  NOP ;  /* 0x0000000000007918 */ /* 0x000fd00000000000 */
[----:B------:R-:W-:Y:S04]  /*4c5e0*/  STL.64 [R1+0x5f0], R20 ;  /* 0x0005f01401007387 */ /* 0x000fe80000100a00 */
[----:B------:R0:W-:Y:S04]  /*4c5f0*/  STL.64 [R1+0x5f8], R22 ;  /* 0x0005f81601007387 */ /* 0x0001e80000100a00 */
[----:B0-----:R-:W2:Y:S01]  /*4c600*/  LDL.LU.64 R22, [R1+0x4098] ;  /* 0x0040980001167983 */ /* 0x001ea20000300a00 */
[----:B------:R-:W-:Y:S02]  /*4c610*/  IMAD.MOV.U32 R19, RZ, RZ, R2 ;  /* 0x000000ffff137224 */ /* 0x000fe400078e0002 */
[----:B------:R-:W-:-:S05]  /*4c620*/  IMAD.MOV.U32 R28, RZ, RZ, R7 ;  /* 0x000000ffff1c7224 */ /* 0x000fca00078e0007 */
[----:B---3--:R-:W-:Y:S01]  /*4c630*/  HMMA.16816.F32.BF16 R4, R8, R26, R16 ;  /* 0x0000001a0804723c */ /* 0x008fe20000041810 */
[----:B------:R-:W-:Y:S05]  /*4c640*/  STL [R1+0x3fa8], R28 ;  /* 0x003fa81c01007387 */ /* 0x000fea0000100800 */
[----:B------:R-:W-:Y:S02]  /*4c650*/  IMAD.MOV.U32 R0, RZ, RZ, R27 ;  /* 0x000000ffff007224 */ /* 0x000fe400078e001b */
[----:B------:R-:W-:-:S15]  /*4c660*/  IMAD.MOV.U32 R29, RZ, RZ, R26 ;  /* 0x000000ffff1d7224 */ /* 0x000fde00078e001a */
[----:B------:R-:W-:Y:S04]  /*4c670*/  STL.64 [R1+0x5e0], R4 ;  /* 0x0005e00401007387 */ /* 0x000fe80000100a00 */
[----:B------:R2:W-:Y:S04]  /*4c680*/  STL.64 [R1+0x5e8], R6 ;  /* 0x0005e80601007387 */ /* 0x0005e80000100a00 */
[----:B------:R-:W-:Y:S04]  /*4c690*/  STL [R1+0x3fb0], R0 ;  /* 0x003fb00001007387 */ /* 0x000fe80000100800 */
[----:B------:R-:W-:Y:S01]  /*4c6a0*/  STL [R1+0x3fac], R29 ;  /* 0x003fac1d01007387 */ /* 0x000fe20000100800 */
[----:B--2---:R-:W-:-:S15]  /*4c6b0*/  HMMA.16816.F32.BF16 R4, R8, R22, R12 ;  /* 0x000000160804723c */ /* 0x004fde000004180c */
[----:B------:R-:W-:-:S08]  /*4c6c0*/  NOP ;  /* 0x0000000000007918 */ /* 0x000fd00000000000 */
[----:B------:R-:W-:Y:S04]  /*4c6d0*/  STL.64 [R1+0x5d0], R4 ;  /* 0x0005d00401007387 */ /* 0x000fe80000100a00 */
[----:B------:R-:W-:Y:S04]  /*4c6e0*/  STL [R1+0x5d8], R6 ;  /* 0x0005d80601007387 */ /* 0x000fe80000100800 */
[----:B------:R-:W2:Y:S04]  /*4c6f0*/  LDL.LU R24, [R1+0x100] ;  /* 0x0001000001187983 */ /* 0x000ea80000300800 */
[----:B------:R-:W2:Y:S04]  /*4c700*/  LDL.LU R25, [R1+0x104] ;  /* 0x0001040001197983 */ /* 0x000ea80000300800 */
[----:B------:R-:W3:Y:S04]  /*4c710*/  LDL.LU R26, [R1+0x108] ;  /* 0x00010800011a7983 */ /* 0x000ee80000300800 */
[----:B------:R-:W3:Y:S04]  /*4c720*/  LDL.LU R27, [R1+0x10c] ;  /* 0x00010c00011b7983 */ /* 0x000ee80000300800 */
[----:B---3--:R0:W-:Y:S04]  /*4c730*/  STL.64 [R1+0x4020], R26 ;  /* 0x0040201a01007387 */ /* 0x0081e80000100a00 */
[----:B--2---:R-:W-:Y:S04]  /*4c740*/  STL.64 [R1+0x4018], R24 ;  /* 0x0040181801007387 */ /* 0x004fe80000100a00 */
[----:B0-----:R-:W2:Y:S04]  /*4c750*/  LDL.LU.64 R26, [R1+0x38] ;  /* 0x00003800011a7983 */ /* 0x001ea80000300a00 */
[----:B--2---:R0:W-:Y:S04]  /*4c760*/  STL.64 [R1+0x4038], R26 ;  /* 0x0040381a01007387 */ /* 0x0041e80000100a00 */
[----:B------:R-:W2:Y:S04]  /*4c770*/  LDL.LU R16, [R1+0x110] ;  /* 0x0001100001107983 */ /* 0x000ea80000300800 */
[----:B------:R-:W2:Y:S04]  /*4c780*/  LDL.LU R17, [R1+0x114] ;  /* 0x0001140001117983 */ /* 0x000ea80000300800 */
[----:B------:R-:W3:Y:S04]  /*4c790*/  LDL.LU R18, [R1+0x118] ;  /* 0x0001180001127983 */ /* 0x000ee80000300800 */
[----:B------:R-:W3:Y:S04]  /*4c7a0*/  LDL.LU R19, [R1+0x11c] ;  /* 0x00011c0001137983 */ /* 0x000ee80000300800 */
[----:B0-----:R-:W4:Y:S04]  /*4c7b0*/  LDL.64 R26, [R1+0x48] ;  /* 0x00004800011a7983 */ /* 0x001f280000100a00 */
[----:B----4-:R0:W-:Y:S04]  /*4c7c0*/  STL.64 [R1+0x4050], R26 ;  /* 0x0040501a01007387 */ /* 0x0101e80000100a00 */
[----:B0-----:R-:W4:Y:S04]  /*4c7d0*/  LDL.LU.64 R26, [R1+0x58] ;  /* 0x00005800011a7983 */ /* 0x001f280000300a00 */
[----:B----4-:R0:W-:Y:S04]  /*4c7e0*/  STL.64 [R1+0x4068], R26 ;  /* 0x0040681a01007387 */ /* 0x0101e80000100a00 */
[----:B0-----:R-:W4:Y:S04]  /*4c7f0*/  LDL.64 R26, [R1+0x68] ;  /* 0x00006800011a7983 */ /* 0x001f280000100a00 */
[----:B----4-:R0:W-:Y:S04]  /*4c800*/  STL.64 [R1+0x4080], R26 ;  /* 0x0040801a01007387 */ /* 0x0101e80000100a00 */
[----:B0-----:R-:W4:Y:S04]  /*4c810*/  LDL.LU.64 R26, [R1+0x78] ;  /* 0x00007800011a7983 */ /* 0x001f280000300a00 */
[----:B---3--:R-:W-:Y:S04]  /*4c820*/  STL.64 [R1+0x4030], R18 ;  /* 0x0040301201007387 */ /* 0x008fe80000100a00 */
[----:B--2---:R0:W-:Y:S04]  /*4c830*/  STL.64 [R1+0x4028], R16 ;  /* 0x0040281001007387 */ /* 0x0041e80000100a00 */
        /* <DEDUP_REMOVED lines=29> */
[----:B------:R-:W3:Y:S04]  /*4ca10*/  LDL.LU R20, [R1+0xf0] ;  /* 0x0000f00001147983 */ /* 0x000ee80000300800 */
[----:B------:R-:W3:Y:S01]  /*4ca20*/  LDL.LU R21, [R1+0xf4] ;  /* 0x0000f40001157983 */ /* 0x000ee20000300800 */
[----:B------:R-:W-:-:S03]  /*4ca30*/  IMAD.MOV.U32 R28, RZ, RZ, R23 ;  /* 0x000000ffff1c7224 */ /* 0x000fc600078e0017 */
[----:B------:R-:W3:Y:S04]  /*4ca40*/  LDL.LU R22, [R1+0xf8] ;  /* 0x0000f80001167983 */ /* 0x000ee80000300800 */
[----:B------:R-:W3:Y:S01]  /*4ca50*/  LDL.LU R23, [R1+0xfc] ;  /* 0x0000fc0001177983 */ /* 0x000ee20000300800 */
[----:B------:R-:W-:-:S03]  /*4ca60*/  IMAD.MOV.U32 R2, RZ, RZ, R7 ;  /* 0x000000ffff027224 */ /* 0x000fc600078e0007 */
[----:B------:R-:W3:Y:S04]  /*4ca70*/  LDL.LU R4, [R1+0xe0] ;  /* 0x0000e00001047983 */ /* 0x000ee80000300800 */
[----:B------:R-:W3:Y:S04]  /*4ca80*/  LDL.LU R5, [R1+0xe4] ;  /* 0x0000e40001057983 */ /* 0x000ee80000300800 */
[----:B------:R-:W3:Y:S04]  /*4ca90*/  LDL.LU R6, [R1+0xe8] ;  /* 0x0000e80001067983 */ /* 0x000ee80000300800 */
[----:B------:R-:W3:Y:S04]  /*4caa0*/  LDL.LU R7, [R1+0xec] ;  /* 0x0000ec0001077983 */ /* 0x000ee80000300800 */
[----:B------:R-:W-:Y:S04]  /*4cab0*/  STL [R1+0x3fb4], R28 ;  /* 0x003fb41c01007387 */ /* 0x000fe80000100800 */
[----:B------:R-:W-:Y:S01]  /*4cac0*/  STL [R1+0x3ce4], R2 ;  /* 0x003ce40201007387 */ /* 0x000fe20000100800 */
[----:B----4-:R-:W-:-:S02]  /*4cad0*/  IMAD.MOV.U32 R0, RZ, RZ, R26 ;  /* 0x000000ffff007224 */ /* 0x010fc400078e001a */
[----:B------:R-:W-:Y:S01]  /*4cae0*/  IMAD.MOV.U32 R29, RZ, RZ, R27 ;  /* 0x000000ffff1d7224 */ /* 0x000fe200078e001b */
[----:B--2---:R-:W-:-:S15]  /*4caf0*/  HMMA.16816.F32.BF16 R16, R8, R26, R16 ;  /* 0x0000001a0810723c */ /* 0x004fde0000041810 */
[----:B------:R-:W-:-:S08]  /*4cb00*/  NOP ;  /* 0x0000000000007918 */ /* 0x000fd00000000000 */
        /* <DEDUP_REMOVED lines=43> */
[----:B------:R-:W4:Y:S04]  /*4cdc0*/  LDL.LU.64 R26, [R1+0x4020] ;  /* 0x00402000011a7983 */ /* 0x000f280000300a00 */
[----:B------:R-:W4:Y:S04]  /*4cdd0*/  LDL.LU.64 R24, [R1+0x4018] ;  /* 0x0040180001187983 */ /* 0x000f280000300a00 */
[----:B------:R-:W-:Y:S04]  /*4cde0*/  STL [R1+0x3fd4], R29 ;  /* 0x003fd41d01007387 */ /* 0x000fe80000100800 */
[----:B------:R-:W-:Y:S01]  /*4cdf0*/  STL [R1+0x3fd0], R0 ;  /* 0x003fd00001007387 */ /* 0x000fe20000100800 */
[----:B---3--:R-:W-:Y:S01]  /*4ce00*/  IMAD.MOV.U32 R28, RZ, RZ, R15 ;  /* 0x000000ffff1c7224 */ /* 0x008fe200078e000f */
[----:B--2---:R-:W-:-:S15]  /*4ce10*/  HMMA.16816.F32.BF16 R16, R8, R14, R16 ;  /* 0x0000000e0810723c */ /* 0x004fde0000041810 */
[----:B------:R-:W-:-:S08]  /*4ce20*/  NOP ;  /* 0x0000000000007918 */ /* 0x000fd00000000000 */
[----:B------:R-:W-:Y:S04]  /*4ce30*/  STL.64 [R1+0x570], R16 ;  /* 0x0005701001007387 */ /* 0x000fe80000100a00 */
[----:B------:R0:W-:Y:S04]  /*4ce40*/  STL.64 [R1+0x578], R18 ;  /* 0x0005781201007387 */ /* 0x0001e80000100a00 */
[----:B0-----:R-:W2:Y:S04]  /*4ce50*/  LDL.LU.64 R18, [R1+0x4010] ;  /* 0x0040100001127983 */ /* 0x001ea80000300a00 */
[----:B------:R-:W3:Y:S04]  /*4ce60*/  LDL.LU.64 R16, [R1+0x4008] ;  /* 0x0040080001107983 */ /* 0x000ee80000300a00 */
[----:B------:R-:W4:Y:S02]  /*4ce70*/  LDL.LU.64 R14, [R1+0x4000] ;  /* 0x00400000010e7983 */ /* 0x000f240000300a00 */
[----:B----4-:R-:W-:Y:S02]  /*4ce80*/  HMMA.16816.F32.BF16 R8, R8, R14, R24 ;  /* 0x0000000e0808723c */ /* 0x010fe40000041818 */
[----:B------:R-:W4:Y:S04]  /*4ce90*/  LDL.LU.64 R26, [R1+0x3ff8] ;  /* 0x003ff800011a7983 */ /* 0x000f280000300a00 */
[----:B------:R-:W3:Y:S01]  /*4cea0*/  LDL.LU.64 R24, [R1+0x3ff0] ;  /* 0x003ff00001187983 */ /* 0x000ee20000300a00 */
[----:B------:R-:W-:-:S02]  /*4ceb0*/  IMAD.MOV.U32 R29, RZ, RZ, R14 ;  /* 0x000000ffff1d7224 */ /* 0x000fc400078e000e */
[----:B------:R-:W-:-:S14]  /*4cec0*/  IMAD.MOV.U32 R0, RZ, RZ, R15 ;  /* 0x000000ffff007224 */ /* 0x000fdc00078e000f */
[----:B------:R-:W-:Y:S04]  /*4ced0*/  STL.64 [R1+0x540], R8 ;  /* 0x0005400801007387 */ /* 0x000fe80000100a00 */
[----:B------:R0:W-:Y:S04]  /*4cee0*/  STL.64 [R1+0x548], R10 ;  /* 0x0005480a01007387 */ /* 0x0001e80000100a00 */
[----:B------:R-:W4:Y:S04]  /*4cef0*/  LDL.LU.64 R14, [R1+0x3fe8] ;  /* 0x003fe800010e7983 */ /* 0x000f280000300a00 */
[----:B------:R-:W4:Y:S01]  /*4cf00*/  LDL.LU.64 R12, [R1+0x3fe0] ;  /* 0x003fe000010c7983 */ /* 0x000f220000300a00 */
[----:B0-----:R-:W0:Y:S02]  /*4cf10*/  S2R R11, SR_TID.X ;  /* 0x00000000000b7919 */ /* 0x001e240000002100 */
[----:B0-----:R-:W-:Y:S01]  /*4cf20*/  IMAD.SHL.U32 R8, R11, 0x2, RZ ;  /* 0x000000020b087824 */ /* 0x001fe200078e00ff */
[----:B----4-:R-:W-:-:S15]  /*4cf30*/  HMMA.16816.F32.BF16 R20, R12, R26, R20 ;  /* 0x0000001a0c14723c */ /* 0x010fde0000041814 */
[----:B------:R-:W-:-:S08]  /*4cf40*/  NOP ;  /* 0x0000000000007918 */ /* 0x000fd00000000000 */
[----:B------:R0:W-:Y:S02]  /*4cf50*/  STL.64 [R1+0x520], R20 ;  /* 0x0005201401007387 */ /* 0x0001e40000100a00 */
[----:B0-----:R-:W0:Y:S01]  /*4cf60*/  S2R R21, SR_TID.X ;  /* 0x0000000000157919 */ /* 0x001e220000002100 */
[----:B--2---:R-:W-:Y:S01]  /*4cf70*/  HMMA.16816.F32.BF16 R4, R12, R18, R4 ;  /* 0x000000120c04723c */ /* 0x004fe20000041804 */
[----:B------:R0:W-:Y:S02]  /*4cf80*/  STL.64 [R1+0x528], R22 ;  /* 0x0005281601007387 */ /* 0x0001e40000100a00 */
[C---:B0-----:R-:W-:Y:S01]  /*4cf90*/  LOP3.LUT R23, R21.reuse, 0x7, RZ, 0xc0, !PT ;  /* 0x0000000715177812 */ /* 0x041fe200078ec0ff */
[C---:B------:R-:W-:Y:S01]  /*4cfa0*/  IMAD.SHL.U32 R20, R21.reuse, 0x2, RZ ;  /* 0x0000000215147824 */ /* 0x040fe200078e00ff */
[----:B------:R-:W-:-:S03]  /*4cfb0*/  LOP3.LUT R22, R21, 0x7, RZ, 0xc0, !PT ;  /* 0x0000000715167812 */ /* 0x000fc600078ec0ff */
[----:B------:R-:W-:Y:S02]  /*4cfc0*/  IMAD R23, R23, 0x90, RZ ;  /* 0x0000009017177824 */ /* 0x000fe400078e02ff */
[----:B------:R-:W-:-:S03]  /*4cfd0*/  IMAD.SHL.U32 R21, R21, 0x40, RZ ;  /* 0x0000004015157824 */ /* 0x000fc600078e00ff */
[----:B------:R-:W-:Y:S01]  /*4cfe0*/  LOP3.LUT R23, R23, 0x10, R20, 0x78, !PT ;  /* 0x0000001017177812 */ /* 0x000fe200078e7814 */
[----:B------:R-:W-:-:S03]  /*4cff0*/  IMAD R22, R22, 0x110, RZ ;  /* 0x0000011016167824 */ /* 0x000fc600078e02ff */
[----:B------:R-:W-:-:S06]  /*4d000*/  LOP3.LUT R23, R23, 0x400, R21, 0xf8, !PT ;  /* 0x0000040017177812 */ /* 0x000fcc00078ef815 */
[----:B------:R0:W-:Y:S04]  /*4d010*/  STL.64 [R1+0x500], R4 ;  /* 0x0005000401007387 */ /* 0x0001e80000100a00 */
[----:B------:R-:W-:Y:S01]  /*4d020*/  STL.64 [R1+0x508], R6 ;  /* 0x0005080601007387 */ /* 0x000fe20000100a00 */
[----:B------:R-:W-:-:S03]  /*4d030*/  LOP3.LUT R10, R22, 0x30, R8, 0x78, !PT ;  /* 0x00000030160a7812 */ /* 0x000fc600078e7808 */
[----:B------:R-:W1:Y:S04]  /*4d040*/  LDSM.16.MT88.4 R20, [R23+UR4+0x11000] ;  /* 0x011000041714783b */ /* 0x000e680008004200 */
[----:B0-----:R-:W2:Y:S04]  /*4d050*/  LDL.LU.64 R4, [R1+0x3fd8] ;  /* 0x003fd80001047983 */ /* 0x001ea80000300a00 */
[----:B---3--:R-:W-:Y:S04]  /*4d060*/  STL.64 [R1+0x3e50], R16 ;  /* 0x003e501001007387 */ /* 0x008fe80000100a00 */
[----:B-1----:R-:W-:Y:S04]  /*4d070*/  STL.64 [R1+0x3e60], R22 ;  /* 0x003e601601007387 */ /* 0x002fe80000100a00 */
[----:B------:R0:W-:Y:S04]  /*4d080*/  STL.64 [R1+0x3e58], R20 ;  /* 0x003e581401007387 */ /* 0x0001e80000100a00 */
[----:B0-----:R-:W3:Y:S04]  /*4d090*/  LDL.LU R20, [R1+0x3e0] ;  /* 0x0003e00001147983 */ /* 0x001ee80000300800 */
[----:B------:R-:W3:Y:S01]  /*4d0a0*/  LDL.LU R21, [R1+0x3e4] ;  /* 0x0003e40001157983 */ /* 0x000ee20000300800 */
[----:B------:R-:W-:-:S05]  /*4d0b0*/  IMAD.SHL.U32 R9, R11, 0x40, RZ ;  /* 0x000000400b097824 */ /* 0x000fca00078e00ff */
[----:B------:R-:W-:-:S04]  /*4d0c0*/  LOP3.LUT R10, R10, 0x800, R9, 0xf8, !PT ;  /* 0x000008000a0a7812 */ /* 0x000fc800078ef809 */
[----:B------:R-:W-:Y:S01]  /*4d0d0*/  LOP3.LUT R10, R10, 0x40, RZ, 0x3c, !PT ;  /* 0x000000400a0a7812 */ /* 0x000fe200078e3cff */
[----:B------:R-:W-:Y:S02]  /*4d0e0*/  IMAD.MOV.U32 R22, RZ, RZ, R25 ;  /* 0x000000ffff167224 */ /* 0x000fe400078e0019 */
[----:B------:R-:W-:Y:S02]  /*4d0f0*/  IMAD.MOV.U32 R23, RZ, RZ, R24 ;  /* 0x000000ffff177224 */ /* 0x000fe400078e0018 */
[----:B------:R-:W0:Y:S04]  /*4d100*/  LDSM.16.M88.4 R24, [R10+UR4] ;  /* 0x000000040a18783b */ /* 0x000e280008000200 */
[----:B0-----:R-:W-:Y:S04]  /*4d110*/  STL [R1+0x3974], R26 ;  /* 0x0039741a01007387 */ /* 0x001fe80000100800 */
[----:B------:R-:W-:Y:S04]  /*4d120*/  STL [R1+0x3970], R27 ;  /* 0x0039701b01007387 */ /* 0x000fe80000100800 */
[----:B------:R-:W-:Y:S01]  /*4d130*/  STL.64 [R1+0x3e68], R24 ;  /* 0x003e681801007387 */ /* 0x000fe20000100a00 */
[----:B--2---:R-:W-:-:S02]  /*4d140*/  IMAD.MOV.U32 R18, RZ, RZ, R5 ;  /* 0x000000ffff127224 */ /* 0x004fc400078e0005 */
[----:B------:R-:W-:Y:S02]  /*4d150*/  IMAD.MOV.U32 R19, RZ, RZ, R4 ;  /* 0x000000ffff137224 */ /* 0x000fe400078e0004 */
[----:B------:R-:W0:Y:S04]  /*4d160*/  LDSM.16.M88.4 R4, [R10+UR4+0x1000] ;  /* 0x001000040a04783b */ /* 0x000e280008000200 */
[----:B0-----:R-:W-:Y:S04]  /*4d170*/  STL.64 [R1+0x3e78], R6 ;  /* 0x003e780601007387 */ /* 0x001fe80000100a00 */
[----:B------:R3:W-:Y:S02]  /*4d180*/  STL.64 [R1+0x3e70], R4 ;  /* 0x003e700401007387 */ /* 0x0007e40000100a00 */
[----:B---3--:R-:W-:Y:S06]  /*4d190*/  HMMA.16816.F32.BF16 R4, R12, R18, R20 ;  /* 0x000000120c04723c */ /* 0x008fec0000041814 */
[----:B------:R-:W-:Y:S04]  /*4d1a0*/  STL.64 [R1+0x3f88], R14 ;  /* 0x003f880e01007387 */ /* 0x000fe80000100a00 */
[----:B------:R-:W-:Y:S04]  /*4d1b0*/  STL.64 [R1+0x3f80], R12 ;  /* 0x003f800c01007387 */ /* 0x000fe80000100a00 */
[----:B------:R-:W-:Y:S04]  /*4d1c0*/  LDSM.16.M88.4 R16, [R10+UR4+0x3000] ;  /* 0x003000040a10783b */ /* 0x000fe80008000200 */
[----:B------:R-:W-:Y:S05]  /*4d1d0*/  LDSM.16.M88.4 R12, [R10+UR4+0x4000] ;  /* 0x004000040a0c783b */ /* 0x000fea0008000200 */
[----:B------:R-:W-:Y:S04]  /*4d1e0*/  STL.64 [R1+0x3f0], R4 ;  /* 0x0003f00401007387 */ /* 0x000fe80000100a00 */
[----:B------:R-:W-:Y:S04]  /*4d1f0*/  STL.64 [R1+0x3f8], R6 ;  /* 0x0003f80601007387 */ /* 0x000fe80000100a00 */
[----:B------:R-:W0:Y:S04]  /*4d200*/  LDSM.16.M88.4 R4, [R10+UR4+0x2000] ;  /* 0x002000040a04783b */ /* 0x000e280008000200 */
[----:B0-----:R-:W-:Y:S01]  /*4d210*/  STL.64 [R1], R4 ;  /* 0x0000000401007387 */ /* 0x001fe20000100a00 */
[----:B------:R-:W-:-:S03]  /*4d220*/  IMAD.MOV.U32 R3, RZ, RZ, R4 ;  /* 0x000000ffff037224 */ /* 0x000fc600078e0004 */
[----:B------:R-:W-:Y:S01]  /*4d230*/  STL.64 [R1+0x8], R6 ;  /* 0x0000080601007387 */ /* 0x000fe20000100a00 */
[----:B------:R-:W-:-:S03]  /*4d240*/  IMAD.MOV.U32 R2, RZ, RZ, R5 ;  /* 0x000000ffff027224 */ /* 0x000fc600078e0005 */
[----:B------:R-:W0:Y:S04]  /*4d250*/  LDSM.16.M88.4 R4, [R10+UR4+0x5000] ;  /* 0x005000040a04783b */ /* 0x000e280008000200 */
[----:B------:R-:W-:Y:S04]  /*4d260*/  STL.64 [R1+0x1a0], R16 ;  /* 0x0001a01001007387 */ /* 0x000fe80000100a00 */
[----:B------:R-:W-:Y:S04]  /*4d270*/  STL.64 [R1+0x1a8], R18 ;  /* 0x0001a81201007387 */ /* 0x000fe80000100a00 */
[----:B------:R-:W1:Y:S04]  /*4d280*/  LDSM.16.M88.4 R16, [R10+UR4+0x6000] ;  /* 0x006000040a10783b */ /* 0x000e680008000200 */
[----:B------:R-:W-:Y:S04]  /*4d290*/  STL.64 [R1+0x190], R12 ;  /* 0x0001900c01007387 */ /* 0x000fe80000100a00 */
[----:B------:R-:W-:Y:S04]  /*4d2a0*/  STL.64 [R1+0x198], R14 ;  /* 0x0001980e01007387 */ /* 0x000fe80000100a00 */
[----:B------:R-:W2:Y:S04]  /*4d2b0*/  LDSM.16.M88.4 R12, [R10+UR4+0x7000] ;  /* 0x007000040a0c783b */ /* 0x000ea80008000200 */
[----:B0-----:R-:W-:Y:S04]  /*4d2c0*/  STL.64 [R1+0x180], R4 ;  /* 0x0001800401007387 */ /* 0x001fe80000100a00 */
[----:B------:R-:W-:Y:S04]  /*4d2d0*/  STL.64 [R1+0x188], R6 ;  /* 0x0001880601007387 */ /* 0x000fe80000100a00 */
[----:B------:R-:W0:Y:S04]  /*4d2e0*/  LDSM.16.M88.4 R4, [R10+UR4+0x8000] ;  /* 0x008000040a04783b */ /* 0x000e280008000200 */
[----:B-1----:R-:W-:Y:S04]  /*4d2f0*/  STL.64 [R1+0x170], R16 ;  /* 0x0001701001007387 */ /* 0x002fe80000100a00 */
[----:B------:R1:W-:Y:S04]  /*4d300*/  STL.64 [R1+0x178], R18 ;  /* 0x0001781201007387 */ /* 0x0003e80000100a00 */
[----:B--2---:R-:W-:Y:S04]  /*4d310*/  STL.64 [R1+0x160], R12 ;  /* 0x0001600c01007387 */ /* 0x004fe80000100a00 */
[----:B------:R-:W-:Y:S01]  /*4d320*/  STL.64 [R1+0x168], R14 ;  /* 0x0001680e01007387 */ /* 0x000fe20000100a00 */
[----:B------:R-:W-:-:S03]  /*4d330*/  IMAD.MOV.U32 R27, RZ, RZ, R28 ;  /* 0x000000ffff1b7224 */ /* 0x000fc600078e001c */
[----:B------:R-:W2:Y:S01]  /*4d340*/  LDSM.16.M88.4 R12, [R10+UR4+0x9000] ;  /* 0x009000040a0c783b */ /* 0x000ea20008000200 */
[----:B-1----:R-:W-:Y:S02]  /*4d350*/  IMAD.MOV.U32 R18, RZ, RZ, R29 ;  /* 0x000000ffff127224 */ /* 0x002fe400078e001d */
[----:B------:R-:W-:Y:S01]  /*4d360*/  IMAD.MOV.U32 R19, RZ, RZ, R0 ;  /* 0x000000ffff137224 */ /* 0x000fe200078e0000 */
[----:B------:R-:W3:Y:S04]  /*4d370*/  LDL.LU R29, [R1+0x3fd4] ;  /* 0x003fd400011d7983 */ /* 0x000ee80000300800 */
[----:B0-----:R0:W-:Y:S04]  /*4d380*/  STL.64 [R1+0x150], R4 ;  /* 0x0001500401007387 */ /* 0x0011e80000100a00 */
[----:B------:R1:W-:Y:S04]  /*4d390*/  STL.64 [R1+0x158], R6 ;  /* 0x0001580601007387 */ /* 0x0003e80000100a00 */
[----:B------:R-:W4:Y:S04]  /*4d3a0*/  LDL.LU R0, [R1+0x3fd0] ;  /* 0x003fd00001007983 */ /* 0x000f280000300800 */
[----:B------:R4:W-:Y:S04]  /*4d3b0*/  STL.64 [R1+0x3e80], R18 ;  /* 0x003e801201007387 */ /* 0x0009e80000100a00 */
[----:B------:R-:W2:Y:S04]  /*4d3c0*/  LDL.LU R20, [R1+0x550] ;  /* 0x0005500001147983 */ /* 0x000ea80000300800 */
[----:B------:R-:W2:Y:S04]  /*4d3d0*/  LDL.LU R21, [R1+0x554] ;  /* 0x0005540001157983 */ /* 0x000ea80000300800 */
[----:B------:R-:W3:Y:S04]  /*4d3e0*/  LDL.LU R22, [R1+0x558] ;  /* 0x0005580001167983 */ /* 0x000ee80000300800 */
[----:B------:R-:W3:Y:S04]  /*4d3f0*/  LDL.LU R23, [R1+0x55c] ;  /* 0x00055c0001177983 */ /* 0x000ee80000300800 */
[----:B---3--:R-:W-:Y:S04]  /*4d400*/  STL.64 [R1+0x3e90], R22 ;  /* 0x003e901601007387 */ /* 0x008fe80000100a00 */
[----:B--2---:R-:W-:Y:S04]  /*4d410*/  STL.64 [R1+0x3e88], R20 ;  /* 0x003e881401007387 */ /* 0x004fe80000100a00 */
[----:B------:R-:W2:Y:S04]  /*4d420*/  LDL.LU R26, [R1+0x28] ;  /* 0x00002800011a7983 */ /* 0x000ea80000300800 */
[----:B------:R-:W3:Y:S04]  /*4d430*/  LDL.LU R28, [R1+0x3fcc] ;  /* 0x003fcc00011c7983 */ /* 0x000ee80000300800 */
[----:B--2---:R2:W-:Y:S04]  /*4d440*/  STL.64 [R1+0x3e98], R26 ;  /* 0x003e981a01007387 */ /* 0x0045e80000100a00 */
[----:B0-----:R-:W3:Y:S04]  /*4d450*/  LDL.LU R4, [R1+0x560] ;  /* 0x0005600001047983 */ /* 0x001ee80000300800 */
[----:B------:R-:W3:Y:S04]  /*4d460*/  LDL.LU R5, [R1+0x564] ;  /* 0x0005640001057983 */ /* 0x000ee80000300800 */
[----:B-1----:R-:W2:Y:S04]  /*4d470*/  LDL.LU R6, [R1+0x568] ;  /* 0x0005680001067983 */ /* 0x002ea80000300800 */
[----:B------:R-:W2:Y:S01]  /*4d480*/  LDL.LU R7, [R1+0x56c] ;  /* 0x00056c0001077983 */ /* 0x000ea20000300800 */
[----:B----4-:R-:W-:-:S02]  /*4d490*/  IMAD.MOV.U32 R18, RZ, RZ, R0 ;  /* 0x000000ffff127224 */ /* 0x010fc400078e0000 */
[----:B------:R-:W-:Y:S01]  /*4d4a0*/  IMAD.MOV.U32 R19, RZ, RZ, R29 ;  /* 0x000000ffff137224 */ /* 0x000fe200078e001d */
[----:B--2---:R-:W-:Y:S04]  /*4d4b0*/  STL.64 [R1+0x3ea8], R6 ;  /* 0x003ea80601007387 */ /* 0x004fe80000100a00 */
[----:B---3--:R0:W-:Y:S04]  /*4d4c0*/  STL.64 [R1+0x3ea0], R4 ;  /* 0x003ea00401007387 */ /* 0x0081e80000100a00 */
[----:B------:R-:W2:Y:S04]  /*4d4d0*/  LDL.LU R0, [R1+0x3fc8] ;  /* 0x003fc80001007983 */ /* 0x000ea80000300800 */
[----:B------:R-:W3:Y:S04]  /*4d4e0*/  LDL.LU R29, [R1+0x3fc4] ;  /* 0x003fc400011d7983 */ /* 0x000ee80000300800 */
[----:B------:R3:W-:Y:S04]  /*4d4f0*/  STL.64 [R1+0x3eb0], R18 ;  /* 0x003eb01201007387 */ /* 0x0007e80000100a00 */
[----:B------:R-:W4:Y:S01]  /*4d500*/  LDL.LU R26, [R1+0x48] ;  /* 0x00004800011a7983 */ /* 0x000f220000300800 */
[----:B------:R-:W-:-:S03]  /*4d510*/  IMAD.MOV.U32 R27, RZ, RZ, R28 ;  /* 0x000000ffff1b7224 */ /* 0x000fc600078e001c */
[----:B------:R-:W2:Y:S04]  /*4d520*/  LDL.LU R28, [R1+0x3fc0] ;  /* 0x003fc000011c7983 */ /* 0x000ea80000300800 */
[----:B----4-:R1:W-:Y:S04]  /*4d530*/  STL.64 [R1+0x3eb8], R26 ;  /* 0x003eb81a01007387 */ /* 0x0103e80000100a00 */
[----:B0-----:R-:W4:Y:S04]  /*4d540*/  LDL.LU R4, [R1+0x510] ;  /* 0x0005100001047983 */ /* 0x001f280000300800 */
[----:B------:R-:W4:Y:S04]  /*4d550*/  LDL.LU R5, [R1+0x514] ;  /* 0x0005140001057983 */ /* 0x000f280000300800 */
[----:B------:R-:W4:Y:S04]  /*4d560*/  LDL.LU R6, [R1+0x518] ;  /* 0x0005180001067983 */ /* 0x000f280000300800 */
[----:B------:R-:W4:Y:S01]  /*4d570*/  LDL.LU R7, [R1+0x51c] ;  /* 0x00051c0001077983 */ /* 0x000f220000300800 */
[----:B---3--:R-:W-:-:S02]  /*4d580*/  IMAD.MOV.U32 R18, RZ, RZ, R29 ;  /* 0x000000ffff127224 */ /* 0x008fc400078e001d */
[----:B--2---:R-:W-:Y:S01]  /*4d590*/  IMAD.MOV.U32 R19, RZ, RZ, R0 ;  /* 0x000000ffff137224 */ /* 0x004fe200078e0000 */
[----:B----4-:R0:W-:Y:S04]  /*4d5a0*/  STL.64 [R1+0x3ec8], R6 ;  /* 0x003ec80601007387 */ /* 0x0101e80000100a00 */
[----:B------:R-:W-:Y:S04]  /*4d5b0*/  STL.64 [R1+0x3ec0], R4 ;  /* 0x003ec00401007387 */ /* 0x000fe80000100a00 */
[----:B------:R-:W2:Y:S04]  /*4d5c0*/  LDL.LU R29, [R1+0x3fbc] ;  /* 0x003fbc00011d7983 */ /* 0x000ea80000300800 */
[----:B------:R-:W3:Y:S04]  /*4d5d0*/  LDL.LU R0, [R1+0x3fb8] ;  /* 0x003fb80001007983 */ /* 0x000ee80000300800 */
[----:B------:R4:W-:Y:S04]  /*4d5e0*/  STL.64 [R1+0x3ed0], R18 ;  /* 0x003ed01201007387 */ /* 0x0009e80000100a00 */
[----:B------:R-:W4:Y:S04]  /*4d5f0*/  LDL.LU R24, [R1+0x4f0] ;  /* 0x0004f00001187983 */ /* 0x000f280000300800 */
[----:B------:R-:W4:Y:S04]  /*4d600*/  LDL.LU R25, [R1+0x4f4] ;  /* 0x0004f40001197983 */ /* 0x000f280000300800 */
[----:B-1----:R-:W2:Y:S04]  /*4d610*/  LDL.LU R26, [R1+0x4f8] ;  /* 0x0004f800011a7983 */ /* 0x002ea80000300800 */
[----:B------:R-:W2:Y:S04]  /*4d620*/  LDL.LU R27, [R1+0x4fc] ;  /* 0x0004fc00011b7983 */ /* 0x000ea80000300800 */
[----:B--2---:R3:W-:Y:S04]  /*4d630*/  STL.64 [R1+0x3ee0], R26 ;  /* 0x003ee01a01007387 */ /* 0x0047e80000100a00 */
[----:B----4-:R-:W-:Y:S04]  /*4d640*/  STL.64 [R1+0x3ed8], R24 ;  /* 0x003ed81801007387 */ /* 0x010fe80000100a00 */
[----:B0-----:R-:W2:Y:S01]  /*4d650*/  LDL.LU R6, [R1+0x68] ;  /* 0x0000680001067983 */ /* 0x001ea20000300800 */
[----:B------:R-:W-:-:S03]  /*4d660*/  IMAD.MOV.U32 R7, RZ, RZ, R28 ;  /* 0x000000ffff077224 */ /* 0x000fc600078e001c */
[----:B------:R-:W4:Y:S04]  /*4d670*/  LDL.LU R28, [R1+0x3fb4] ;  /* 0x003fb400011c7983 */ /* 0x000f280000300800 */
[----:B--2---:R-:W-:Y:S04]  /*4d680*/  STL.64 [R1+0x3ee8], R6 ;  /* 0x003ee80601007387 */ /* 0x004fe80000100a00 */
[----:B------:R-:W2:Y:S04]  /*4d690*/  LDL.LU R16, [R1+0x4e0] ;  /* 0x0004e00001107983 */ /* 0x000ea80000300800 */
[----:B------:R-:W2:Y:S04]  /*4d6a0*/  LDL.LU R17, [R1+0x4e4] ;  /* 0x0004e40001117983 */ /* 0x000ea80000300800 */
[----:B------:R-:W4:Y:S04]  /*4d6b0*/  LDL.LU R18, [R1+0x4e8] ;  /* 0x0004e80001127983 */ /* 0x000f280000300800 */
[----:B------:R-:W4:Y:S01]  /*4d6c0*/  LDL.LU R19, [R1+0x4ec] ;  /* 0x0004ec0001137983 */ /* 0x000f220000300800 */
[----:B---3--:R-:W-:-:S02]  /*4d6d0*/  IMAD.MOV.U32 R26, RZ, RZ, R0 ;  /* 0x000000ffff1a7224 */ /* 0x008fc400078e0000 */
[----:B------:R-:W-:Y:S01]  /*4d6e0*/  IMAD.MOV.U32 R27, RZ, RZ, R29 ;  /* 0x000000ffff1b7224 */ /* 0x000fe200078e001d */
[----:B----4-:R0:W-:Y:S04]  /*4d6f0*/  STL.64 [R1+0x3ef8], R18 ;  /* 0x003ef81201007387 */ /* 0x0101e80000100a00 */
[----:B--2---:R-:W-:Y:S04]  /*4d700*/  STL.64 [R1+0x3ef0], R16 ;  /* 0x003ef01001007387 */ /* 0x004fe80000100a00 */
[----:B------:R-:W2:Y:S04]  /*4d710*/  LDL.LU R0, [R1+0x3fb0] ;  /* 0x003fb00001007983 */ /* 0x000ea80000300800 */
[----:B------:R-:W3:Y:S04]  /*4d720*/  LDL.LU R29, [R1+0x3fac] ;  /* 0x003fac00011d7983 */ /* 0x000ee80000300800 */
[----:B------:R1:W-:Y:S04]  /*4d730*/  STL.64 [R1+0x3f00], R26 ;  /* 0x003f001a01007387 */ /* 0x0003e80000100a00 */
[----:B0-----:R-:W4:Y:S01]  /*4d740*/  LDL.LU R18, [R1+0x88] ;  /* 0x0000880001127983 */ /* 0x001f220000300800 */
[----:B------:R-:W-:-:S03]  /*4d750*/  IMAD.MOV.U32 R19, RZ, RZ, R28 ;  /* 0x000000ffff137224 */ /* 0x000fc600078e001c */
[----:B------:R-:W2:Y:S04]  /*4d760*/  LDL.LU R28, [R1+0x3fa8] ;  /* 0x003fa800011c7983 */ /* 0x000ea80000300800 */
[----:B----4-:R3:W-:Y:S04]  /*4d770*/  STL.64 [R1+0x3f08], R18 ;  /* 0x003f081201007387 */ /* 0x0107e80000100a00 */
[----:B------:R-:W4:Y:S04]  /*4d780*/  LDL.LU R24, [R1+0x460] ;  /* 0x0004600001187983 */ /* 0x000f280000300800 */
[----:B------:R-:W4:Y:S04]  /*4d790*/  LDL.LU R25, [R1+0x464] ;  /* 0x0004640001197983 */ /* 0x000f280000300800 */
[----:B-1----:R-:W4:Y:S04]  /*4d7a0*/  LDL.LU R26, [R1+0x468] ;  /* 0x00046800011a7983 */ /* 0x002f280000300800 */
[----:B------:R-:W4:Y:S01]  /*4d7b0*/  LDL.LU R27, [R1+0x46c] ;  /* 0x00046c00011b7983 */ /* 0x000f220000300800 */
[----:B---3--:R-:W-:-:S02]  /*4d7c0*/  IMAD.MOV.U32 R18, RZ, RZ, R29 ;  /* 0x000000ffff127224 */ /* 0x008fc400078e001d */
[----:B--2---:R-:W-:Y:S01]  /*4d7d0*/  IMAD.MOV.U32 R19, RZ, RZ, R0 ;  /* 0x000000ffff137224 */ /* 0x004fe200078e0000 */
[----:B----4-:R-:W-:Y:S04]  /*4d7e0*/  STL.64 [R1+0x3f18], R26 ;  /* 0x003f181a01007387 */ /* 0x010fe80000100a00 */
[----:B------:R0:W-:Y:S04]  /*4d7f0*/  STL.64 [R1+0x3f10], R24 ;  /* 0x003f101801007387 */ /* 0x0001e80000100a00 */
[----:B------:R-:W2:Y:S04]  /*4d800*/  LDL.LU R29, [R1+0x3fa4] ;  /* 0x003fa400011d7983 */ /* 0x000ea80000300800 */
[----:B------:R-:W3:Y:S04]  /*4d810*/  LDL.LU R0, [R1+0x3fa0] ;  /* 0x003fa00001007983 */ /* 0x000ee80000300800 */
[----:B------:R1:W-:Y:S04]  /*4d820*/  STL.64 [R1+0x3f20], R18 ;  /* 0x003f201201007387 */ /* 0x0003e80000100a00 */
[----:B0-----:R-:W4:Y:S04]  /*4d830*/  LDL.LU R24, [R1+0x450] ;  /* 0x0004500001187983 */ /* 0x001f280000300800 */
[----:B------:R-:W4:Y:S04]  /*4d840*/  LDL.LU R25, [R1+0x454] ;  /* 0x0004540001197983 */ /* 0x000f280000300800 */
[----:B------:R-:W2:Y:S04]  /*4d850*/  LDL.LU R26, [R1+0x458] ;  /* 0x00045800011a7983 */ /* 0x000ea80000300800 */
[----:B------:R-:W2:Y:S01]  /*4d860*/  LDL.LU R27, [R1+0x45c] ;  /* 0x00045c00011b7983 */ /* 0x000ea20000300800 */
[----:B-1----:R-:W-:-:S03]  /*4d870*/  IMAD.MOV.U32 R19, RZ, RZ, R28 ;  /* 0x000000ffff137224 */ /* 0x002fc600078e001c */
[----:B--2---:R-:W-:Y:S04]  /*4d880*/  STL.64 [R1+0x3f30], R26 ;  /* 0x003f301a01007387 */ /* 0x004fe80000100a00 */
[----:B----4-:R0:W-:Y:S04]  /*4d890*/  STL.64 [R1+0x3f28], R24 ;  /* 0x003f281801007387 */ /* 0x0101e80000100a00 */
[----:B------:R-:W2:Y:S04]  /*4d8a0*/  LDL.LU R18, [R1+0xa8] ;  /* 0x0000a80001127983 */ /* 0x000ea80000300800 */
[----:B------:R-:W4:Y:S04]  /*4d8b0*/  LDL.LU R28, [R1+0x3f9c] ;  /* 0x003f9c00011c7983 */ /* 0x000f280000300800 */
[----:B--2---:R3:W-:Y:S04]  /*4d8c0*/  STL.64 [R1+0x3f38], R18 ;  /* 0x003f381201007387 */ /* 0x0047e80000100a00 */
[----:B0-----:R-:W2:Y:S04]  /*4d8d0*/  LDL.LU R24, [R1+0x440] ;  /* 0x0004400001187983 */ /* 0x001ea80000300800 */
[----:B------:R-:W2:Y:S04]  /*4d8e0*/  LDL.LU R25, [R1+0x444] ;  /* 0x0004440001197983 */ /* 0x000ea80000300800 */
[----:B------:R-:W4:Y:S04]  /*4d8f0*/  LDL.LU R26, [R1+0x448] ;  /* 0x00044800011a7983 */ /* 0x000f280000300800 */
[----:B------:R-:W4:Y:S01]  /*4d900*/  LDL.LU R27, [R1+0x44c] ;  /* 0x00044c00011b7983 */ /* 0x000f220000300800 */
[----:B---3--:R-:W-:-:S02]  /*4d910*/  IMAD.MOV.U32 R18, RZ, RZ, R0 ;  /* 0x000000ffff127224 */ /* 0x008fc400078e0000 */
[----:B------:R-:W-:Y:S01]  /*4d920*/  IMAD.MOV.U32 R19, RZ, RZ, R29 ;  /* 0x000000ffff137224 */ /* 0x000fe200078e001d */
[----:B----4-:R-:W-:Y:S04]  /*4d930*/  STL.64 [R1+0x3f48], R26 ;  /* 0x003f481a01007387 */ /* 0x010fe80000100a00 */
[----:B--2---:R-:W-:Y:S04]  /*4d940*/  STL.64 [R1+0x3f40], R24 ;  /* 0x003f401801007387 */ /* 0x004fe80000100a00 */
[----:B------:R-:W2:Y:S04]  /*4d950*/  LDL.LU R0, [R1+0x3f98] ;  /* 0x003f980001007983 */ /* 0x000ea80000300800 */
[----:B------:R-:W3:Y:S04]  /*4d960*/  LDL.LU R29, [R1+0x3f94] ;  /* 0x003f9400011d7983 */ /* 0x000ee80000300800 */
[----:B------:R0:W-:Y:S04]  /*4d970*/  STL.64 [R1+0x3f50], R18 ;  /* 0x003f501201007387 */ /* 0x0001e80000100a00 */
[----:B0-----:R-:W4:Y:S01]  /*4d980*/  LDL.LU R18, [R1+0xc8] ;  /* 0x0000c80001127983 */ /* 0x001f220000300800 */
[----:B------:R-:W-:-:S03]  /*4d990*/  IMAD.MOV.U32 R19, RZ, RZ, R28 ;  /* 0x000000ffff137224 */ /* 0x000fc600078e001c */
[----:B------:R-:W2:Y:S04]  /*4d9a0*/  LDL.LU R28, [R1+0x3f90] ;  /* 0x003f9000011c7983 */ /* 0x000ea80000300800 */
[----:B----4-:R-:W-:Y:S04]  /*4d9b0*/  STL.64 [R1+0x3f68], R18 ;  /* 0x003f681201007387 */ /* 0x010fe80000100a00 */
[----:B------:R-:W4:Y:S04]  /*4d9c0*/  LDL.LU R24, [R1+0x410] ;  /* 0x0004100001187983 */ /* 0x000f280000300800 */
[----:B------:R-:W4:Y:S04]  /*4d9d0*/  LDL.LU R25, [R1+0x414] ;  /* 0x0004140001197983 */ /* 0x000f280000300800 */
[----:B------:R-:W3:Y:S04]  /*4d9e0*/  LDL.LU R26, [R1+0x418] ;  /* 0x00041800011a7983 */ /* 0x000ee80000300800 */
[----:B------:R-:W3:Y:S04]  /*4d9f0*/  LDL.LU R27, [R1+0x41c] ;  /* 0x00041c00011b7983 */ /* 0x000ee80000300800 */
[----:B---3--:R-:W-:Y:S04]  /*4da00*/  STL.64 [R1+0x3f60], R26 ;  /* 0x003f601a01007387 */ /* 0x008fe80000100a00 */
[----:B----4-:R0:W-:Y:S04]  /*4da10*/  STL.64 [R1+0x3f58], R24 ;  /* 0x003f581801007387 */ /* 0x0101e80000100a00 */
[----:B0-----:R-:W3:Y:S04]  /*4da20*/  LDL.LU R24, [R1+0x420] ;  /* 0x0004200001187983 */ /* 0x001ee80000300800 */
[----:B------:R-:W3:Y:S04]  /*4da30*/  LDL.LU R25, [R1+0x424] ;  /* 0x0004240001197983 */ /* 0x000ee80000300800 */
[----:B------:R-:W4:Y:S04]  /*4da40*/  LDL.LU R26, [R1+0x428] ;  /* 0x00042800011a7983 */ /* 0x000f280000300800 */
[----:B------:R-:W4:Y:S01]  /*4da50*/  LDL.LU R27, [R1+0x42c] ;  /* 0x00042c00011b7983 */ /* 0x000f220000300800 */
[----:B------:R-:W-:-:S02]  /*4da60*/  IMAD.MOV.U32 R18, RZ, RZ, R29 ;  /* 0x000000ffff127224 */ /* 0x000fc400078e001d */
[----:B--2---:R-:W-:Y:S02]  /*4da70*/  IMAD.MOV.U32 R19, RZ, RZ, R0 ;  /* 0x000000ffff137224 */ /* 0x004fe400078e0000 */
[----:B------:R-:W-:Y:S02]  /*4da80*/  IMAD.MOV.U32 R29, RZ, RZ, R12 ;  /* 0x000000ffff1d7224 */ /* 0x000fe400078e000c */
[----:B------:R-:W-:Y:S01]  /*4da90*/  IMAD.MOV.U32 R0, RZ, RZ, R13 ;  /* 0x000000ffff007224 */ /* 0x000fe200078e000d */
[----:B----4-:R-:W-:Y:S04]  /*4daa0*/  STL.64 [R1+0x3f78], R26 ;  /* 0x003f781a01007387 */ /* 0x010fe80000100a00 */
[----:B---3--:R0:W-:Y:S04]  /*4dab0*/  STL.64 [R1+0x3f70], R24 ;  /* 0x003f701801007387 */ /* 0x0081e80000100a00 */
[----:B0-----:R-:W2:Y:S04]  /*4dac0*/  LDL.LU R24, [R1+0x430] ;  /* 0x0004300001187983 */ /* 0x001ea80000300800 */
[----:B------:R-:W2:Y:S04]  /*4dad0*/  LDL.LU R25, [R1+0x434] ;  /* 0x0004340001197983 */ /* 0x000ea80000300800 */
[----:B------:R-:W2:Y:S04]  /*4dae0*/  LDL.LU R26, [R1+0x438] ;  /* 0x00043800011a7983 */ /* 0x000ea80000300800 */
[----:B------:R-:W2:Y:S04]  /*4daf0*/  LDL.LU R27, [R1+0x43c] ;  /* 0x00043c00011b7983 */ /* 0x000ea80000300800 */
[----:B------:R-:W3:Y:S04]  /*4db00*/  LDL.LU R4, [R1+0x470] ;  /* 0x0004700001047983 */ /* 0x000ee80000300800 */
[----:B------:R-:W3:Y:S04]  /*4db10*/  LDL.LU R5, [R1+0x474] ;  /* 0x0004740001057983 */ /* 0x000ee80000300800 */
[----:B------:R-:W3:Y:S04]  /*4db20*/  LDL.LU R6, [R1+0x478] ;  /* 0x0004780001067983 */ /* 0x000ee80000300800 */
[----:B------:R-:W3:Y:S04]  /*4db30*/  LDL.LU R7, [R1+0x47c] ;  /* 0x00047c0001077983 */ /* 0x000ee80000300800 */
[----:B------:R-:W4:Y:S04]  /*4db40*/  LDL.LU R20, [R1+0x530] ;  /* 0x0005300001147983 */ /* 0x000f280000300800 */
[----:B------:R-:W4:Y:S04]  /*4db50*/  LDL.LU R21, [R1+0x534] ;  /* 0x0005340001157983 */ /* 0x000f280000300800 */
[----:B------:R-:W4:Y:S04]  /*4db60*/  LDL.LU R22, [R1+0x538] ;  /* 0x0005380001167983 */ /* 0x000f280000300800 */
[----:B------:R-:W4:Y:S04]  /*4db70*/  LDL.LU R23, [R1+0x53c] ;  /* 0x00053c0001177983 */ /* 0x000f280000300800 */
[----:B------:R-:W-:Y:S04]  /*4db80*/  STL.64 [R1+0x140], R12 ;  /* 0x0001400c01007387 */ /* 0x000fe80000100a00 */
[----:B------:R-:W-:Y:S04]  /*4db90*/  STL.64 [R1+0x148], R14 ;  /* 0x0001480e01007387 */ /* 0x000fe80000100a00 */
[----:B------:R-:W0:Y:S04]  /*4dba0*/  LDSM.16.M88.4 R12, [R10+UR4+0xa000] ;  /* 0x00a000040a0c783b */ /* 0x000e280008000200 */
[----:B------:R-:W-:Y:S04]  /*4dbb0*/  STL [R1+0x3dec], R0 ;  /* 0x003dec0001007387 */ /* 0x000fe80000100800 */
[----:B------:R-:W-:Y:S04]  /*4dbc0*/  STL [R1+0x3de8], R29 ;  /* 0x003de81d01007387 */ /* 0x000fe80000100800 */
        /* <DEDUP_REMOVED lines=18> */
[----:B------:R0:W-:Y:S04]  /*4dcf0*/  STL.64 [R1+0xe8], R14 ;  /* 0x0000e80e01007387 */ /* 0x0001e80000100a00 */
[----:B0-----:R-:W2:Y:S04]  /*4dd00*/  LDL.LU.64 R14, [R1+0x3f88] ;  /* 0x003f8800010e7983 */ /* 0x001ea80000300a00 */
[----:B------:R-:W2:Y:S01]  /*4dd10*/  LDL.LU.64 R12, [R1+0x3f80] ;  /* 0x003f8000010c7983 */ /* 0x000ea20000300a00 */
[----:B------:R-:W-:-:S05]  /*4dd20*/  LOP3.LUT R11, R11, 0x7, RZ, 0xc0, !PT ;  /* 0x000000070b0b7812 */ /* 0x000fca00078ec0ff */
[----:B------:R-:W-:-:S05]  /*4dd30*/  IMAD R11, R11, 0x90, RZ ;  /* 0x000000900b0b7824 */ /* 0x000fca00078e02ff */
[----:B------:R-:W-:-:S04]  /*4dd40*/  LOP3.LUT R11, R11, 0x10, R8, 0x78, !PT ;  /* 0x000000100b0b7812 */ /* 0x000fc800078e7808 */
[----:B------:R-:W-:-:S04]  /*4dd50*/  LOP3.LUT R11, R11, 0x400, R9, 0xf8, !PT ;  /* 0x000004000b0b7812 */ /* 0x000fc800078ef809 */
[----:B------:R-:W-:-:S06]  /*4dd60*/  LOP3.LUT R11, R11, 0x20, RZ, 0x3c, !PT ;  /* 0x000000200b0b7812 */ /* 0x000fcc00078e3cff */
[----:B------:R-:W0:Y:S04]  /*4dd70*/  LDSM.16.MT88.4 R8, [R11+UR4+0x11000] ;  /* 0x011000040b08783b */ /* 0x000e280008004200 */
[----:B0-----:R-:W-:Y:S04]  /*4dd80*/  STL.64 [R1+0x3d28], R10 ;  /* 0x003d280a01007387 */ /* 0x001fe80000100a00 */
[----:B------:R0:W-:Y:S04]  /*4dd90*/  STL.64 [R1+0x3d20], R8 ;  /* 0x003d200801007387 */ /* 0x0001e80000100a00 */
[----:B0-----:R-:W4:Y:S04]  /*4dda0*/  LDL.LU R8, [R1+0x210] ;  /* 0x0002100001087983 */ /* 0x001f280000300800 */
[----:B------:R-:W4:Y:S04]  /*4ddb0*/  LDL.LU R9, [R1+0x214] ;  /* 0x0002140001097983 */ /* 0x000f280000300800 */
[----:B------:R-:W4:Y:S04]  /*4ddc0*/  LDL.LU R10, [R1+0x218] ;  /* 0x00021800010a7983 */ /* 0x000f280000300800 */
[----:B------:R-:W4:Y:S01]  /*4ddd0*/  LDL.LU R11, [R1+0x21c] ;  /* 0x00021c00010b7983 */ /* 0x000f220000300800 */
        /* <DEDUP_REMOVED lines=36> */
[----:B------:R-:W3:-:S15]  /*4e020*/  LDL.LU.64 R26, [R1+0x3f00] ;  /* 0x003f0000011a7983 */ /* 0x000ede0000300a00 */
[----:B------:R-:W-:-:S06]  /*4e030*/  NOP ;  /* 0x0000000000007918 */ /* 0x000fcc0000000000 */
[----:B------:R-:W-:Y:S04]  /*4e040*/  STL.64 [R1+0x480], R16 ;  /* 0x0004801001007387 */ /* 0x000fe80000100a00 */
[----:B------:R0:W-:Y:S04]  /*4e050*/  STL.64 [R1+0x488], R18 ;  /* 0x0004881201007387 */ /* 0x0001e80000100a00 */
[----:B0-----:R-:W2:Y:S04]  /*4e060*/  LDL.LU.64 R18, [R1+0x3ef8] ;  /* 0x003ef80001127983 */ /* 0x001ea80000300a00 */
[----:B------:R-:W2:Y:S01]  /*4e070*/  LDL.LU.64 R16, [R1+0x3ef0] ;  /* 0x003ef00001107983 */ /* 0x000ea20000300a00 */
[----:B---3--:R-:W-:Y:S03]  /*4e080*/  HMMA.16816.F32.BF16 R24, R12, R26, R4 ;  /* 0x0000001a0c18723c */ /* 0x008fe60000041804 */
[----:B------:R-:W2:-:S15]  /*4e090*/  LDL.LU.64 R6, [R1+0x3ee8] ;  /* 0x003ee80001067983 */ /* 0x000e9e0000300a00 */
[----:B------:R-:W-:-:S05]  /*4e0a0*/  NOP ;  /* 0x0000000000007918 */ /* 0x000fca0000000000 */
[----:B------:R-:W-:Y:S04]  /*4e0b0*/  STL.64 [R1+0x470], R24 ;  /* 0x0004701801007387 */ /* 0x000fe80000100a00 */
[----:B------:R0:W-:Y:S04]  /*4e0c0*/  STL.64 [R1+0x478], R26 ;  /* 0x0004781a01007387 */ /* 0x0001e80000100a00 */
[----:B0-----:R-:W3:Y:S04]  /*4e0d0*/  LDL.LU.64 R26, [R1+0x3ee0] ;  /* 0x003ee000011a7983 */ /* 0x001ee80000300a00 */
[----:B------:R-:W3:Y:S01]  /*4e0e0*/  LDL.LU.64 R24, [R1+0x3ed8] ;  /* 0x003ed80001187983 */ /* 0x000ee20000300a00 */
[----:B--2---:R-:W-:Y:S03]  /*4e0f0*/  HMMA.16816.F32.BF16 R4, R12, R6, R16 ;  /* 0x000000060c04723c */ /* 0x004fe60000041810 */
[----:B------:R-:W3:-:S15]  /*4e100*/  LDL.LU.64 R18, [R1+0x3ed0] ;  /* 0x003ed00001127983 */ /* 0x000ede0000300a00 */
[----:B------:R-:W-:-:S05]  /*4e110*/  NOP ;  /* 0x0000000000007918 */ /* 0x000fca0000000000 */
        /* <DEDUP_REMOVED lines=9> */
[----:B0-----:R-:W4:Y:S01]  /*4e1b0*/  LDL.LU.64 R18, [R1+0x3eb0] ;  /* 0x003eb00001127983 */ /* 0x001f220000300a00 */
[C---:B--2---:R-:W-:Y:S03]  /*4e1c0*/  HMMA.16816.F32.BF16 R24, R12.reuse, R26, R4 ;  /* 0x0000001a0c18723c */ /* 0x044fe60000041804 */
[----:B------:R-:W2:Y:S04]  /*4e1d0*/  LDL.LU.64 R6, [R1+0x3ea8] ;  /* 0x003ea80001067983 */ /* 0x000ea80000300a00 */
[----:B------:R-:W2:Y:S01]  /*4e1e0*/  LDL.LU.64 R4, [R1+0x3ea0] ;  /* 0x003ea00001047983 */ /* 0x000ea20000300a00 */
[----:B----4-:R-:W-:-:S15]  /*4e1f0*/  HMMA.16816.F32.BF16 R16, R12, R18, R20 ;  /* 0x000000120c10723c */ /* 0x010fde0000041814 */
[----:B------:R-:W-:Y:S04]  /*4e200*/  STL.64 [R1+0x440], R24 ;  /* 0x0004401801007387 */ /* 0x000fe80000100a00 */
[----:B------:R0:W-:Y:S04]  /*4e210*/  STL.64 [R1+0x448], R26 ;  /* 0x0004481a01007387 */ /* 0x0001e80000100a00 */
[----:B0-----:R-:W2:Y:S04]  /*4e220*/  LDL.LU.64 R26, [R1+0x3e98] ;  /* 0x003e9800011a7983 */ /* 0x001ea80000300a00 */
[----:B------:R-:W3:Y:S04]  /*4e230*/  LDL.LU.64 R22, [R1+0x3e90] ;  /* 0x003e900001167983 */ /* 0x000ee80000300a00 */
[----:B------:R-:W3:Y:S04]  /*4e240*/  LDL.LU.64 R20, [R1+0x3e88] ;  /* 0x003e880001147983 */ /* 0x000ee80000300a00 */
[----:B------:R-:W-:Y:S04]  /*4e250*/  STL.64 [R1+0x430], R16 ;  /* 0x0004301001007387 */ /* 0x000fe80000100a00 */
[----:B------:R0:W-:Y:S04]  /*4e260*/  STL.64 [R1+0x438], R18 ;  /* 0x0004381201007387 */ /* 0x0001e80000100a00 */
[----:B0-----:R-:W3:Y:S01]  /*4e270*/  LDL.LU.64 R18, [R1+0x3e80] ;  /* 0x003e800001127983 */ /* 0x001ee20000300a00 */
[C---:B--2---:R-:W-:Y:S03]  /*4e280*/  HMMA.16816.F32.BF16 R24, R12.reuse, R26, R4 ;  /* 0x0000001a0c18723c */ /* 0x044fe60000041804 */
[----:B------:R-:W2:Y:S04]  /*4e290*/  LDL.LU.64 R6, [R1+0x3e78] ;  /* 0x003e780001067983 */ /* 0x000ea80000300a00 */
[----:B------:R-:W4:Y:S01]  /*4e2a0*/  LDL.LU.64 R4, [R1+0x3e70] ;  /* 0x003e700001047983 */ /* 0x000f220000300a00 */
[----:B---3--:R-:W-:-:S15]  /*4e2b0*/  HMMA.16816.F32.BF16 R12, R12, R18, R20 ;  /* 0x000000120c0c723c */ /* 0x008fde0000041814 */
[----:B------:R0:W-:Y:S04]  /*4e2c0*/  STL.64 [R1+0x420], R24 ;  /* 0x0004201801007387 */ /* 0x0001e80000100a00 */
[----:B------:R-:W-:Y:S04]  /*4e2d0*/  STL.64 [R1+0x428], R26 ;  /* 0x0004281a01007387 */ /* 0x000fe80000100a00 */
[----:B0-----:R-:W3:Y:S04]  /*4e2e0*/  LDL.LU.64 R24, [R1+0x3e68] ;  /* 0x003e680001187983 */ /* 0x001ee80000300a00 */
[----:B------:R-:W4:Y:S04]  /*4e2f0*/  LDL.LU.64 R22, [R1+0x3e60] ;  /* 0x003e600001167983 */ /* 0x000f280000300a00 */
[----:B------:R-:W4:Y:S04]  /*4e300*/  LDL.LU.64 R20, [R1+0x3e58] ;  /* 0x003e580001147983 */ /* 0x000f280000300a00 */
[----:B------:R-:W2:Y:S04]  /*4e310*/  LDL.LU.64 R16, [R1+0x3e50] ;  /* 0x003e500001107983 */ /* 0x000ea80000300a00 */
[----:B------:R0:W-:Y:S04]  /*4e320*/  STL.64 [R1+0x230], R12 ;  /* 0x0002300c01007387 */ /* 0x0001e80000100a00 */
[----:B------:R1:W-:Y:S04]  /*4e330*/  STL.64 [R1+0x238], R14 ;  /* 0x0002380e01007387 */ /* 0x0003e80000100a00 */
[----:B0-----:R-:W3:Y:S04]  /*4e340*/  LDL.LU R12, [R1+0x220] ;  /* 0x00022000010c7983 */ /* 0x001ee80000300800 */
[----:B------:R-:W3:Y:S04]  /*4e350*/  LDL.LU R13, [R1+0x224] ;  /* 0x00022400010d7983 */ /* 0x000ee80000300800 */
[----:B-1----:R-:W3:Y:S04]  /*4e360*/  LDL.LU R14, [R1+0x228] ;  /* 0x00022800010e7983 */ /* 0x002ee80000300800 */
[----:B------:R-:W3:Y:S01]  /*4e370*/  LDL.LU R15, [R1+0x22c] ;  /* 0x00022c00010f7983 */ /* 0x000ee20000300800 */
[C---:B----4-:R-:W-:Y:S06]  /*4e380*/  HMMA.16816.F32.BF16 R8, R20.reuse, R4, R8 ;  /* 0x000000041408723c */ /* 0x050fec0000041808 */
[----:B---3--:R-:W-:-:S15]  /*4e390*/  HMMA.16816.F32.BF16 R12, R20, R24, R12 ;  /* 0x00000018140c723c */ /* 0x008fde000004180c */
[----:B------:R-:W-:-:S09]  /*4e3a0*/  NOP ;  /* 0x0000000000007918 */ /* 0x000fd20000000000 */
[----:B------:R-:W-:Y:S02]  /*4e3b0*/  IMAD.MOV.U32 R27, RZ, RZ, R15 ;  /* 0x000000ffff1b7224 */ /* 0x000fe400078e000f */
[----:B------:R-:W-:Y:S01]  /*4e3c0*/  IMAD.MOV.U32 R26, RZ, RZ, R14 ;  /* 0x000000ffff1a7224 */ /* 0x000fe200078e000e */
[----:B------:R-:W-:Y:S04]  /*4e3d0*/  STL.64 [R1+0x220], R12 ;  /* 0x0002200c01007387 */ /* 0x000fe80000100a00 */
[----:B------:R0:W-:Y:S04]  /*4e3e0*/  STL [R1+0x3a5c], R27 ;  /* 0x003a5c1b01007387 */ /* 0x0001e80000100800 */
[----:B------:R-:W-:Y:S04]  /*4e3f0*/  STL [R1+0x3a58], R26 ;  /* 0x003a581a01007387 */ /* 0x000fe80000100800 */
[----:B------:R1:W-:Y:S01]  /*4e400*/  STL.64 [R1+0x3d60], R24 ;  /* 0x003d601801007387 */ /* 0x0003e20000100a00 */
[----:B0-----:R-:W-:-:S03]  /*4e410*/  IMAD.MOV.U32 R27, RZ, RZ, R28 ;  /* 0x000000ffff1b7224 */ /* 0x001fc600078e001c */
[----:B-1----:R-:W3:Y:S04]  /*4e420*/  LDL.LU R24, [R1+0x390] ;  /* 0x0003900001187983 */ /* 0x002ee80000300800 */
[----:B------:R-:W-:Y:S04]  /*4e430*/  STL.64 [R1+0x210], R8 ;  /* 0x0002100801007387 */ /* 0x000fe80000100a00 */
[----:B------:R-:W-:Y:S04]  /*4e440*/  STL.64 [R1+0x218], R10 ;  /* 0x0002180a01007387 */ /* 0x000fe80000100a00 */
[----:B------:R-:W3:Y:S04]  /*4e450*/  LDL.LU R25, [R1+0x394] ;  /* 0x0003940001197983 */ /* 0x000ee80000300800 */
[----:B------:R-:W4:Y:S04]  /*4e460*/  LDL.LU R26, [R1+0x398] ;  /* 0x00039800011a7983 */ /* 0x000f280000300800 */
[----:B------:R-:W2:Y:S04]  /*4e470*/  LDL.LU R28, [R1+0x3e4c] ;  /* 0x003e4c00011c7983 */ /* 0x000ea80000300800 */
[----:B------:R-:W3:Y:S04]  /*4e480*/  LDL.LU R12, [R1+0x3d0] ;  /* 0x0003d000010c7983 */ /* 0x000ee80000300800 */
[----:B------:R-:W3:Y:S04]  /*4e490*/  LDL.LU R13, [R1+0x3d4] ;  /* 0x0003d400010d7983 */ /* 0x000ee80000300800 */
[----:B------:R-:W4:Y:S04]  /*4e4a0*/  LDL.LU R14, [R1+0x3d8] ;  /* 0x0003d800010e7983 */ /* 0x000f280000300800 */
[----:B------:R-:W4:Y:S04]  /*4e4b0*/  LDL.LU R15, [R1+0x3dc] ;  /* 0x0003dc00010f7983 */ /* 0x000f280000300800 */
[----:B----4-:R-:W-:Y:S04]  /*4e4c0*/  STL.64 [R1+0x3e38], R14 ;  /* 0x003e380e01007387 */ /* 0x010fe80000100a00 */
[----:B---3--:R-:W-:Y:S04]  /*4e4d0*/  STL.64 [R1+0x3e30], R12 ;  /* 0x003e300c01007387 */ /* 0x008fe80000100a00 */
[----:B------:R-:W-:Y:S04]  /*4e4e0*/  STL.64 [R1+0x3df8], R26 ;  /* 0x003df81a01007387 */ /* 0x000fe80000100a00 */
[----:B------:R0:W-:Y:S04]  /*4e4f0*/  STL.64 [R1+0x3df0], R24 ;  /* 0x003df01801007387 */ /* 0x0001e80000100a00 */
[----:B0-----:R-:W3:Y:S04]  /*4e500*/  LDL.64 R24, [R1+0x180] ;  /* 0x0001800001187983 */ /* 0x001ee80000100a00 */
[----:B---3--:R0:W-:Y:S04]  /*4e510*/  STL.64 [R1+0x3e08], R24 ;  /* 0x003e081801007387 */ /* 0x0081e80000100a00 */
[----:B0-----:R-:W3:Y:S04]  /*4e520*/  LDL.LU R24, [R1+0x3c0] ;  /* 0x0003c00001187983 */ /* 0x001ee80000300800 */
[----:B------:R-:W3:Y:S04]  /*4e530*/  LDL.LU R25, [R1+0x3c4] ;  /* 0x0003c40001197983 */ /* 0x000ee80000300800 */
[----:B------:R-:W4:Y:S04]  /*4e540*/  LDL.LU R26, [R1+0x3c8] ;  /* 0x0003c800011a7983 */ /* 0x000f280000300800 */
[----:B------:R-:W4:Y:S04]  /*4e550*/  LDL.LU R27, [R1+0x3cc] ;  /* 0x0003cc00011b7983 */ /* 0x000f280000300800 */
[----:B----4-:R-:W-:Y:S04]  /*4e560*/  STL.64 [R1+0x3e28], R26 ;  /* 0x003e281a01007387 */ /* 0x010fe80000100a00 */
[----:B---3--:R0:W-:Y:S04]  /*4e570*/  STL.64 [R1+0x3e20], R24 ;  /* 0x003e201801007387 */ /* 0x0081e80000100a00 */
[----:B0-----:R-:W3:Y:S04]  /*4e580*/  LDL.64 R24, [R1+0x1a0] ;  /* 0x0001a00001187983 */ /* 0x001ee80000100a00 */
[----:B---3--:R0:W-:Y:S04]  /*4e590*/  STL.64 [R1+0x3e40], R24 ;  /* 0x003e401801007387 */ /* 0x0081e80000100a00 */
[----:B0-----:R-:W3:Y:S04]  /*4e5a0*/  LDL.LU R24, [R1+0x620] ;  /* 0x0006200001187983 */ /* 0x001ee80000300800 */
[----:B------:R-:W3:Y:S04]  /*4e5b0*/  LDL.LU R25, [R1+0x624] ;  /* 0x0006240001197983 */ /* 0x000ee80000300800 */
[----:B------:R-:W3:Y:S04]  /*4e5c0*/  LDL.LU R26, [R1+0x628] ;  /* 0x00062800011a7983 */ /* 0x000ee80000300800 */
[----:B------:R-:W3:Y:S04]  /*4e5d0*/  LDL.LU R27, [R1+0x62c] ;  /* 0x00062c00011b7983 */ /* 0x000ee80000300800 */
[----:B------:R-:W4:Y:S01]  /*4e5e0*/  LDL.64 R8, [R1+0x160] ;  /* 0x0001600001087983 */ /* 0x000f220000100a00 */
[----:B--2---:R-:W-:-:S03]  /*4e5f0*/  IMAD.MOV.U32 R11, RZ, RZ, R28 ;  /* 0x000000ffff0b7224 */ /* 0x004fc600078e001c */
[----:B----4-:R0:W-:Y:S04]  /*4e600*/  STL.64 [R1+0x3e00], R8 ;  /* 0x003e000801007387 */ /* 0x0101e80000100a00 */
[----:B0-----:R-:W2:Y:S04]  /*4e610*/  LDL.LU R8, [R1+0x3b0] ;  /* 0x0003b00001087983 */ /* 0x001ea80000300800 */
[----:B------:R-:W2:Y:S04]  /*4e620*/  LDL.LU R9, [R1+0x3b4] ;  /* 0x0003b40001097983 */ /* 0x000ea80000300800 */
[----:B------:R-:W4:Y:S04]  /*4e630*/  LDL.LU R10, [R1+0x3b8] ;  /* 0x0003b800010a7983 */ /* 0x000f280000300800 */
[----:B------:R-:W2:Y:S01]  /*4e640*/  LDL.LU R28, [R1+0x3e48] ;  /* 0x003e4800011c7983 */ /* 0x000ea20000300800 */
[----:B------:R-:W-:-:S02]  /*4e650*/  IMAD.MOV.U32 R12, RZ, RZ, R3 ;  /* 0x000000ffff0c7224 */ /* 0x000fc400078e0003 */
[----:B------:R-:W-:-:S07]  /*4e660*/  IMAD.MOV.U32 R13, RZ, RZ, R2 ;  /* 0x000000ffff0d7224 */ /* 0x000fce00078e0002 */
[----:B---3--:R-:W-:Y:S01]  /*4e670*/  HMMA.16816.F32.BF16 R12, R20, R12, R24 ;  /* 0x0000000c140c723c */ /* 0x008fe20000041818 */
[----:B----4-:R-:W-:Y:S04]  /*4e680*/  STL.64 [R1+0x3e18], R10 ;  /* 0x003e180a01007387 */ /* 0x010fe80000100a00 */
[----:B--2---:R0:W-:Y:S04]  /*4e690*/  STL.64 [R1+0x3e10], R8 ;  /* 0x003e100801007387 */ /* 0x0041e80000100a00 */
[----:B0-----:R-:W2:Y:S04]  /*4e6a0*/  LDL.64 R8, [R1+0x190] ;  /* 0x0001900001087983 */ /* 0x001ea80000100a00 */
[----:B------:R0:W-:Y:S02]  /*4e6b0*/  STL.64 [R1+0x3d18], R6 ;  /* 0x003d180601007387 */ /* 0x0001e40000100a00 */
[----:B0-----:R-:W-:-:S02]  /*4e6c0*/  IMAD.MOV.U32 R6, RZ, RZ, R17 ;  /* 0x000000ffff067224 */ /* 0x001fc400078e0011 */
[----:B------:R-:W-:Y:S02]  /*4e6d0*/  IMAD.MOV.U32 R7, RZ, RZ, R16 ;  /* 0x000000ffff077224 */ /* 0x000fe400078e0010 */
[----:B------:R-:W0:Y:S04]  /*4e6e0*/  LDSM.16.MT88.4 R16, [R28+UR4+0x11000] ;  /* 0x011000041c10783b */ /* 0x000e280008004200 */
[----:B------:R1:W-:Y:S04]  /*4e6f0*/  STL.64 [R1+0x3d10], R4 ;  /* 0x003d100401007387 */ /* 0x0003e80000100a00 */
[----:B-1----:R-:W3:Y:S04]  /*4e700*/  LDL.LU R4, [R1+0x3a0] ;  /* 0x0003a00001047983 */ /* 0x002ee80000300800 */
[----:B------:R-:W3:Y:S04]  /*4e710*/  LDL.LU R5, [R1+0x3a4] ;  /* 0x0003a40001057983 */ /* 0x000ee80000300800 */
[----:B0-----:R-:W-:Y:S04]  /*4e720*/  STL.64 [R1+0x3bb0], R18 ;  /* 0x003bb01201007387 */ /* 0x001fe80000100a00 */
[----:B------:R0:W-:Y:S04]  /*4e730*/  STL.64 [R1+0x3ba8], R16 ;  /* 0x003ba81001007387 */ /* 0x0001e80000100a00 */
[----:B0-----:R-:W4:Y:S04]  /*4e740*/  LDL.LU.64 R16, [R1+0xe0] ;  /* 0x0000e00001107983 */ /* 0x001f280000300a00 */
[----:B------:R-:W-:Y:S04]  /*4e750*/  STL [R1+0x3918], R28 ;  /* 0x0039181c01007387 */ /* 0x000fe80000100800 */
[----:B------:R-:W2:Y:S04]  /*4e760*/  LDL.LU.64 R24, [R1+0x3e40] ;  /* 0x003e400001187983 */ /* 0x000ea80000300a00 */
[----:B------:R-:W-:Y:S04]  /*4e770*/  STL.64 [R1+0x3e0], R12 ;  /* 0x0003e00c01007387 */ /* 0x000fe80000100a00 */
[----:B------:R0:W-:Y:S04]  /*4e780*/  STL.64 [R1+0x3e8], R14 ;  /* 0x0003e80e01007387 */ /* 0x0001e80000100a00 */
[----:B0-----:R-:W2:Y:S04]  /*4e790*/  LDL.LU.64 R14, [R1+0x3e38] ;  /* 0x003e3800010e7983 */ /* 0x001ea80000300a00 */
[----:B------:R-:W2:Y:S02]  /*4e7a0*/  LDL.LU.64 R12, [R1+0x3e30] ;  /* 0x003e3000010c7983 */ /* 0x000ea40000300a00 */
[----:B--2---:R-:W-:-:S15]  /*4e7b0*/  HMMA.16816.F32.BF16 R12, R20, R24, R12 ;  /* 0x00000018140c723c */ /* 0x004fde000004180c */
[----:B------:R-:W-:-:S08]  /*4e7c0*/  NOP ;  /* 0x0000000000007918 */ /* 0x000fd00000000000 */
[----:B------:R0:W-:Y:S04]  /*4e7d0*/  STL.64 [R1+0x3d0], R12 ;  /* 0x0003d00c01007387 */ /* 0x0001e80000100a00 */
[----:B------:R1:W-:Y:S04]  /*4e7e0*/  STL.64 [R1+0x3d8], R14 ;  /* 0x0003d80e01007387 */ /* 0x0003e80000100a00 */
[----:B------:R-:W2:Y:S01]  /*4e7f0*/  LDL.LU.64 R26, [R1+0x3e28] ;  /* 0x003e2800011a7983 */ /* 0x000ea20000300a00 */
[----:B0-----:R-:W-:Y:S02]  /*4e800*/  IMAD.MOV.U32 R13, RZ, RZ, R24 ;  /* 0x000000ffff0d7224 */ /* 0x001fe400078e0018 */
[----:B------:R-:W-:-:S02]  /*4e810*/  IMAD.MOV.U32 R12, RZ, RZ, R25 ;  /* 0x000000ffff0c7224 */ /* 0x000fc400078e0019 */
[----:B------:R-:W2:Y:S04]  /*4e820*/  LDL.LU.64 R24, [R1+0x3e20] ;  /* 0x003e200001187983 */ /* 0x000ea80000300a00 */
[----:B------:R-:W-:Y:S04]  /*4e830*/  STL [R1+0x3cec], R12 ;  /* 0x003cec0c01007387 */ /* 0x000fe80000100800 */
[----:B------:R-:W-:Y:S01]  /*4e840*/  STL [R1+0x3ce8], R13 ;  /* 0x003ce80d01007387 */ /* 0x000fe20000100800 */
[----:B-1----:R-:W-:Y:S02]  /*4e850*/  IMAD.MOV.U32 R15, RZ, RZ, R8 ;  /* 0x000000ffff0f7224 */ /* 0x002fe400078e0008 */
[----:B------:R-:W-:Y:S01]  /*4e860*/  IMAD.MOV.U32 R14, RZ, RZ, R9 ;  /* 0x000000ffff0e7224 */ /* 0x000fe200078e0009 */
[----:B------:R-:W3:Y:S01]  /*4e870*/  LDL.LU.64 R10, [R1+0x3e18] ;  /* 0x003e1800010a7983 */ /* 0x000ee20000300a00 */
[----:B--2---:R-:W-:Y:S03]  /*4e880*/  HMMA.16816.F32.BF16 R24, R20, R8, R24 ;  /* 0x000000081418723c */ /* 0x004fe60000041818 */
[----:B------:R-:W3:-:S15]  /*4e890*/  LDL.LU.64 R8, [R1+0x3e10] ;  /* 0x003e100001087983 */ /* 0x000ede0000300a00 */
[----:B------:R-:W-:-:S05]  /*4e8a0*/  NOP ;  /* 0x0000000000007918 */ /* 0x000fca0000000000 */
[----:B------:R0:W-:Y:S04]  /*4e8b0*/  STL.64 [R1+0x3c0], R24 ;  /* 0x0003c01801007387 */ /* 0x0001e80000100a00 */
[----:B------:R-:W-:Y:S04]  /*4e8c0*/  STL [R1+0x3c8], R26 ;  /* 0x0003c81a01007387 */ /* 0x000fe80000100800 */
[----:B0-----:R-:W3:Y:S04]  /*4e8d0*/  LDL.LU.64 R24, [R1+0x3e08] ;  /* 0x003e080001187983 */ /* 0x001ee80000300a00 */
[----:B------:R-:W-:Y:S04]  /*4e8e0*/  STL [R1+0x3cf4], R14 ;  /* 0x003cf40e01007387 */ /* 0x000fe80000100800 */
[----:B------:R-:W-:Y:S04]  /*4e8f0*/  STL [R1+0x3cf0], R15 ;  /* 0x003cf00f01007387 */ /* 0x000fe80000100800 */
[----:B------:R-:W2:Y:S01]  /*4e900*/  LDL.64 R12, [R1+0x170] ;  /* 0x00017000010c7983 */ /* 0x000ea20000100a00 */
[----:B------:R-:W-:-:S05]  /*4e910*/  IMAD.MOV.U32 R28, RZ, RZ, R27 ;  /* 0x000000ffff1c7224 */ /* 0x000fca00078e001b */
[----:B------:R-:W-:Y:S01]  /*4e920*/  STL [R1+0x391c], R28 ;  /* 0x00391c1c01007387 */ /* 0x000fe20000100800 */
[----:B---3--:R-:W-:Y:S06]  /*4e930*/  HMMA.16816.F32.BF16 R8, R20, R24, R8 ;  /* 0x000000181408723c */ /* 0x008fec0000041808 */
[----:B------:R-:W-:Y:S02]  /*4e940*/  IMAD.MOV.U32 R19, RZ, RZ, R24 ;  /* 0x000000ffff137224 */ /* 0x000fe400078e0018 */
[----:B------:R-:W-:-:S15]  /*4e950*/  IMAD.MOV.U32 R18, RZ, RZ, R25 ;  /* 0x000000ffff127224 */ /* 0x000fde00078e0019 */
[----:B------:R0:W-:Y:S04]  /*4e960*/  STL.64 [R1+0x3b0], R8 ;  /* 0x0003b00801007387 */ /* 0x0001e80000100a00 */
[----:B------:R-:W-:Y:S04]  /*4e970*/  STL.64 [R1+0x3b8], R10 ;  /* 0x0003b80a01007387 */ /* 0x000fe80000100a00 */
[----:B0-----:R-:W3:Y:S04]  /*4e980*/  LDL.LU.64 R8, [R1+0x3e00] ;  /* 0x003e000001087983 */ /* 0x001ee80000300a00 */
[----:B------:R-:W3:Y:S04]  /*4e990*/  LDL.LU.64 R26, [R1+0x3df8] ;  /* 0x003df800011a7983 */ /* 0x000ee80000300a00 */
[----:B------:R-:W3:Y:S01]  /*4e9a0*/  LDL.LU.64 R24, [R1+0x3df0] ;  /* 0x003df00001187983 */ /* 0x000ee20000300a00 */
[----:B--2---:R-:W-:Y:S03]  /*4e9b0*/  HMMA.16816.F32.BF16 R4, R20, R12, R4 ;  /* 0x0000000c1404723c */ /* 0x004fe60000041804 */
[----:B------:R-:W-:Y:S04]  /*4e9c0*/  STL [R1+0x3cfc], R18 ;  /* 0x003cfc1201007387 */ /* 0x000fe80000100800 */
[----:B------:R-:W-:Y:S04]  /*4e9d0*/  STL [R1+0x3cf8], R19 ;  /* 0x003cf81301007387 */ /* 0x000fe80000100800 */
[----:B----4-:R-:W-:Y:S01]  /*4e9e0*/  STL.64 [R1+0x3d58], R16 ;  /* 0x003d581001007387 */ /* 0x010fe20000100a00 */
[----:B------:R-:W-:-:S02]  /*4e9f0*/  IMAD.MOV.U32 R3, RZ, RZ, R13 ;  /* 0x000000ffff037224 */ /* 0x000fc400078e000d */
[----:B------:R-:W-:-:S09]  /*4ea00*/  IMAD.MOV.U32 R2, RZ, RZ, R12 ;  /* 0x000000ffff027224 */ /* 0x000fd200078e000c */
[----:B------:R-:W-:Y:S04]  /*4ea10*/  STL.64 [R1+0x3a0], R4 ;  /* 0x0003a00401007387 */ /* 0x000fe80000100a00 */
[----:B------:R3:W-:Y:S01]  /*4ea20*/  STL [R1+0x3a8], R6 ;  /* 0x0003a80601007387 */ /* 0x0007e20000100800 */
[----:B------:R-:W-:-:S03]  /*4ea30*/  IMAD.MOV.U32 R28, RZ, RZ, R7 ;  /* 0x000000ffff1c7224 */ /* 0x000fc600078e0007 */
[----:B------:R-:W-:Y:S04]  /*4ea40*/  STL [R1+0x3d04], R3 ;  /* 0x003d040301007387 */ /* 0x000fe80000100800 */
[----:B------:R-:W-:Y:S04]  /*4ea50*/  STL [R1+0x3d00], R2 ;  /* 0x003d000201007387 */ /* 0x000fe80000100800 */
[----:B------:R-:W-:Y:S01]  /*4ea60*/  STL [R1+0x3a60], R28 ;  /* 0x003a601c01007387 */ /* 0x000fe20000100800 */
[----:B---3--:R-:W-:Y:S06]  /*4ea70*/  HMMA.16816.F32.BF16 R4, R20, R8, R24 ;  /* 0x000000081404723c */ /* 0x008fec0000041818 */
[----:B------:R-:W-:-:S02]  /*4ea80*/  IMAD.MOV.U32 R12, RZ, RZ, R8 ;  /* 0x000000ffff0c7224 */ /* 0x000fc400078e0008 */
[----:B------:R-:W-:-:S15]  /*4ea90*/  IMAD.MOV.U32 R13, RZ, RZ, R9 ;  /* 0x000000ffff0d7224 */ /* 0x000fde00078e0009 */
[----:B------:R-:W-:Y:S04]  /*4eaa0*/  STL.64 [R1+0x390], R4 ;  /* 0x0003900401007387 */ /* 0x000fe80000100a00 */
[----:B------:R-:W-:Y:S04]  /*4eab0*/  STL.64 [R1+0x398], R6 ;  /* 0x0003980601007387 */ /* 0x000fe80000100a00 */
[----:B------:R-:W2:Y:S04]  /*4eac0*/  LDL.LU R8, [R1+0x320] ;  /* 0x0003200001087983 */ /* 0x000ea80000300800 */
[----:B------:R-:W2:Y:S04]  /*4ead0*/  LDL.LU R9, [R1+0x324] ;  /* 0x0003240001097983 */ /* 0x000ea80000300800 */
[----:B------:R-:W3:Y:S04]  /*4eae0*/  LDL.LU R10, [R1+0x328] ;  /* 0x00032800010a7983 */ /* 0x000ee80000300800 */
[----:B------:R-:W3:Y:S04]  /*4eaf0*/  LDL.LU R11, [R1+0x32c] ;  /* 0x00032c00010b7983 */ /* 0x000ee80000300800 */
[----:B------:R-:W4:Y:S04]  /*4eb00*/  LDL.LU R16, [R1+0x400] ;  /* 0x0004000001107983 */ /* 0x000f280000300800 */
[----:B------:R-:W4:Y:S04]  /*4eb10*/  LDL.LU R17, [R1+0x404] ;  /* 0x0004040001117983 */ /* 0x000f280000300800 */
[----:B------:R-:W2:Y:S04]  /*4eb20*/  LDL.LU R18, [R1+0x408] ;  /* 0x0004080001127983 */ /* 0x000ea80000300800 */
[----:B------:R-:W2:Y:S01]  /*4eb30*/  LDL.LU R19, [R1+0x40c] ;  /* 0x00040c0001137983 */ /* 0x000ea20000300800 */
[----:B------:R-:W-:-:S02]  /*4eb40*/  IMAD.MOV.U32 R24, RZ, RZ, R0 ;  /* 0x000000ffff187224 */ /* 0x000fc400078e0000 */
[----:B------:R-:W-:Y:S01]  /*4eb50*/  IMAD.MOV.U32 R25, RZ, RZ, R29 ;  /* 0x000000ffff197224 */ /* 0x000fe200078e001d */
[----:B--2---:R-:W-:Y:S04]  /*4eb60*/  STL.64 [R1+0x3d70], R18 ;  /* 0x003d701201007387 */ /* 0x004fe80000100a00 */
[----:B----4-:R-:W-:Y:S04]  /*4eb70*/  STL.64 [R1+0x3d68], R16 ;  /* 0x003d681001007387 */ /* 0x010fe80000100a00 */
[----:B------:R-:W2:Y:S04]  /*4eb80*/  LDL.LU R0, [R1+0x3dec] ;  /* 0x003dec0001007983 */ /* 0x000ea80000300800 */
[----:B------:R-:W4:Y:S04]  /*4eb90*/  LDL.LU R29, [R1+0x3de8] ;  /* 0x003de800011d7983 */ /* 0x000f280000300800 */
[----:B------:R0:W-:Y:S04]  /*4eba0*/  STL.64 [R1+0x3d78], R24 ;  /* 0x003d781801007387 */ /* 0x0001e80000100a00 */
[----:B0-----:R-:W3:Y:S04]  /*4ebb0*/  LDL.64 R24, [R1+0x120] ;  /* 0x0001200001187983 */ /* 0x001ee80000100a00 */
[----:B---3--:R0:W-:Y:S04]  /*4ebc0*/  STL.64 [R1+0x3d90], R24 ;  /* 0x003d901801007387 */ /* 0x0081e80000100a00 */
[----:B------:R-:W3:Y:S04]  /*4ebd0*/  LDL.LU R16, [R1+0x340] ;  /* 0x0003400001107983 */ /* 0x000ee80000300800 */
[----:B------:R-:W3:Y:S04]  /*4ebe0*/  LDL.LU R17, [R1+0x344] ;  /* 0x0003440001117983 */ /* 0x000ee80000300800 */
[----:B------:R-:W2:Y:S04]  /*4ebf0*/  LDL.LU R18, [R1+0x348] ;  /* 0x0003480001127983 */ /* 0x000ea80000300800 */
[----:B------:R-:W2:Y:S04]  /*4ec00*/  LDL.LU R19, [R1+0x34c] ;  /* 0x00034c0001137983 */ /* 0x000ea80000300800 */
[----:B0-----:R-:W4:Y:S04]  /*4ec10*/  LDL.64 R24, [R1+0x130] ;  /* 0x0001300001187983 */ /* 0x001f280000100a00 */
[----:B----4-:R-:W-:Y:S04]  /*4ec20*/  STL.64 [R1+0x3da8], R24 ;  /* 0x003da81801007387 */ /* 0x010fe80000100a00 */
[----:B--2---:R-:W-:Y:S04]  /*4ec30*/  STL.64 [R1+0x3d88], R18 ;  /* 0x003d881201007387 */ /* 0x004fe80000100a00 */
[----:B---3--:R0:W-:Y:S04]  /*4ec40*/  STL.64 [R1+0x3d80], R16 ;  /* 0x003d801001007387 */ /* 0x0081e80000100a00 */
[----:B0-----:R-:W2:Y:S04]  /*4ec50*/  LDL.LU R16, [R1+0x350] ;  /* 0x0003500001107983 */ /* 0x001ea80000300800 */
[----:B------:R-:W2:Y:S04]  /*4ec60*/  LDL.LU R17, [R1+0x354] ;  /* 0x0003540001117983 */ /* 0x000ea80000300800 */
[----:B------:R-:W3:Y:S04]  /*4ec70*/  LDL.LU R18, [R1+0x358] ;  /* 0x0003580001127983 */ /* 0x000ee80000300800 */
[----:B------:R-:W3:Y:S01]  /*4ec80*/  LDL.LU R19, [R1+0x35c] ;  /* 0x00035c0001137983 */ /* 0x000ee20000300800 */
[----:B------:R-:W-:-:S02]  /*4ec90*/  IMAD.MOV.U32 R24, RZ, RZ, R29 ;  /* 0x000000ffff187224 */ /* 0x000fc400078e001d */
[----:B------:R-:W-:Y:S01]  /*4eca0*/  IMAD.MOV.U32 R25, RZ, RZ, R0 ;  /* 0x000000ffff197224 */ /* 0x000fe200078e0000 */
[----:B------:R-:W4:Y:S04]  /*4ecb0*/  LDL.LU R29, [R1+0x3de4] ;  /* 0x003de400011d7983 */ /* 0x000f280000300800 */
[----:B------:R-:W4:Y:S04]  /*4ecc0*/  LDL.LU R0, [R1+0x3de0] ;  /* 0x003de00001007983 */ /* 0x000f280000300800 */
[----:B------:R0:W-:Y:S04]  /*4ecd0*/  STL.64 [R1+0x3dc0], R24 ;  /* 0x003dc01801007387 */ /* 0x0001e80000100a00 */
[----:B0-----:R-:W4:Y:S04]  /*4ece0*/  LDL.LU R24, [R1+0x380] ;  /* 0x0003800001187983 */ /* 0x001f280000300800 */
[----:B------:R-:W4:Y:S04]  /*4ecf0*/  LDL.LU R25, [R1+0x384] ;  /* 0x0003840001197983 */ /* 0x000f280000300800 */
[----:B------:R-:W4:Y:S04]  /*4ed00*/  LDL.LU R26, [R1+0x388] ;  /* 0x00038800011a7983 */ /* 0x000f280000300800 */
[----:B------:R-:W4:Y:S04]  /*4ed10*/  LDL.LU R27, [R1+0x38c] ;  /* 0x00038c00011b7983 */ /* 0x000f280000300800 */
        /* <DEDUP_REMOVED lines=14> */
[----:B0-----:R-:W2:Y:S04]  /*4ee00*/  LDL.64 R16, [R1+0x150] ;  /* 0x0001500001107983 */ /* 0x001ea80000100a00 */
[----:B------:R-:W-:Y:S04]  /*4ee10*/  STL.64 [R1+0x3d38], R10 ;  /* 0x003d380a01007387 */ /* 0x000fe80000100a00 */
[----:B------:R0:W-:Y:S04]  /*4ee20*/  STL.64 [R1+0x3d30], R8 ;  /* 0x003d300801007387 */ /* 0x0001e80000100a00 */
[----:B0-----:R-:W3:Y:S01]  /*4ee30*/  LDL.64 R8, [R1+0xf0] ;  /* 0x0000f00001087983 */ /* 0x001ee20000100a00 */
[----:B----4-:R-:W-:-:S02]  /*4ee40*/  IMAD.MOV.U32 R4, RZ, RZ, R0 ;  /* 0x000000ffff047224 */ /* 0x010fc400078e0000 */
[----:B------:R-:W-:Y:S01]  /*4ee50*/  IMAD.MOV.U32 R5, RZ, RZ, R29 ;  /* 0x000000ffff057224 */ /* 0x000fe200078e001d */
[----:B---3--:R0:W-:Y:S04]  /*4ee60*/  STL.64 [R1+0x3d50], R8 ;  /* 0x003d500801007387 */ /* 0x0081e80000100a00 */
[----:B0-----:R-:W3:Y:S04]  /*4ee70*/  LDL.64 R8, [R1+0x100] ;  /* 0x0001000001087983 */ /* 0x001ee80000100a00 */
[----:B------:R-:W4:Y:S04]  /*4ee80*/  LDL.LU R0, [R1+0x3ddc] ;  /* 0x003ddc0001007983 */ /* 0x000f280000300800 */
[----:B------:R-:W3:Y:S04]  /*4ee90*/  LDL.LU R29, [R1+0x3dd8] ;  /* 0x003dd800011d7983 */ /* 0x000ee80000300800 */
[----:B------:R-:W4:Y:S04]  /*4eea0*/  LDL.LU R6, [R1+0x318] ;  /* 0x0003180001067983 */ /* 0x000f280000300800 */
[----:B------:R-:W4:Y:S01]  /*4eeb0*/  LDL.LU R7, [R1+0x31c] ;  /* 0x00031c0001077983 */ /* 0x000f220000300800 */
[----:B--2---:R-:W-:Y:S06]  /*4eec0*/  HMMA.16816.F32.BF16 R24, R20, R16, R24 ;  /* 0x000000101418723c */ /* 0x004fec0000041818 */
[----:B------:R-:W-:-:S02]  /*4eed0*/  IMAD.MOV.U32 R14, RZ, RZ, R16 ;  /* 0x000000ffff0e7224 */ /* 0x000fc400078e0010 */
[----:B------:R-:W-:Y:S01]  /*4eee0*/  IMAD.MOV.U32 R15, RZ, RZ, R17 ;  /* 0x000000ffff0f7224 */ /* 0x000fe200078e0011 */
[----:B----4-:R-:W-:Y:S04]  /*4eef0*/  STL.64 [R1+0x3d48], R6 ;  /* 0x003d480601007387 */ /* 0x010fe80000100a00 */
[----:B------:R0:W-:Y:S04]  /*4ef00*/  STL.64 [R1+0x3d40], R4 ;  /* 0x003d400401007387 */ /* 0x0001e80000100a00 */
[----:B0-----:R-:W2:Y:S04]  /*4ef10*/  LDL.LU R4, [R1+0x330] ;  /* 0x0003300001047983 */ /* 0x001ea80000300800 */
[----:B------:R-:W2:Y:S04]  /*4ef20*/  LDL.LU R5, [R1+0x334] ;  /* 0x0003340001057983 */ /* 0x000ea80000300800 */
[----:B------:R-:W-:Y:S04]  /*4ef30*/  STL [R1+0x3d0c], R13 ;  /* 0x003d0c0d01007387 */ /* 0x000fe80000100800 */
[----:B------:R-:W-:Y:S04]  /*4ef40*/  STL [R1+0x3d08], R12 ;  /* 0x003d080c01007387 */ /* 0x000fe80000100800 */
[----:B------:R-:W4:Y:S04]  /*4ef50*/  LDL.LU.64 R18, [R1+0x3dd0] ;  /* 0x003dd00001127983 */ /* 0x000f280000300a00 */
[----:B------:R-:W4:Y:S04]  /*4ef60*/  LDL.LU.64 R16, [R1+0x3dc8] ;  /* 0x003dc80001107983 */ /* 0x000f280000300a00 */
[----:B------:R0:W-:Y:S04]  /*4ef70*/  STL.64 [R1+0x380], R24 ;  /* 0x0003801801007387 */ /* 0x0001e80000100a00 */
[----:B0-----:R-:W4:Y:S01]  /*4ef80*/  LDL.LU.64 R24, [R1+0x3dc0] ;  /* 0x003dc00001187983 */ /* 0x001f220000300a00 */
[----:B---3--:R-:W-:-:S02]  /*4ef90*/  IMAD.MOV.U32 R6, RZ, RZ, R29 ;  /* 0x000000ffff067224 */ /* 0x008fc400078e001d */
[----:B------:R-:W-:Y:S02]  /*4efa0*/  IMAD.MOV.U32 R7, RZ, RZ, R0 ;  /* 0x000000ffff077224 */ /* 0x000fe400078e0000 */
[----:B------:R-:W-:Y:S02]  /*4efb0*/  IMAD.MOV.U32 R29, RZ, RZ, R26 ;  /* 0x000000ffff1d7224 */ /* 0x000fe400078e001a */
[----:B------:R-:W-:-:S05]  /*4efc0*/  IMAD.MOV.U32 R0, RZ, RZ, R27 ;  /* 0x000000ffff007224 */ /* 0x000fca00078e001b */
[----:B------:R-:W-:Y:S04]  /*4efd0*/  STL [R1+0x3a68], R0 ;  /* 0x003a680001007387 */ /* 0x000fe80000100800 */
[----:B------:R-:W-:Y:S01]  /*4efe0*/  STL [R1+0x3a64], R29 ;  /* 0x003a641d01007387 */ /* 0x000fe20000100800 */
[----:B----4-:R-:W-:Y:S03]  /*4eff0*/  HMMA.16816.F32.BF16 R24, R20, R24, R16 ;  /* 0x000000181418723c */ /* 0x010fe60000041810 */
[----:B------:R-:W3:Y:S04]  /*4f000*/  LDL.LU.64 R18, [R1+0x3db8] ;  /* 0x003db80001127983 */ /* 0x000ee80000300a00 */
[----:B------:R-:W3:-:S15]  /*4f010*/  LDL.LU.64 R16, [R1+0x3db0] ;  /* 0x003db00001107983 */ /* 0x000ede0000300a00 */
[----:B------:R-:W-:-:S01]  /*4f020*/  NOP ;  /* 0x0000000000007918 */ /* 0x000fc20000000000 */
[----:B------:R0:W-:Y:S04]  /*4f030*/  STL.64 [R1+0x370], R24 ;  /* 0x0003701801007387 */ /* 0x0001e80000100a00 */
[----:B------:R-:W-:Y:S04]  /*4f040*/  STL.64 [R1+0x378], R26 ;  /* 0x0003781a01007387 */ /* 0x000fe80000100a00 */
[----:B0-----:R-:W3:Y:S02]  /*4f050*/  LDL.LU.64 R24, [R1+0x3da8] ;  /* 0x003da80001187983 */ /* 0x001ee40000300a00 */
[----:B---3--:R-:W-:Y:S06]  /*4f060*/  HMMA.16816.F32.BF16 R16, R20, R24, R16 ;  /* 0x000000181410723c */ /* 0x008fec0000041810 */
[----:B------:R-:W-:-:S02]  /*4f070*/  IMAD.MOV.U32 R29, RZ, RZ, R24 ;  /* 0x000000ffff1d7224 */ /* 0x000fc400078e0018 */
[----:B------:R-:W-:-:S15]  /*4f080*/  IMAD.MOV.U32 R0, RZ, RZ, R25 ;  /* 0x000000ffff007224 */ /* 0x000fde00078e0019 */
[----:B------:R-:W-:Y:S04]  /*4f090*/  STL.64 [R1+0x360], R16 ;  /* 0x0003601001007387 */ /* 0x000fe80000100a00 */
[----:B------:R0:W-:Y:S04]  /*4f0a0*/  STL.64 [R1+0x368], R18 ;  /* 0x0003681201007387 */ /* 0x0001e80000100a00 */
[----:B0-----:R-:W3:Y:S04]  /*4f0b0*/  LDL.LU.64 R18, [R1+0x3da0] ;  /* 0x003da00001127983 */ /* 0x001ee80000300a00 */
[----:B------:R-:W3:Y:S04]  /*4f0c0*/  LDL.LU.64 R16, [R1+0x3d98] ;  /* 0x003d980001107983 */ /* 0x000ee80000300a00 */
[----:B------:R-:W3:Y:S02]  /*4f0d0*/  LDL.LU.64 R24, [R1+0x3d90] ;  /* 0x003d900001187983 */ /* 0x000ee40000300a00 */
        /* <DEDUP_REMOVED lines=8> */
[----:B---3--:R-:W-:Y:S02]  /*4f160*/  HMMA.16816.F32.BF16 R24, R20, R24, R16 ;  /* 0x000000181418723c */ /* 0x008fe40000041810 */
[----:B------:R-:W3:Y:S04]  /*4f170*/  LDL.LU.64 R18, [R1+0x3d70] ;  /* 0x003d700001127983 */ /* 0x000ee80000300a00 */
[----:B------:R-:W3:-:S15]  /*4f180*/  LDL.LU.64 R16, [R1+0x3d68] ;  /* 0x003d680001107983 */ /* 0x000ede0000300a00 */
[----:B------:R-:W-:-:S02]  /*4f190*/  NOP ;  /* 0x0000000000007918 */ /* 0x000fc40000000000 */
[----:B------:R0:W-:Y:S04]  /*4f1a0*/  STL.64 [R1+0x340], R24 ;  /* 0x0003401801007387 */ /* 0x0001e80000100a00 */
[----:B------:R-:W-:Y:S04]  /*4f1b0*/  STL.64 [R1+0x348], R26 ;  /* 0x0003481a01007387 */ /* 0x000fe80000100a00 */
[----:B0-----:R-:W4:Y:S01]  /*4f1c0*/  LDL.LU.64 R24, [R1+0x3d60] ;  /* 0x003d600001187983 */ /* 0x001f220000300a00 */
[----:B---3--:R-:W-:-:S15]  /*4f1d0*/  HMMA.16816.F32.BF16 R16, R20, R8, R16 ;  /* 0x000000081410723c */ /* 0x008fde0000041810 */
[----:B------:R-:W-:-:S08]  /*4f1e0*/  NOP ;  /* 0x0000000000007918 */ /* 0x000fd00000000000 */
[----:B------:R0:W-:Y:S04]  /*4f1f0*/  STL.64 [R1+0x410], R16 ;  /* 0x0004101001007387 */ /* 0x0001e80000100a00 */
[----:B------:R1:W-:Y:S04]  /*4f200*/  STL.64 [R1+0x418], R18 ;  /* 0x0004181201007387 */ /* 0x0003e80000100a00 */
[----:B0-----:R-:W3:Y:S01]  /*4f210*/  LDL.LU.64 R16, [R1+0x3d58] ;  /* 0x003d580001107983 */ /* 0x001ee20000300a00 */
[----:B-1----:R-:W-:Y:S02]  /*4f220*/  IMAD.MOV.U32 R18, RZ, RZ, R8 ;  /* 0x000000ffff127224 */ /* 0x002fe400078e0008 */
[----:B------:R-:W-:-:S02]  /*4f230*/  IMAD.MOV.U32 R19, RZ, RZ, R9 ;  /* 0x000000ffff137224 */ /* 0x000fc400078e0009 */
[----:B------:R-:W2:Y:S02]  /*4f240*/  LDL.LU.64 R8, [R1+0x3d50] ;  /* 0x003d500001087983 */ /* 0x000ea40000300a00 */
[----:B--2---:R-:W-:Y:S06]  /*4f250*/  HMMA.16816.F32.BF16 R4, R20, R8, R4 ;  /* 0x000000081404723c */ /* 0x004fec0000041804 */
[----:B------:R-:W-:Y:S02]  /*4f260*/  IMAD.MOV.U32 R13, RZ, RZ, R8 ;  /* 0x000000ffff0d7224 */ /* 0x000fe400078e0008 */
[----:B------:R-:W-:-:S15]  /*4f270*/  IMAD.MOV.U32 R12, RZ, RZ, R9 ;  /* 0x000000ffff0c7224 */ /* 0x000fde00078e0009 */
[----:B------:R-:W-:Y:S04]  /*4f280*/  STL.64 [R1+0x400], R4 ;  /* 0x0004000401007387 */ /* 0x000fe80000100a00 */
[----:B------:R0:W-:Y:S04]  /*4f290*/  STL.64 [R1+0x408], R6 ;  /* 0x0004080601007387 */ /* 0x0001e80000100a00 */
[----:B0-----:R-:W4:Y:S04]  /*4f2a0*/  LDL.LU.64 R6, [R1+0x3d48] ;  /* 0x003d480001067983 */ /* 0x001f280000300a00 */
[----:B------:R-:W4:Y:S04]  /*4f2b0*/  LDL.LU.64 R4, [R1+0x3d40] ;  /* 0x003d400001047983 */ /* 0x000f280000300a00 */
[----:B------:R-:W3:Y:S04]  /*4f2c0*/  LDL.LU.64 R10, [R1+0x3d38] ;  /* 0x003d3800010a7983 */ /* 0x000ee80000300a00 */
[----:B------:R-:W3:Y:S01]  /*4f2d0*/  LDL.LU.64 R8, [R1+0x3d30] ;  /* 0x003d300001087983 */ /* 0x000ee20000300a00 */
[----:B------:R-:W0:Y:S01]  /*4f2e0*/  S2R R26, SR_TID.X ;  /* 0x00000000001a7919 */ /* 0x000e220000002100 */
[----:B---3--:R-:W-:Y:S02]  /*4f2f0*/  HMMA.16816.F32.BF16 R20, R20, R16, R8 ;  /* 0x000000101414723c */ /* 0x008fe40000041808 */
[----:B------:R-:W4:Y:S04]  /*4f300*/  LDL.LU.64 R10, [R1+0x3d28] ;  /* 0x003d2800010a7983 */ /* 0x000f280000300a00 */
[----:B------:R-:W4:Y:S01]  /*4f310*/  LDL.LU.64 R8, [R1+0x3d20] ;  /* 0x003d200001087983 */ /* 0x000f220000300a00 */
[----:B0-----:R-:W-:-:S03]  /*4f320*/  LOP3.LUT R27, R26, 0x7, RZ, 0xc0, !PT ;  /* 0x000000071a1b7812 */ /* 0x001fc600078ec0ff */
[----:B------:R-:W-:Y:S01]  /*4f330*/  STL.64 [R1+0x3bb8], R16 ;  /* 0x003bb81001007387 */ /* 0x000fe20000100a00 */
[C---:B------:R-:W-:Y:S02]  /*4f340*/  IMAD.SHL.U32 R28, R26.reuse, 0x2, RZ ;  /* 0x000000021a1c7824 */ /* 0x040fe400078e00ff */
[----:B------:R-:W-:Y:S02]  /*4f350*/  IMAD.SHL.U32 R26, R26, 0x40, RZ ;  /* 0x000000401a1a7824 */ /* 0x000fe400078e00ff */
[----:B------:R-:W-:-:S08]  /*4f360*/  IMAD R27, R27, 0x90, RZ ;  /* 0x000000901b1b7824 */ /* 0x000fd000078e02ff */
[----:B------:R-:W-:Y:S04]  /*4f370*/  STL.64 [R1+0x330], R20 ;  /* 0x0003301401007387 */ /* 0x000fe80000100a00 */
[----:B------:R0:W-:Y:S02]  /*4f380*/  STL.64 [R1+0x338], R22 ;  /* 0x0003381601007387 */ /* 0x0001e40000100a00 */
[----:B0-----:R-:W-:-:S04]  /*4f390*/  LOP3.LUT R23, R27, 0x10, R28, 0x78, !PT ;  /* 0x000000101b177812 */ /* 0x001fc800078e781c */
[----:B------:R-:W-:Y:S01]  /*4f3a0*/  LOP3.LUT R23, R23, 0x400, R26, 0xf8, !PT ;  /* 0x0000040017177812 */ /* 0x000fe200078ef81a */
[----:B----4-:R-:W-:-:S15]  /*4f3b0*/  HMMA.16816.F32.BF16 R4, R8, R24, R4 ;  /* 0x000000180804723c */ /* 0x010fde0000041804 */
[----:B------:R-:W-:-:S08]  /*4f3c0*/  NOP ;  /* 0x0000000000007918 */ /* 0x000fd00000000000 */
[----:B------:R-:W-:Y:S04]  /*4f3d0*/  STL.64 [R1+0x320], R4 ;  /* 0x0003200401007387 */ /* 0x000fe80000100a00 */
[----:B------:R0:W-:Y:S04]  /*4f3e0*/  STL.64 [R1+0x328], R6 ;  /* 0x0003280601007387 */ /* 0x0001e80000100a00 */
[----:B0-----:R-:W2:Y:S04]  /*4f3f0*/  LDL.LU.64 R6, [R1+0x3d18] ;  /* 0x003d180001067983 */ /* 0x001ea80000300a00 */
[----:B------:R-:W3:Y:S04]  /*4f400*/  LDL.LU.64 R4, [R1+0x3d10] ;  /* 0x003d100001047983 */ /* 0x000ee80000300a00 */
[----:B------:R-:W-:Y:S04]  /*4f410*/  STL.64 [R1+0x3bc8], R26 ;  /* 0x003bc81a01007387 */ /* 0x000fe80000100a00 */
[----:B------:R0:W-:Y:S04]  /*4f420*/  STL.64 [R1+0x3bc0], R24 ;  /* 0x003bc01801007387 */ /* 0x0001e80000100a00 */
[----:B0-----:R-:W3:Y:S04]  /*4f430*/  LDL.LU R24, [R1+0x300] ;  /* 0x0003000001187983 */ /* 0x001ee80000300800 */
[----:B------:R-:W3:Y:S04]  /*4f440*/  LDL.LU R25, [R1+0x304] ;  /* 0x0003040001197983 */ /* 0x000ee80000300800 */
[----:B------:R-:W3:Y:S04]  /*4f450*/  LDL.LU R26, [R1+0x308] ;  /* 0x00030800011a7983 */ /* 0x000ee80000300800 */
[----:B------:R-:W3:Y:S02]  /*4f460*/  LDL.LU R27, [R1+0x30c] ;  /* 0x00030c00011b7983 */ /* 0x000ee40000300800 */
[----:B---3--:R-:W-:Y:S02]  /*4f470*/  HMMA.16816.F32.BF16 R24, R8, R4, R24 ;  /* 0x000000040818723c */ /* 0x008fe40000041818 */
[----:B--2---:R-:W-:Y:S04]  /*4f480*/  STL.64 [R1+0x3ba0], R6 ;  /* 0x003ba00601007387 */ /* 0x004fe80000100a00 */
[----:B------:R0:W-:-:S15]  /*4f490*/  STL.64 [R1+0x3b98], R4 ;  /* 0x003b980401007387 */ /* 0x0001de0000100a00 */
[----:B------:R-:W-:-:S02]  /*4f4a0*/  NOP ;  /* 0x0000000000007918 */ /* 0x000fc40000000000 */
[----:B------:R1:W-:Y:S04]  /*4f4b0*/  STL.64 [R1+0x310], R24 ;  /* 0x0003101801007387 */ /* 0x0003e80000100a00 */
[----:B------:R2:W-:Y:S04]  /*4f4c0*/  STL.64 [R1+0x318], R26 ;  /* 0x0003181a01007387 */ /* 0x0005e80000100a00 */
[----:B0-----:R-:W3:Y:S04]  /*4f4d0*/  LDL.LU R4, [R1+0x1f0] ;  /* 0x0001f00001047983 */ /* 0x001ee80000300800 */
[----:B------:R-:W3:Y:S04]  /*4f4e0*/  LDL.LU R5, [R1+0x1f4] ;  /* 0x0001f40001057983 */ /* 0x000ee80000300800 */
[----:B------:R-:W4:Y:S04]  /*4f4f0*/  LDL.LU R6, [R1+0x1f8] ;  /* 0x0001f80001067983 */ /* 0x000f280000300800 */
[----:B------:R-:W4:Y:S01]  /*4f500*/  LDL.LU R7, [R1+0x1fc] ;  /* 0x0001fc0001077983 */ /* 0x000f220000300800 */
[----:B------:R-:W-:-:S02]  /*4f510*/  IMAD.MOV.U32 R16, RZ, RZ, R13 ;  /* 0x000000ffff107224 */ /* 0x000fc400078e000d */
[----:B------:R-:W-:Y:S01]  /*4f520*/  IMAD.MOV.U32 R17, RZ, RZ, R12 ;  /* 0x000000ffff117224 */ /* 0x000fe200078e000c */
[----:B----4-:R-:W-:Y:S04]  /*4f530*/  STL.64 [R1+0x3bd8], R6 ;  /* 0x003bd80601007387 */ /* 0x010fe80000100a00 */
[----:B---3--:R-:W-:Y:S04]  /*4f540*/  STL.64 [R1+0x3bd0], R4 ;  /* 0x003bd00401007387 */ /* 0x008fe80000100a00 */
[----:B------:R-:W3:Y:S04]  /*4f550*/  LDL.LU R13, [R1+0x3d0c] ;  /* 0x003d0c00010d7983 */ /* 0x000ee80000300800 */
[----:B------:R-:W4:Y:S04]  /*4f560*/  LDL.LU R12, [R1+0x3d08] ;  /* 0x003d0800010c7983 */ /* 0x000f280000300800 */
[----:B------:R-:W-:Y:S04]  /*4f570*/  STL.64 [R1+0x3be0], R16 ;  /* 0x003be01001007387 */ /* 0x000fe80000100a00 */
[----:B-1----:R-:W3:Y:S04]  /*4f580*/  LDL.LU R24, [R1+0x240] ;  /* 0x0002400001187983 */ /* 0x002ee80000300800 */
[----:B------:R-:W3:Y:S04]  /*4f590*/  LDL.LU R25, [R1+0x244] ;  /* 0x0002440001197983 */ /* 0x000ee80000300800 */
[----:B--2---:R-:W2:Y:S04]  /*4f5a0*/  LDL.LU R26, [R1+0x248] ;  /* 0x00024800011a7983 */ /* 0x004ea80000300800 */
[----:B------:R-:W2:Y:S04]  /*4f5b0*/  LDL.LU R27, [R1+0x24c] ;  /* 0x00024c00011b7983 */ /* 0x000ea80000300800 */
        /* <DEDUP_REMOVED lines=8> */
[----:B---3--:R-:W-:Y:S04]  /*4f640*/  STL.64 [R1+0x3c00], R26 ;  /* 0x003c001a01007387 */ /* 0x008fe80000100a00 */
[----:B--2---:R0:W-:Y:S02]  /*4f650*/  STL.64 [R1+0x3bf8], R24 ;  /* 0x003bf81801007387 */ /* 0x0041e40000100a00 */
[----:B0-----:R-:W-:Y:S02]  /*4f660*/  IMAD.MOV.U32 R24, RZ, RZ, R3 ;  /* 0x000000ffff187224 */ /* 0x001fe400078e0003 */
[----:B------:R-:W-:Y:S01]  /*4f670*/  IMAD.MOV.U32 R25, RZ, RZ, R2 ;  /* 0x000000ffff197224 */ /* 0x000fe200078e0002 */
[----:B------:R-:W2:Y:S04]  /*4f680*/  LDL.LU R3, [R1+0x3d04] ;  /* 0x003d040001037983 */ /* 0x000ea80000300800 */
[----:B------:R-:W3:Y:S04]  /*4f690*/  LDL.LU R2, [R1+0x3d00] ;  /* 0x003d000001027983 */ /* 0x000ee80000300800 */
[----:B------:R0:W-:Y:S04]  /*4f6a0*/  STL.64 [R1+0x3c10], R24 ;  /* 0x003c101801007387 */ /* 0x0001e80000100a00 */
[----:B------:R-:W2:Y:S04]  /*4f6b0*/  LDL.LU R18, [R1+0x3cfc] ;  /* 0x003cfc0001127983 */ /* 0x000ea80000300800 */
[----:B------:R-:W2:Y:S01]  /*4f6c0*/  LDL.LU R19, [R1+0x3cf8] ;  /* 0x003cf80001137983 */ /* 0x000ea20000300800 */
[----:B0-----:R-:W-:-:S02]  /*4f6d0*/  IMAD.MOV.U32 R24, RZ, RZ, R29 ;  /* 0x000000ffff187224 */ /* 0x001fc400078e001d */
[----:B------:R-:W-:-:S05]  /*4f6e0*/  IMAD.MOV.U32 R25, RZ, RZ, R0 ;  /* 0x000000ffff197224 */ /* 0x000fca00078e0000 */
[----:B------:R0:W-:Y:S04]  /*4f6f0*/  STL.64 [R1+0x3c28], R24 ;  /* 0x003c281801007387 */ /* 0x0001e80000100a00 */
[----:B0-----:R-:W4:Y:S04]  /*4f700*/  LDL.LU R24, [R1+0x290] ;  /* 0x0002900001187983 */ /* 0x001f280000300800 */
[----:B------:R-:W4:Y:S04]  /*4f710*/  LDL.LU R25, [R1+0x294] ;  /* 0x0002940001197983 */ /* 0x000f280000300800 */
[----:B------:R-:W3:Y:S04]  /*4f720*/  LDL.LU R26, [R1+0x298] ;  /* 0x00029800011a7983 */ /* 0x000ee80000300800 */
[----:B------:R-:W3:Y:S04]  /*4f730*/  LDL.LU R27, [R1+0x29c] ;  /* 0x00029c00011b7983 */ /* 0x000ee80000300800 */
[----:B---3--:R-:W-:Y:S04]  /*4f740*/  STL.64 [R1+0x3c38], R26 ;  /* 0x003c381a01007387 */ /* 0x008fe80000100a00 */
[----:B----4-:R0:W-:Y:S02]  /*4f750*/  STL.64 [R1+0x3c30], R24 ;  /* 0x003c301801007387 */ /* 0x0101e40000100a00 */
[----:B0-----:R-:W-:-:S02]  /*4f760*/  IMAD.MOV.U32 R24, RZ, RZ, R14 ;  /* 0x000000ffff187224 */ /* 0x001fc400078e000e */
[----:B------:R-:W-:Y:S01]  /*4f770*/  IMAD.MOV.U32 R25, RZ, RZ, R15 ;  /* 0x000000ffff197224 */ /* 0x000fe200078e000f */
[----:B------:R-:W3:Y:S04]  /*4f780*/  LDL.LU R14, [R1+0x3cf4] ;  /* 0x003cf400010e7983 */ /* 0x000ee80000300800 */
[----:B------:R-:W4:Y:S04]  /*4f790*/  LDL.LU R15, [R1+0x3cf0] ;  /* 0x003cf000010f7983 */ /* 0x000f280000300800 */
[----:B------:R-:W-:Y:S04]  /*4f7a0*/  STL.64 [R1+0x3c50], R24 ;  /* 0x003c501801007387 */ /* 0x000fe80000100a00 */
[----:B------:R0:W-:Y:S04]  /*4f7b0*/  STL.64 [R1+0x3c08], R4 ;  /* 0x003c080401007387 */ /* 0x0001e80000100a00 */
[----:B0-----:R-:W3:Y:S04]  /*4f7c0*/  LDL.LU R4, [R1+0x270] ;  /* 0x0002700001047983 */ /* 0x001ee80000300800 */
[----:B------:R-:W3:Y:S04]  /*4f7d0*/  LDL.LU R5, [R1+0x274] ;  /* 0x0002740001057983 */ /* 0x000ee80000300800 */
[----:B------:R-:W4:Y:S04]  /*4f7e0*/  LDL.LU R6, [R1+0x278] ;  /* 0x0002780001067983 */ /* 0x000f280000300800 */
[----:B------:R-:W4:Y:S01]  /*4f7f0*/  LDL.LU R7, [R1+0x27c] ;  /* 0x00027c0001077983 */ /* 0x000f220000300800 */
[----:B------:R-:W-:-:S02]  /*4f800*/  IMAD.MOV.U32 R24, RZ, RZ, R12 ;  /* 0x000000ffff187224 */ /* 0x000fc400078e000c */
[----:B------:R-:W-:Y:S01]  /*4f810*/  IMAD.MOV.U32 R25, RZ, RZ, R13 ;  /* 0x000000ffff197224 */ /* 0x000fe200078e000d */
[----:B------:R-:W3:Y:S04]  /*4f820*/  LDL.LU R12, [R1+0x3cec] ;  /* 0x003cec00010c7983 */ /* 0x000ee80000300800 */
[----:B------:R-:W3:Y:S04]  /*4f830*/  LDL.LU R13, [R1+0x3ce8] ;  /* 0x003ce800010d7983 */ /* 0x000ee80000300800 */
[----:B------:R0:W-:Y:S02]  /*4f840*/  STL.64 [R1+0x3c68], R24 ;  /* 0x003c681801007387 */ /* 0x0001e40000100a00 */
[----:B0-----:R-:W-:-:S02]  /*4f850*/  IMAD.MOV.U32 R24, RZ, RZ, R2 ;  /* 0x000000ffff187224 */ /* 0x001fc400078e0002 */
[----:B--2---:R-:W-:Y:S01]  /*4f860*/  IMAD.MOV.U32 R25, RZ, RZ, R3 ;  /* 0x000000ffff197224 */ /* 0x004fe200078e0003 */
        /* <DEDUP_REMOVED lines=10> */
[----:B------:R-:W-:-:S05]  /*4f910*/  IMAD.MOV.U32 R25, RZ, RZ, R18 ;  /* 0x000000ffff197224 */ /* 0x000fca00078e0012 */
        /* <DEDUP_REMOVED lines=18> */
[----:B------:R0:W-:Y:S04]  /*4fa40*/  STL.64 [R1+0x3cc8], R24 ;  /* 0x003cc81801007387 */ /* 0x0001e80000100a00 */
[----:B0-----:R-:W2:Y:S04]  /*4fa50*/  LDL.64 R24, [R1] ;  /* 0x0000000001187983 */ /* 0x001ea80000100a00 */
        /* <DEDUP_REMOVED lines=24> */
[----:B------:R-:W-:-:S05]  /*4fbe0*/  LOP3.LUT R23, R23, 0x60, RZ, 0x3c, !PT ;  /* 0x0000006017177812 */ /* 0x000fca00078e3cff */
[----:B------:R-:W0:Y:S04]  /*4fbf0*/  LDSM.16.MT88.4 R12, [R23+UR4+0x11000] ;  /* 0x01100004170c783b */ /* 0x000e280008004200 */
[----:B----4-:R-:W-:Y:S04]  /*4fc00*/  STL.64 [R1+0x3cd8], R6 ;  /* 0x003cd80601007387 */ /* 0x010fe80000100a00 */
[----:B---3--:R1:W-:Y:S04]  /*4fc10*/  STL.64 [R1+0x3cd0], R4 ;  /* 0x003cd00401007387 */ /* 0x0083e80000100a00 */
[----:B-1----:R-:W3:Y:S04]  /*4fc20*/  LDL.LU R4, [R1+0x610] ;  /* 0x0006100001047983 */ /* 0x002ee80000300800 */
[----:B------:R-:W3:Y:S04]  /*4fc30*/  LDL.LU R5, [R1+0x614] ;  /* 0x0006140001057983 */ /* 0x000ee80000300800 */
[----:B------:R-:W3:Y:S04]  /*4fc40*/  LDL.LU R6, [R1+0x618] ;  /* 0x0006180001067983 */ /* 0x000ee80000300800 */
[----:B------:R-:W3:Y:S04]  /*4fc50*/  LDL.LU R7, [R1+0x61c] ;  /* 0x00061c0001077983 */ /* 0x000ee80000300800 */
[----:B------:R-:W4:Y:S04]  /*4fc60*/  LDL.LU R16, [R1+0x250] ;  /* 0x0002500001107983 */ /* 0x000f280000300800 */
[----:B------:R-:W4:Y:S04]  /*4fc70*/  LDL.LU R17, [R1+0x254] ;  /* 0x0002540001117983 */ /* 0x000f280000300800 */
[----:B------:R-:W4:Y:S04]  /*4fc80*/  LDL.LU R18, [R1+0x258] ;  /* 0x0002580001127983 */ /* 0x000f280000300800 */
[----:B------:R-:W4:Y:S04]  /*4fc90*/  LDL.LU R19, [R1+0x25c] ;  /* 0x00025c0001137983 */ /* 0x000f280000300800 */
[----:B0-----:R-:W-:Y:S04]  /*4fca0*/  STL.64 [R1+0x3ac8], R14 ;  /* 0x003ac80e01007387 */ /* 0x001fe80000100a00 */
[----:B------:R0:W-:Y:S01]  /*4fcb0*/  STL.64 [R1+0x3ac0], R12 ;  /* 0x003ac00c01007387 */ /* 0x0001e20000100a00 */
[----:B--2---:R-:W-:-:S03]  /*4fcc0*/  IMAD.MOV.U32 R0, RZ, RZ, R25 ;  /* 0x000000ffff007224 */ /* 0x004fc600078e0019 */
[----:B0-----:R-:W2:Y:S04]  /*4fcd0*/  LDL.LU.64 R12, [R1+0x140] ;  /* 0x00014000010c7983 */ /* 0x001ea80000300a00 */
[----:B------:R0:W-:Y:S04]  /*4fce0*/  STL [R1+0x3860], R23 ;  /* 0x0038601701007387 */ /* 0x0001e80000100800 */
[----:B------:R-:W4:Y:S01]  /*4fcf0*/  LDL.LU.64 R20, [R1+0x110] ;  /* 0x0001100001147983 */ /* 0x000f220000300a00 */
[----:B------:R-:W-:-:S03]  /*4fd00*/  IMAD.MOV.U32 R14, RZ, RZ, R24 ;  /* 0x000000ffff0e7224 */ /* 0x000fc600078e0018 */
[----:B0-----:R-:W4:Y:S01]  /*4fd10*/  LDL.64 R22, [R1+0x118] ;  /* 0x0001180001167983 */ /* 0x001f220000100a00 */
[----:B---3--:R-:W-:-:S15]  /*4fd20*/  HMMA.16816.F32.BF16 R4, R8, R24, R4 ;  /* 0x000000180804723c */ /* 0x008fde0000041804 */
[----:B------:R-:W-:-:S08]  /*4fd30*/  NOP ;  /* 0x0000000000007918 */ /* 0x000fd00000000000 */
        /* <DEDUP_REMOVED lines=44> */
[----:B------:R-:W-:Y:S04]  /*50000*/  STL.64 [R1+0x2a0], R24 ;  /* 0x0002a01801007387 */ /* 0x000fe80000100a00 */
[----:B------:R0:W-:Y:S04]  /*50010*/  STL.64 [R1+0x2a8], R26 ;  /* 0x0002a81a01007387 */ /* 0x0001e80000100a00 */
[----:B0-----:R-:W2:Y:S04]  /*50020*/  LDL.LU.64 R26, [R1+0x3c38] ;  /* 0x003c3800011a7983 */ /* 0x001ea80000300a00 */
[----:B------:R-:W2:Y:S02]  /*50030*/  LDL.LU.64 R24, [R1+0x3c30] ;  /* 0x003c300001187983 */ /* 0x000ea40000300a00 */
[----:B--2---:R-:W-:-:S15]  /*50040*/  HMMA.16816.F32.BF16 R24, R8, R12, R24 ;  /* 0x0000000c0818723c */ /* 0x004fde0000041818 */
[----:B------:R-:W-:-:S08]  /*50050*/  NOP ;  /* 0x0000000000007918 */ /* 0x000fd00000000000 */
[----:B------:R0:W-:Y:S04]  /*50060*/  STL.64 [R1+0x290], R24 ;  /* 0x0002901801007387 */ /* 0x0001e80000100a00 */
[----:B------:R-:W-:Y:S04]  /*50070*/  STL.64 [R1+0x298], R26 ;  /* 0x0002981a01007387 */ /* 0x000fe80000100a00 */
[----:B0-----:R-:W3:Y:S04]  /*50080*/  LDL.LU.64 R24, [R1+0x3c28] ;  /* 0x003c280001187983 */ /* 0x001ee80000300a00 */
[----:B------:R0:W-:Y:S02]  /*50090*/  STL.64 [R1+0x3b30], R12 ;  /* 0x003b300c01007387 */ /* 0x0001e40000100a00 */
[----:B0-----:R-:W-:-:S02]  /*500a0*/  IMAD.MOV.U32 R12, RZ, RZ, R14 ;  /* 0x000000ffff0c7224 */ /* 0x001fc400078e000e */
[----:B------:R-:W-:-:S05]  /*500b0*/  IMAD.MOV.U32 R13, RZ, RZ, R0 ;  /* 0x000000ffff0d7224 */ /* 0x000fca00078e0000 */
[----:B------:R0:W-:Y:S04]  /*500c0*/  STL.64 [R1+0x3b90], R12 ;  /* 0x003b900c01007387 */ /* 0x0001e80000100a00 */
[----:B0-----:R-:W2:Y:S04]  /*500d0*/  LDL.LU R12, [R1+0x1e0] ;  /* 0x0001e000010c7983 */ /* 0x001ea80000300800 */
[----:B------:R-:W2:Y:S04]  /*500e0*/  LDL.LU R13, [R1+0x1e4] ;  /* 0x0001e400010d7983 */ /* 0x000ea80000300800 */
[----:B------:R-:W2:Y:S04]  /*500f0*/  LDL.LU R14, [R1+0x1e8] ;  /* 0x0001e800010e7983 */ /* 0x000ea80000300800 */
[----:B------:R-:W2:Y:S01]  /*50100*/  LDL.LU R15, [R1+0x1ec] ;  /* 0x0001ec00010f7983 */ /* 0x000ea20000300800 */
[----:B---3--:R-:W-:Y:S03]  /*50110*/  HMMA.16816.F32.BF16 R24, R8, R24, R4 ;  /* 0x000000180818723c */ /* 0x008fe60000041804 */
[----:B------:R-:W3:Y:S04]  /*50120*/  LDL.LU.64 R6, [R1+0x3c20] ;  /* 0x003c200001067983 */ /* 0x000ee80000300a00 */
[----:B------:R-:W3:-:S15]  /*50130*/  LDL.LU.64 R4, [R1+0x3c18] ;  /* 0x003c180001047983 */ /* 0x000ede0000300a00 */
[----:B------:R-:W-:-:S01]  /*50140*/  NOP ;  /* 0x0000000000007918 */ /* 0x000fc20000000000 */
[----:B------:R0:W-:Y:S04]  /*50150*/  STL.64 [R1+0x280], R24 ;  /* 0x0002801801007387 */ /* 0x0001e80000100a00 */
[----:B------:R3:W-:Y:S04]  /*50160*/  STL.64 [R1+0x288], R26 ;  /* 0x0002881a01007387 */ /* 0x0007e80000100a00 */
[----:B0-----:R-:W3:Y:S02]  /*50170*/  LDL.LU.64 R24, [R1+0x3c10] ;  /* 0x003c100001187983 */ /* 0x001ee40000300a00 */
[----:B---3--:R-:W-:Y:S02]  /*50180*/  HMMA.16816.F32.BF16 R24, R8, R24, R4 ;  /* 0x000000180818723c */ /* 0x008fe40000041804 */
[----:B------:R-:W4:-:S15]  /*50190*/  LDL.LU.64 R4, [R1+0x3c08] ;  /* 0x003c080001047983 */ /* 0x000f1e0000300a00 */
[----:B------:R-:W-:-:S06]  /*501a0*/  NOP ;  /* 0x0000000000007918 */ /* 0x000fcc0000000000 */
[----:B------:R-:W-:Y:S04]  /*501b0*/  STL.64 [R1+0x270], R24 ;  /* 0x0002701801007387 */ /* 0x000fe80000100a00 */
[----:B------:R0:W-:Y:S04]  /*501c0*/  STL.64 [R1+0x278], R26 ;  /* 0x0002781a01007387 */ /* 0x0001e80000100a00 */
[----:B0-----:R-:W3:Y:S04]  /*501d0*/  LDL.LU.64 R26, [R1+0x3c00] ;  /* 0x003c0000011a7983 */ /* 0x001ee80000300a00 */
[----:B------:R-:W3:Y:S01]  /*501e0*/  LDL.LU.64 R24, [R1+0x3bf8] ;  /* 0x003bf80001187983 */ /* 0x000ee20000300a00 */
[C---:B----4-:R-:W-:Y:S06]  /*501f0*/  HMMA.16816.F32.BF16 R4, R8.reuse, R4, R16 ;  /* 0x000000040804723c */ /* 0x050fec0000041810 */
[----:B---3--:R-:W-:-:S15]  /*50200*/  HMMA.16816.F32.BF16 R24, R8, R20, R24 ;  /* 0x000000140818723c */ /* 0x008fde0000041818 */
[----:B------:R-:W-:-:S08]  /*50210*/  NOP ;  /* 0x0000000000007918 */ /* 0x000fd00000000000 */
[----:B------:R-:W-:Y:S04]  /*50220*/  STL.64 [R1+0x260], R24 ;  /* 0x0002601801007387 */ /* 0x000fe80000100a00 */
[----:B------:R0:W-:Y:S04]  /*50230*/  STL.64 [R1+0x268], R26 ;  /* 0x0002681a01007387 */ /* 0x0001e80000100a00 */
[----:B0-----:R-:W3:Y:S04]  /*50240*/  LDL.LU.64 R26, [R1+0x3bf0] ;  /* 0x003bf000011a7983 */ /* 0x001ee80000300a00 */
[----:B------:R-:W3:Y:S04]  /*50250*/  LDL.LU.64 R24, [R1+0x3be8] ;  /* 0x003be80001187983 */ /* 0x000ee80000300a00 */
[----:B------:R-:W-:Y:S04]  /*50260*/  STL.64 [R1+0x3b08], R22 ;  /* 0x003b081601007387 */ /* 0x000fe80000100a00 */
[----:B------:R0:W-:Y:S04]  /*50270*/  STL.64 [R1+0x3b00], R20 ;  /* 0x003b001401007387 */ /* 0x0001e80000100a00 */
[----:B0-----:R-:W4:Y:S04]  /*50280*/  LDL.LU R20, [R1+0x200] ;  /* 0x0002000001147983 */ /* 0x001f280000300800 */
[----:B------:R-:W4:Y:S04]  /*50290*/  LDL.LU R21, [R1+0x204] ;  /* 0x0002040001157983 */ /* 0x000f280000300800 */
[----:B------:R-:W4:Y:S04]  /*502a0*/  LDL.LU R22, [R1+0x208] ;  /* 0x0002080001167983 */ /* 0x000f280000300800 */
[----:B------:R-:W4:Y:S04]  /*502b0*/  LDL.LU R23, [R1+0x20c] ;  /* 0x00020c0001177983 */ /* 0x000f280000300800 */
[----:B------:R-:W3:Y:S04]  /*502c0*/  LDL.LU.64 R16, [R1+0x3be0] ;  /* 0x003be00001107983 */ /* 0x000ee80000300a00 */
[----:B------:R-:W-:Y:S04]  /*502d0*/  STL.64 [R1+0x250], R4 ;  /* 0x0002500401007387 */ /* 0x000fe80000100a00 */
[----:B------:R0:W-:Y:S04]  /*502e0*/  STL.64 [R1+0x258], R6 ;  /* 0x0002580601007387 */ /* 0x0001e80000100a00 */
[----:B0-----:R-:W2:Y:S04]  /*502f0*/  LDL.LU.64 R6, [R1+0x3bd8] ;  /* 0x003bd80001067983 */ /* 0x001ea80000300a00 */
[----:B------:R-:W2:Y:S01]  /*50300*/  LDL.LU.64 R4, [R1+0x3bd0] ;  /* 0x003bd00001047983 */ /* 0x000ea20000300a00 */
[----:B---3--:R-:W-:Y:S03]  /*50310*/  HMMA.16816.F32.BF16 R16, R8, R16, R24 ;  /* 0x000000100810723c */ /* 0x008fe60000041818 */
[----:B------:R-:W3:Y:S04]  /*50320*/  LDL.LU.64 R26, [R1+0x3bc8] ;  /* 0x003bc800011a7983 */ /* 0x000ee80000300a00 */
[----:B------:R-:W2:-:S15]  /*50330*/  LDL.LU.64 R24, [R1+0x3bc0] ;  /* 0x003bc00001187983 */ /* 0x000e9e0000300a00 */
[----:B------:R-:W-:-:S01]  /*50340*/  NOP ;  /* 0x0000000000007918 */ /* 0x000fc20000000000 */
[----:B------:R0:W-:Y:S04]  /*50350*/  STL.64 [R1+0x240], R16 ;  /* 0x0002401001007387 */ /* 0x0001e80000100a00 */
[----:B------:R1:W-:Y:S04]  /*50360*/  STL.64 [R1+0x248], R18 ;  /* 0x0002481201007387 */ /* 0x0003e80000100a00 */
[----:B0-----:R-:W4:Y:S02]  /*50370*/  LDL.LU.64 R16, [R1+0x3bb8] ;  /* 0x003bb80001107983 */ /* 0x001f240000300a00 */
[----:B----4-:R-:W-:Y:S06]  /*50380*/  HMMA.16816.F32.BF16 R8, R8, R16, R20 ;  /* 0x000000100808723c */ /* 0x010fec0000041814 */
[----:B------:R-:W-:-:S02]  /*50390*/  IMAD.MOV.U32 R0, RZ, RZ, R17 ;  /* 0x000000ffff007224 */ /* 0x000fc400078e0011 */
[----:B------:R-:W-:-:S15]  /*503a0*/  IMAD.MOV.U32 R20, RZ, RZ, R16 ;  /* 0x000000ffff147224 */ /* 0x000fde00078e0010 */
[----:B------:R0:W-:Y:S04]  /*503b0*/  STL.64 [R1+0x200], R8 ;  /* 0x0002000801007387 */ /* 0x0001e80000100a00 */
[----:B------:R4:W-:Y:S04]  /*503c0*/  STL.64 [R1+0x208], R10 ;  /* 0x0002080a01007387 */ /* 0x0009e80000100a00 */
[----:B-1----:R-:W2:Y:S04]  /*503d0*/  LDL.LU.64 R18, [R1+0x3bb0] ;  /* 0x003bb00001127983 */ /* 0x002ea80000300a00 */
[----:B------:R-:W2:Y:S04]  /*503e0*/  LDL.LU.64 R16, [R1+0x3ba8] ;  /* 0x003ba80001107983 */ /* 0x000ea80000300a00 */
[----:B0-----:R-:W3:Y:S04]  /*503f0*/  LDL.LU R8, [R1+0x1d0] ;  /* 0x0001d00001087983 */ /* 0x001ee80000300800 */
[----:B------:R-:W3:Y:S04]  /*50400*/  LDL.LU R9, [R1+0x1d4] ;  /* 0x0001d40001097983 */ /* 0x000ee80000300800 */
[----:B----4-:R-:W3:Y:S01]  /*50410*/  LDL.LU R10, [R1+0x1d8] ;  /* 0x0001d800010a7983 */ /* 0x010ee20000300800 */
[----:B------:R-:W-:Y:S01]  /*50420*/  IMAD.MOV.U32 R11, RZ, RZ, R3 ;  /* 0x000000ffff0b7224 */ /* 0x000fe200078e0003 */
[----:B--2---:R-:W-:-:S15]  /*50430*/  HMMA.16816.F32.BF16 R4, R16, R24, R4 ;  /* 0x000000181004723c */ /* 0x004fde0000041804 */
[----:B------:R-:W-:-:S08]  /*50440*/  NOP ;  /* 0x0000000000007918 */ /* 0x000fd00000000000 */
[----:B------:R-:W-:Y:S04]  /*50450*/  STL.64 [R1+0x1f0], R4 ;  /* 0x0001f00401007387 */ /* 0x000fe80000100a00 */
[----:B------:R0:W-:Y:S01]  /*50460*/  STL [R1+0x1f8], R6 ;  /* 0x0001f80601007387 */ /* 0x0001e20000100800 */
[----:B------:R-:W-:-:S03]  /*50470*/  IMAD.MOV.U32 R3, RZ, RZ, R7 ;  /* 0x000000ffff037224 */ /* 0x000fc600078e0007 */
[----:B0-----:R-:W2:Y:S04]  /*50480*/  LDL.LU.64 R6, [R1+0x3ba0] ;  /* 0x003ba00001067983 */ /* 0x001ea80000300a00 */
[----:B------:R-:W4:Y:S04]  /*50490*/  LDL.LU.64 R4, [R1+0x3b98] ;  /* 0x003b980001047983 */ /* 0x000f280000300a00 */
[----:B------:R-:W-:Y:S04]  /*504a0*/  STL.64 [R1+0x3b88], R24 ;  /* 0x003b881801007387 */ /* 0x000fe80000100a00 */
[----:B------:R-:W-:Y:S01]  /*504b0*/  STL [R1+0x37e8], R3 ;  /* 0x0037e80301007387 */ /* 0x000fe20000100800 */
[----:B----4-:R-:W-:-:S15]  /*504c0*/  HMMA.16816.F32.BF16 R12, R16, R4, R12 ;  /* 0x00000004100c723c */ /* 0x010fde000004180c */
[----:B------:R-:W-:-:S08]  /*504d0*/  NOP ;  /* 0x0000000000007918 */ /* 0x000fd00000000000 */
[----:B------:R0:W-:Y:S04]  /*504e0*/  STL.64 [R1+0x1e0], R12 ;  /* 0x0001e00c01007387 */ /* 0x0001e80000100a00 */
[----:B------:R-:W-:Y:S04]  /*504f0*/  STL.64 [R1+0x1e8], R14 ;  /* 0x0001e80e01007387 */ /* 0x000fe80000100a00 */
[----:B0-----:R-:W3:Y:S04]  /*50500*/  LDL.LU.64 R12, [R1+0x3b90] ;  /* 0x003b9000010c7983 */ /* 0x001ee80000300a00 */
[----:B--2---:R-:W-:Y:S04]  /*50510*/  STL.64 [R1+0x3ab8], R6 ;  /* 0x003ab80601007387 */ /* 0x004fe80000100a00 */
[----:B------:R0:W-:Y:S04]  /*50520*/  STL.64 [R1+0x3ab0], R4 ;  /* 0x003ab00401007387 */ /* 0x0001e80000100a00 */
[----:B0-----:R-:W2:Y:S01]  /*50530*/  LDL.LU R4, [R1+0x5e0] ;  /* 0x0005e00001047983 */ /* 0x001ea20000300800 */
[----:B---3--:R-:W-:-:S15]  /*50540*/  HMMA.16816.F32.BF16 R12, R16, R12, R8 ;  /* 0x0000000c100c723c */ /* 0x008fde0000041808 */
[----:B------:R-:W-:-:S08]  /*50550*/  NOP ;  /* 0x0000000000007918 */ /* 0x000fd00000000000 */
[----:B------:R-:W-:Y:S04]  /*50560*/  STL.64 [R1+0x1d0], R12 ;  /* 0x0001d00c01007387 */ /* 0x000fe80000100a00 */
[----:B------:R-:W-:Y:S04]  /*50570*/  STL.64 [R1+0x1d8], R14 ;  /* 0x0001d80e01007387 */ /* 0x000fe80000100a00 */
[----:B------:R-:W2:Y:S04]  /*50580*/  LDL.LU R5, [R1+0x5e4] ;  /* 0x0005e40001057983 */ /* 0x000ea80000300800 */
[----:B------:R-:W3:Y:S04]  /*50590*/  LDL.LU R6, [R1+0x5e8] ;  /* 0x0005e80001067983 */ /* 0x000ee80000300800 */
[----:B------:R-:W3:Y:S01]  /*505a0*/  LDL.LU R7, [R1+0x5ec] ;  /* 0x0005ec0001077983 */ /* 0x000ee20000300800 */
[----:B------:R-:W-:-:S03]  /*505b0*/  LOP3.LUT R27, R27, 0x10, R28, 0x78, !PT ;  /* 0x000000101b1b7812 */ /* 0x000fc600078e781c */
[----:B------:R-:W4:Y:S04]  /*505c0*/  LDL.LU R24, [R1+0x1c0] ;  /* 0x0001c00001187983 */ /* 0x000f280000300800 */
[----:B------:R-:W4:Y:S01]  /*505d0*/  LDL.LU R25, [R1+0x1c4] ;  /* 0x0001c40001197983 */ /* 0x000f220000300800 */
[----:B------:R-:W-:-:S03]  /*505e0*/  LOP3.LUT R27, R27, 0x400, R26, 0xf8, !PT ;  /* 0x000004001b1b7812 */ /* 0x000fc600078ef81a */
[----:B------:R-:W4:Y:S04]  /*505f0*/  LDL.LU R26, [R1+0x1c8] ;  /* 0x0001c800011a7983 */ /* 0x000f280000300800 */
[----:B------:R0:W1:Y:S04]  /*50600*/  LDSM.16.MT88.4 R8, [R27+UR4+0x11800] ;  /* 0x011800041b08783b */ /* 0x0000680008004200 */
[----:B0-----:R-:W4:Y:S04]  /*50610*/  LDL.LU R27, [R1+0x1cc] ;  /* 0x0001cc00011b7983 */ /* 0x001f280000300800 */
[----:B---3--:R-:W-:Y:S04]  /*50620*/  STL.64 [R1+0x3b40], R6 ;  /* 0x003b400601007387 */ /* 0x008fe80000100a00 */
[----:B--2---:R0:W-:Y:S04]  /*50630*/  STL.64 [R1+0x3b38], R4 ;  /* 0x003b380401007387 */ /* 0x0041e80000100a00 */
[----:B0-----:R-:W2:Y:S04]  /*50640*/  LDL.LU.64 R4, [R1+0x170] ;  /* 0x0001700001047983 */ /* 0x001ea80000300a00 */
[----:B--2---:R0:W-:Y:S04]  /*50650*/  STL.64 [R1+0x3b50], R4 ;  /* 0x003b500401007387 */ /* 0x0041e80000100a00 */
[----:B0-----:R-:W2:Y:S04]  /*50660*/  LDL.LU.64 R4, [R1+0x180] ;  /* 0x0001800001047983 */ /* 0x001ea80000300a00 */
[----:B--2---:R0:W-:Y:S04]  /*50670*/  STL.64 [R1+0x3b68], R4 ;  /* 0x003b680401007387 */ /* 0x0041e80000100a00 */
[----:B0-----:R-:W2:Y:S04]  /*50680*/  LDL.LU.64 R4, [R1+0x190] ;  /* 0x0001900001047983 */ /* 0x001ea80000300a00 */
[----:B--2---:R0:W-:Y:S04]  /*50690*/  STL.64 [R1+0x3b80], R4 ;  /* 0x003b800401007387 */ /* 0x0041e80000100a00 */
[----:B0-----:R-:W4:Y:S04]  /*506a0*/  LDL.LU.64 R4, [R1+0x1a0] ;  /* 0x0001a00001047983 */ /* 0x001f280000300a00 */
[----:B------:R-:W2:Y:S04]  /*506b0*/  LDL.LU.64 R12, [R1+0x160] ;  /* 0x00016000010c7983 */ /* 0x000ea80000300a00 */
[----:B--2---:R0:W-:Y:S04]  /*506c0*/  STL.64 [R1+0x3b48], R12 ;  /* 0x003b480c01007387 */ /* 0x0041e80000100a00 */
[----:B0-----:R-:W2:Y:S04]  /*506d0*/  LDL.LU R12, [R1+0x5f0] ;  /* 0x0005f000010c7983 */ /* 0x001ea80000300800 */
[----:B------:R-:W2:Y:S04]  /*506e0*/  LDL.LU R13, [R1+0x5f4] ;  /* 0x0005f400010d7983 */ /* 0x000ea80000300800 */
[----:B------:R-:W3:Y:S04]  /*506f0*/  LDL.LU R14, [R1+0x5f8] ;  /* 0x0005f800010e7983 */ /* 0x000ee80000300800 */
[----:B------:R-:W3:Y:S01]  /*50700*/  LDL.LU R15, [R1+0x5fc] ;  /* 0x0005fc00010f7983 */ /* 0x000ee20000300800 */
[----:B----4-:R-:W-:Y:S03]  /*50710*/  HMMA.16816.F32.BF16 R24, R16, R4, R24 ;  /* 0x000000041018723c */ /* 0x010fe60000041818 */
[----:B---3--:R-:W-:Y:S04]  /*50720*/  STL.64 [R1+0x3b60], R14 ;  /* 0x003b600e01007387 */ /* 0x008fe80000100a00 */
[----:B--2---:R0:W-:Y:S04]  /*50730*/  STL.64 [R1+0x3b58], R12 ;  /* 0x003b580c01007387 */ /* 0x0041e80000100a00 */
[----:B0-----:R-:W2:Y:S04]  /*50740*/  LDL.LU R12, [R1+0x600] ;  /* 0x00060000010c7983 */ /* 0x001ea80000300800 */
[----:B------:R-:W2:Y:S04]  /*50750*/  LDL.LU R13, [R1+0x604] ;  /* 0x00060400010d7983 */ /* 0x000ea80000300800 */
[----:B------:R-:W3:Y:S04]  /*50760*/  LDL.LU R14, [R1+0x608] ;  /* 0x00060800010e7983 */ /* 0x000ee80000300800 */
[----:B------:R-:W3:Y:S01]  /*50770*/  LDL.LU R15, [R1+0x60c] ;  /* 0x00060c00010f7983 */ /* 0x000ee20000300800 */
[----:B------:R-:W-:-:S03]  /*50780*/  IMAD.MOV.U32 R3, RZ, RZ, R5 ;  /* 0x000000ffff037224 */ /* 0x000fc600078e0005 */
[----:B---3--:R-:W-:Y:S04]  /*50790*/  STL.64 [R1+0x3b78], R14 ;  /* 0x003b780e01007387 */ /* 0x008fe80000100a00 */
[----:B--2---:R0:W-:Y:S04]  /*507a0*/  STL.64 [R1+0x3b70], R12 ;  /* 0x003b700c01007387 */ /* 0x0041e80000100a00 */
[----:B0-----:R-:W2:Y:S04]  /*507b0*/  LDL.LU R12, [R1+0x1b0] ;  /* 0x0001b000010c7983 */ /* 0x001ea80000300800 */
[----:B------:R-:W2:Y:S04]  /*507c0*/  LDL.LU R13, [R1+0x1b4] ;  /* 0x0001b400010d7983 */ /* 0x000ea80000300800 */
[----:B------:R-:W2:Y:S04]  /*507d0*/  LDL.LU R14, [R1+0x1b8] ;  /* 0x0001b800010e7983 */ /* 0x000ea80000300800 */
[----:B------:R-:W2:Y:S04]  /*507e0*/  LDL.LU R15, [R1+0x1bc] ;  /* 0x0001bc00010f7983 */ /* 0x000ea80000300800 */
[----:B-1----:R-:W-:Y:S04]  /*507f0*/  STL.64 [R1+0x3928], R10 ;  /* 0x0039280a01007387 */ /* 0x002fe80000100a00 */
[----:B------:R0:W-:Y:S02]  /*50800*/  STL.64 [R1+0x3920], R8 ;  /* 0x0039200801007387 */ /* 0x0001e40000100a00 */
[----:B0-----:R-:W-:-:S02]  /*50810*/  IMAD.MOV.U32 R8, RZ, RZ, R20 ;  /* 0x000000ffff087224 */ /* 0x001fc400078e0014 */
[----:B------:R-:W-:Y:S01]  /*50820*/  IMAD.MOV.U32 R9, RZ, RZ, R0 ;  /* 0x000000ffff097224 */ /* 0x000fe200078e0000 */
[----:B------:R-:W3:Y:S04]  /*50830*/  LDL.LU.64 R20, [R1+0x150] ;  /* 0x0001500001147983 */ /* 0x000ee80000300a00 */
[----:B------:R0:W-:Y:S04]  /*50840*/  STL.64 [R1+0x3ae8], R8 ;  /* 0x003ae80801007387 */ /* 0x0001e80000100a00 */
[----:B0-----:R-:W3:Y:S04]  /*50850*/  LDL.LU R8, [R1+0x5d0] ;  /* 0x0005d00001087983 */ /* 0x001ee80000300800 */
[----:B------:R-:W3:Y:S04]  /*50860*/  LDL.LU R9, [R1+0x5d4] ;  /* 0x0005d40001097983 */ /* 0x000ee80000300800 */
[----:B------:R-:W3:Y:S04]  /*50870*/  LDL.LU R10, [R1+0x5d8] ;  /* 0x0005d800010a7983 */ /* 0x000ee80000300800 */
[----:B------:R0:W-:Y:S04]  /*50880*/  STL.64 [R1+0x1c0], R24 ;  /* 0x0001c01801007387 */ /* 0x0001e80000100a00 */
[----:B------:R1:W-:Y:S04]  /*50890*/  STL.64 [R1+0x1c8], R26 ;  /* 0x0001c81a01007387 */ /* 0x0003e80000100a00 */
[----:B0-----:R-:W4:Y:S01]  /*508a0*/  LDL.LU.64 R24, [R1+0x3b88] ;  /* 0x003b880001187983 */ /* 0x001f220000300a00 */
[----:B-1----:R-:W-:-:S03]  /*508b0*/  IMAD.MOV.U32 R26, RZ, RZ, R4 ;  /* 0x000000ffff1a7224 */ /* 0x002fc600078e0004 */
[----:B------:R-:W2:Y:S04]  /*508c0*/  LDL.LU.64 R4, [R1+0x3b80] ;  /* 0x003b800001047983 */ /* 0x000ea80000300a00 */
[----:B------:R-:W-:Y:S04]  /*508d0*/  STL [R1+0x3a70], R3 ;  /* 0x003a700301007387 */ /* 0x000fe80000100800 */
        /* <DEDUP_REMOVED lines=24> */
[----:B------:R0:W-:Y:S04]  /*50a60*/  STL.64 [R1+0xc0], R12 ;  /* 0x0000c00c01007387 */ /* 0x0001e80000100a00 */
[----:B------:R-:W-:Y:S04]  /*50a70*/  STL.64 [R1+0xc8], R14 ;  /* 0x0000c80e01007387 */ /* 0x000fe80000100a00 */
[----:B0-----:R-:W2:Y:S04]  /*50a80*/  LDL.LU.64 R12, [R1+0x3b48] ;  /* 0x003b4800010c7983 */ /* 0x001ea80000300a00 */
[----:B------:R-:W2:Y:S04]  /*50a90*/  LDL.LU.64 R6, [R1+0x3b40] ;  /* 0x003b400001067983 */ /* 0x000ea80000300a00 */
[----:B------:R-:W2:Y:S01]  /*50aa0*/  LDL.LU.64 R4, [R1+0x3b38] ;  /* 0x003b380001047983 */ /* 0x000ea20000300a00 */
[----:B------:R-:W-:-:S07]  /*50ab0*/  IMAD.MOV.U32 R11, RZ, RZ, R2 ;  /* 0x000000ffff0b7224 */ /* 0x000fce00078e0002 */
[C---:B---3--:R-:W-:Y:S01]  /*50ac0*/  HMMA.16816.F32.BF16 R8, R16.reuse, R20, R8 ;  /* 0x000000141008723c */ /* 0x048fe20000041808 */
[----:B------:R-:W-:Y:S04]  /*50ad0*/  STL [R1+0x3a88], R26 ;  /* 0x003a881a01007387 */ /* 0x000fe80000100800 */
[----:B------:R-:W-:Y:S01]  /*50ae0*/  STL [R1+0x3a84], R3 ;  /* 0x003a840301007387 */ /* 0x000fe20000100800 */
[----:B------:R-:W-:Y:S01]  /*50af0*/  IMAD.MOV.U32 R0, RZ, RZ, R20 ;  /* 0x000000ffff007224 */ /* 0x000fe200078e0014 */
[----:B--2---:R-:W-:Y:S06]  /*50b00*/  HMMA.16816.F32.BF16 R4, R16, R12, R4 ;  /* 0x0000000c1004723c */ /* 0x004fec0000041804 */
[----:B------:R-:W-:-:S02]  /*50b10*/  IMAD.MOV.U32 R27, RZ, RZ, R12 ;  /* 0x000000ffff1b7224 */ /* 0x000fc400078e000c */
[----:B------:R-:W-:Y:S02]  /*50b20*/  IMAD.MOV.U32 R28, RZ, RZ, R13 ;  /* 0x000000ffff1c7224 */ /* 0x000fe400078e000d */
[----:B------:R-:W2:-:S13]  /*50b30*/  LDL.LU.64 R12, [R1+0x3b30] ;  /* 0x003b3000010c7983 */ /* 0x000e9a0000300a00 */
[----:B------:R0:W-:Y:S04]  /*50b40*/  STL.64 [R1+0xb0], R4 ;  /* 0x0000b00401007387 */ /* 0x0001e80000100a00 */
[----:B------:R1:W-:Y:S01]  /*50b50*/  STL [R1+0xb8], R6 ;  /* 0x0000b80601007387 */ /* 0x0003e20000100800 */
[----:B------:R-:W-:-:S03]  /*50b60*/  IMAD.MOV.U32 R2, RZ, RZ, R7 ;  /* 0x000000ffff027224 */ /* 0x000fc600078e0007 */
[----:B0-----:R-:W2:Y:S04]  /*50b70*/  LDL.LU R4, [R1+0x5c0] ;  /* 0x0005c00001047983 */ /* 0x001ea80000300800 */
[----:B------:R-:W2:Y:S04]  /*50b80*/  LDL.LU R5, [R1+0x5c4] ;  /* 0x0005c40001057983 */ /* 0x000ea80000300800 */
[----:B-1----:R-:W2:Y:S04]  /*50b90*/  LDL.LU R6, [R1+0x5c8] ;  /* 0x0005c80001067983 */ /* 0x002ea80000300800 */
[----:B------:R-:W2:Y:S04]  /*50ba0*/  LDL.LU R7, [R1+0x5cc] ;  /* 0x0005cc0001077983 */ /* 0x000ea80000300800 */
[----:B------:R-:W-:Y:S04]  /*50bb0*/  STL [R1+0x3a90], R28 ;  /* 0x003a901c01007387 */ /* 0x000fe80000100800 */
[----:B------:R-:W-:Y:S04]  /*50bc0*/  STL [R1+0x3a8c], R27 ;  /* 0x003a8c1b01007387 */ /* 0x000fe80000100800 */
[----:B----4-:R0:W-:Y:S04]  /*50bd0*/  STL.64 [R1+0x3b28], R24 ;  /* 0x003b281801007387 */ /* 0x0101e80000100a00 */
[----:B------:R1:W-:Y:S04]  /*50be0*/  STL [R1+0x37ec], R2 ;  /* 0x0037ec0201007387 */ /* 0x0003e80000100800 */
[----:B------:R-:W-:Y:S04]  /*50bf0*/  STL.64 [R1+0xa0], R8 ;  /* 0x0000a00801007387 */ /* 0x000fe80000100a00 */
[----:B------:R-:W-:Y:S04]  /*50c00*/  STL.64 [R1+0xa8], R10 ;  /* 0x0000a80a01007387 */ /* 0x000fe80000100a00 */
[----:B0-----:R-:W3:Y:S04]  /*50c10*/  LDL.LU R24, [R1+0x5b0] ;  /* 0x0005b00001187983 */ /* 0x001ee80000300800 */
[----:B------:R-:W3:Y:S04]  /*50c20*/  LDL.LU R25, [R1+0x5b4] ;  /* 0x0005b40001197983 */ /* 0x000ee80000300800 */
[----:B------:R-:W3:Y:S01]  /*50c30*/  LDL.LU R26, [R1+0x5b8] ;  /* 0x0005b800011a7983 */ /* 0x000ee20000300800 */
[----:B-1----:R-:W-:-:S03]  /*50c40*/  IMAD.MOV.U32 R2, RZ, RZ, R21 ;  /* 0x000000ffff027224 */ /* 0x002fc600078e0015 */
[----:B------:R-:W3:Y:S04]  /*50c50*/  LDL.LU R27, [R1+0x5bc] ;  /* 0x0005bc00011b7983 */ /* 0x000ee80000300800 */
[----:B------:R-:W4:Y:S04]  /*50c60*/  LDL.LU.64 R20, [R1+0x120] ;  /* 0x0001200001147983 */ /* 0x000f280000300a00 */
[----:B----4-:R0:W-:Y:S04]  /*50c70*/  STL.64 [R1+0x3b20], R20 ;  /* 0x003b201401007387 */ /* 0x0101e80000100a00 */
[----:B0-----:R-:W3:Y:S04]  /*50c80*/  LDL.LU.64 R20, [R1+0x130] ;  /* 0x0001300001147983 */ /* 0x001ee80000300a00 */
[----:B------:R-:W4:Y:S04]  /*50c90*/  LDL.LU R8, [R1+0x580] ;  /* 0x0005800001087983 */ /* 0x000f280000300800 */
[----:B------:R-:W4:Y:S04]  /*50ca0*/  LDL.LU R9, [R1+0x584] ;  /* 0x0005840001097983 */ /* 0x000f280000300800 */
[----:B------:R-:W3:Y:S04]  /*50cb0*/  LDL.LU R10, [R1+0x588] ;  /* 0x00058800010a7983 */ /* 0x000ee80000300800 */
[----:B------:R-:W3:Y:S01]  /*50cc0*/  LDL.LU R11, [R1+0x58c] ;  /* 0x00058c00010b7983 */ /* 0x000ee20000300800 */
[----:B--2---:R-:W-:Y:S03]  /*50cd0*/  HMMA.16816.F32.BF16 R4, R16, R12, R4 ;  /* 0x0000000c1004723c */ /* 0x004fe60000041804 */
[----:B---3--:R-:W-:Y:S04]  /*50ce0*/  STL.64 [R1+0x3af8], R10 ;  /* 0x003af80a01007387 */ /* 0x008fe80000100a00 */
[----:B----4-:R0:W-:Y:S04]  /*50cf0*/  STL.64 [R1+0x3af0], R8 ;  /* 0x003af00801007387 */ /* 0x0101e80000100a00 */
[----:B0-----:R-:W2:Y:S04]  /*50d00*/  LDL.LU R8, [R1+0x590] ;  /* 0x0005900001087983 */ /* 0x001ea80000300800 */
[----:B------:R-:W2:Y:S04]  /*50d10*/  LDL.LU R9, [R1+0x594] ;  /* 0x0005940001097983 */ /* 0x000ea80000300800 */
[----:B------:R-:W3:Y:S04]  /*50d20*/  LDL.LU R10, [R1+0x598] ;  /* 0x00059800010a7983 */ /* 0x000ee80000300800 */
[----:B------:R-:W3:Y:S01]  /*50d30*/  LDL.LU R11, [R1+0x59c] ;  /* 0x00059c00010b7983 */ /* 0x000ee20000300800 */
[----:B------:R-:W-:-:S02]  /*50d40*/  IMAD.MOV.U32 R3, RZ, RZ, R12 ;  /* 0x000000ffff037224 */ /* 0x000fc400078e000c */
[----:B------:R-:W-:Y:S01]  /*50d50*/  IMAD.MOV.U32 R29, RZ, RZ, R13 ;  /* 0x000000ffff1d7224 */ /* 0x000fe200078e000d */
[----:B---3--:R-:W-:Y:S04]  /*50d60*/  STL.64 [R1+0x3b18], R10 ;  /* 0x003b180a01007387 */ /* 0x008fe80000100a00 */
[----:B--2---:R0:W-:Y:S04]  /*50d70*/  STL.64 [R1+0x3b10], R8 ;  /* 0x003b100801007387 */ /* 0x0041e80000100a00 */
[----:B0-----:R-:W2:Y:S04]  /*50d80*/  LDL.LU R8, [R1+0x5a0] ;  /* 0x0005a00001087983 */ /* 0x001ea80000300800 */
[----:B------:R-:W2:Y:S04]  /*50d90*/  LDL.LU R9, [R1+0x5a4] ;  /* 0x0005a40001097983 */ /* 0x000ea80000300800 */
[----:B------:R-:W2:Y:S04]  /*50da0*/  LDL.LU R10, [R1+0x5a8] ;  /* 0x0005a800010a7983 */ /* 0x000ea80000300800 */
[----:B------:R-:W2:Y:S04]  /*50db0*/  LDL.LU R11, [R1+0x5ac] ;  /* 0x0005ac00010b7983 */ /* 0x000ea80000300800 */
[----:B------:R-:W-:Y:S04]  /*50dc0*/  STL [R1+0x3a94], R0 ;  /* 0x003a940001007387 */ /* 0x000fe80000100800 */
[----:B------:R-:W-:Y:S04]  /*50dd0*/  STL.64 [R1+0x90], R4 ;  /* 0x0000900401007387 */ /* 0x000fe80000100a00 */
[----:B------:R-:W-:Y:S04]  /*50de0*/  STL.64 [R1+0x98], R6 ;  /* 0x0000980601007387 */ /* 0x000fe80000100a00 */
[----:B------:R-:W3:Y:S04]  /*50df0*/  LDL.LU R12, [R1+0x540] ;  /* 0x00054000010c7983 */ /* 0x000ee80000300800 */
[----:B------:R-:W3:Y:S04]  /*50e00*/  LDL.LU R13, [R1+0x544] ;  /* 0x00054400010d7983 */ /* 0x000ee80000300800 */
[----:B------:R-:W4:Y:S04]  /*50e10*/  LDL.LU R14, [R1+0x548] ;  /* 0x00054800010e7983 */ /* 0x000f280000300800 */
[----:B------:R-:W4:Y:S01]  /*50e20*/  LDL.LU R15, [R1+0x54c] ;  /* 0x00054c00010f7983 */ /* 0x000f220000300800 */
[----:B------:R-:W-:Y:S03]  /*50e30*/  HMMA.16816.F32.BF16 R24, R16, R20, R24 ;  /* 0x000000141018723c */ /* 0x000fe60000041818 */
[----:B----4-:R-:W-:Y:S04]  /*50e40*/  STL.64 [R1+0x3ad8], R14 ;  /* 0x003ad80e01007387 */ /* 0x010fe80000100a00 */
[----:B---3--:R0:W-:Y:S04]  /*50e50*/  STL.64 [R1+0x3ad0], R12 ;  /* 0x003ad00c01007387 */ /* 0x0081e80000100a00 */
[----:B0-----:R-:W3:Y:S04]  /*50e60*/  LDL.LU.64 R12, [R1+0xf0] ;  /* 0x0000f000010c7983 */ /* 0x001ee80000300a00 */
[----:B---3--:R0:W-:Y:S04]  /*50e70*/  STL.64 [R1+0x3ae0], R12 ;  /* 0x003ae00c01007387 */ /* 0x0081e80000100a00 */
[----:B0-----:R-:W3:Y:S04]  /*50e80*/  LDL.LU.64 R12, [R1+0x100] ;  /* 0x00010000010c7983 */ /* 0x001ee80000300a00 */
[----:B------:R-:W4:Y:S04]  /*50e90*/  LDL.LU R4, [R1+0x520] ;  /* 0x0005200001047983 */ /* 0x000f280000300800 */
[----:B------:R-:W4:Y:S04]  /*50ea0*/  LDL.LU R5, [R1+0x524] ;  /* 0x0005240001057983 */ /* 0x000f280000300800 */
[----:B------:R-:W4:Y:S04]  /*50eb0*/  LDL.LU R6, [R1+0x528] ;  /* 0x0005280001067983 */ /* 0x000f280000300800 */
[----:B------:R-:W4:Y:S04]  /*50ec0*/  LDL.LU R7, [R1+0x52c] ;  /* 0x00052c0001077983 */ /* 0x000f280000300800 */
[----:B------:R0:W-:Y:S04]  /*50ed0*/  STL.64 [R1+0x80], R24 ;  /* 0x0000801801007387 */ /* 0x0001e80000100a00 */
[----:B------:R1:W-:Y:S04]  /*50ee0*/  STL.64 [R1+0x88], R26 ;  /* 0x0000881a01007387 */ /* 0x0003e80000100a00 */
[----:B0-----:R-:W4:Y:S01]  /*50ef0*/  LDL.LU.64 R24, [R1+0x3b28] ;  /* 0x003b280001187983 */ /* 0x001f220000300a00 */
[----:B-1----:R-:W-:-:S02]  /*50f00*/  IMAD.MOV.U32 R27, RZ, RZ, R20 ;  /* 0x000000ffff1b7224 */ /* 0x002fc400078e0014 */
[----:B------:R-:W-:Y:S02]  /*50f10*/  IMAD.MOV.U32 R26, RZ, RZ, R21 ;  /* 0x000000ffff1a7224 */ /* 0x000fe400078e0015 */
[----:B------:R-:W2:Y:S02]  /*50f20*/  LDL.LU.64 R20, [R1+0x3b20] ;  /* 0x003b200001147983 */ /* 0x000ea40000300a00 */
[----:B--2---:R-:W-:Y:S06]  /*50f30*/  HMMA.16816.F32.BF16 R8, R16, R20, R8 ;  /* 0x000000141008723c */ /* 0x004fec0000041808 */
[----:B------:R-:W-:-:S02]  /*50f40*/  IMAD.MOV.U32 R0, RZ, RZ, R20 ;  /* 0x000000ffff007224 */ /* 0x000fc400078e0014 */
[----:B------:R-:W-:-:S15]  /*50f50*/  IMAD.MOV.U32 R28, RZ, RZ, R21 ;  /* 0x000000ffff1c7224 */ /* 0x000fde00078e0015 */
[----:B------:R-:W-:Y:S04]  /*50f60*/  STL.64 [R1+0x70], R8 ;  /* 0x0000700801007387 */ /* 0x000fe80000100a00 */
[----:B------:R0:W-:Y:S04]  /*50f70*/  STL.64 [R1+0x78], R10 ;  /* 0x0000780a01007387 */ /* 0x0001e80000100a00 */
[----:B0-----:R-:W2:Y:S04]  /*50f80*/  LDL.LU.64 R10, [R1+0x3b18] ;  /* 0x003b1800010a7983 */ /* 0x001ea80000300a00 */
[----:B------:R-:W2:Y:S04]  /*50f90*/  LDL.LU.64 R8, [R1+0x3b10] ;  /* 0x003b100001087983 */ /* 0x000ea80000300a00 */
[----:B------:R-:W3:Y:S04]  /*50fa0*/  LDL.LU.64 R22, [R1+0x3b08] ;  /* 0x003b080001167983 */ /* 0x000ee80000300a00 */
[----:B------:R-:W2:Y:S02]  /*50fb0*/  LDL.LU.64 R20, [R1+0x3b00] ;  /* 0x003b000001147983 */ /* 0x000ea40000300a00 */
[----:B--2---:R-:W-:-:S15]  /*50fc0*/  HMMA.16816.F32.BF16 R8, R16, R20, R8 ;  /* 0x000000141008723c */ /* 0x004fde0000041808 */
[----:B------:R-:W-:-:S08]  /*50fd0*/  NOP ;  /* 0x0000000000007918 */ /* 0x000fd00000000000 */
[----:B------:R-:W-:Y:S04]  /*50fe0*/  STL.64 [R1+0x60], R8 ;  /* 0x0000600801007387 */ /* 0x000fe80000100a00 */
[----:B------:R0:W-:Y:S04]  /*50ff0*/  STL.64 [R1+0x68], R10 ;  /* 0x0000680a01007387 */ /* 0x0001e80000100a00 */
[----:B0-----:R-:W2:Y:S04]  /*51000*/  LDL.LU.64 R10, [R1+0x3af8] ;  /* 0x003af800010a7983 */ /* 0x001ea80000300a00 */
[----:B------:R-:W2:Y:S04]  /*51010*/  LDL.LU.64 R8, [R1+0x3af0] ;  /* 0x003af00001087983 */ /* 0x000ea80000300a00 */
[----:B---3--:R-:W-:Y:S04]  /*51020*/  STL.64 [R1+0x3988], R22 ;  /* 0x0039881601007387 */ /* 0x008fe80000100a00 */
[----:B------:R0:W-:Y:S04]  /*51030*/  STL.64 [R1+0x3980], R20 ;  /* 0x0039801401007387 */ /* 0x0001e80000100a00 */
[----:B0-----:R-:W3:Y:S04]  /*51040*/  LDL.LU R20, [R1+0x570] ;  /* 0x0005700001147983 */ /* 0x001ee80000300800 */
[----:B------:R-:W3:Y:S04]  /*51050*/  LDL.LU R21, [R1+0x574] ;  /* 0x0005740001157983 */ /* 0x000ee80000300800 */
[----:B------:R-:W3:Y:S04]  /*51060*/  LDL.LU R22, [R1+0x578] ;  /* 0x0005780001167983 */ /* 0x000ee80000300800 */
[----:B------:R-:W3:Y:S01]  /*51070*/  LDL.LU R23, [R1+0x57c] ;  /* 0x00057c0001177983 */ /* 0x000ee20000300800 */
[----:B--2---:R-:W-:-:S15]  /*51080*/  HMMA.16816.F32.BF16 R8, R16, R12, R8 ;  /* 0x0000000c1008723c */ /* 0x004fde0000041808 */
[----:B------:R-:W-:-:S08]  /*51090*/  NOP ;  /* 0x0000000000007918 */ /* 0x000fd00000000000 */
[----:B------:R0:W-:Y:S04]  /*510a0*/  STL.64 [R1+0x50], R8 ;  /* 0x0000500801007387 */ /* 0x0001e80000100a00 */
[----:B------:R1:W-:Y:S04]  /*510b0*/  STL.64 [R1+0x58], R10 ;  /* 0x0000580a01007387 */ /* 0x0003e80000100a00 */
[----:B0-----:R-:W2:Y:S01]  /*510c0*/  LDL.LU.64 R8, [R1+0x3ae8] ;  /* 0x003ae80001087983 */ /* 0x001ea20000300a00 */
[----:B-1----:R-:W-:Y:S02]  /*510d0*/  IMAD.MOV.U32 R11, RZ, RZ, R12 ;  /* 0x000000ffff0b7224 */ /* 0x002fe400078e000c */
[----:B------:R-:W-:-:S02]  /*510e0*/  IMAD.MOV.U32 R10, RZ, RZ, R13 ;  /* 0x000000ffff0a7224 */ /* 0x000fc400078e000d */
[----:B------:R-:W3:Y:S02]  /*510f0*/  LDL.LU.64 R12, [R1+0x3ae0] ;  /* 0x003ae000010c7983 */ /* 0x000ee40000300a00 */
[----:B---3--:R-:W-:-:S15]  /*51100*/  HMMA.16816.F32.BF16 R20, R16, R12, R20 ;  /* 0x0000000c1014723c */ /* 0x008fde0000041814 */
[----:B------:R-:W-:-:S08]  /*51110*/  NOP ;  /* 0x0000000000007918 */ /* 0x000fd00000000000 */
[----:B------:R0:W-:Y:S04]  /*51120*/  STL.64 [R1+0x40], R20 ;  /* 0x0000401401007387 */ /* 0x0001e80000100a00 */
[----:B------:R-:W-:Y:S04]  /*51130*/  STL.64 [R1+0x48], R22 ;  /* 0x0000481601007387 */ /* 0x000fe80000100a00 */
[----:B------:R-:W2:Y:S01]  /*51140*/  LDL.LU.64 R14, [R1+0x3ad8] ;  /* 0x003ad800010e7983 */ /* 0x000ea20000300a00 */
[----:B0-----:R-:W-:Y:S02]  /*51150*/  IMAD.MOV.U32 R21, RZ, RZ, R12 ;  /* 0x000000ffff157224 */ /* 0x001fe400078e000c */
[----:B------:R-:W-:-:S02]  /*51160*/  IMAD.MOV.U32 R20, RZ, RZ, R13 ;  /* 0x000000ffff147224 */ /* 0x000fc400078e000d */
[----:B------:R-:W2:Y:S04]  /*51170*/  LDL.LU.64 R12, [R1+0x3ad0] ;  /* 0x003ad000010c7983 */ /* 0x000ea80000300a00 */
[----:B------:R0:W-:Y:S04]  /*51180*/  STL.64 [R1+0x3a98], R20 ;  /* 0x003a981401007387 */ /* 0x0001e80000100a00 */
        /* <DEDUP_REMOVED lines=9> */
[----:B------:R-:W2:Y:S04]  /*51220*/  LDL.LU R22, [R1+0x508] ;  /* 0x0005080001167983 */ /* 0x000ea80000300800 */
[----:B------:R-:W2:Y:S04]  /*51230*/  LDL.LU R23, [R1+0x50c] ;  /* 0x00050c0001177983 */ /* 0x000ea80000300800 */
[----:B------:R-:W3:Y:S04]  /*51240*/  LDL.LU.64 R14, [R1+0x3ac8] ;  /* 0x003ac800010e7983 */ /* 0x000ee80000300a00 */
[----:B------:R-:W3:Y:S04]  /*51250*/  LDL.LU.64 R12, [R1+0x3ac0] ;  /* 0x003ac000010c7983 */ /* 0x000ee80000300a00 */
[----:B------:R0:W-:Y:S04]  /*51260*/  STL.64 [R1+0x30], R16 ;  /* 0x0000301001007387 */ /* 0x0001e80000100a00 */
[----:B------:R-:W-:Y:S04]  /*51270*/  STL.64 [R1+0x38], R18 ;  /* 0x0000381201007387 */ /* 0x000fe80000100a00 */
[----:B0-----:R-:W4:Y:S04]  /*51280*/  LDL.LU R16, [R1] ;  /* 0x0000000001107983 */ /* 0x001f280000300800 */
[----:B------:R-:W4:Y:S04]  /*51290*/  LDL.LU R17, [R1+0x4] ;  /* 0x0000040001117983 */ /* 0x000f280000300800 */
[----:B------:R-:W-:Y:S01]  /*512a0*/  STL.64 [R1+0x3940], R8 ;  /* 0x0039400801007387 */ /* 0x000fe20000100a00 */
[----:B---3--:R-:W-:-:S15]  /*512b0*/  HMMA.16816.F32.BF16 R4, R12, R24, R4 ;  /* 0x000000180c04723c */ /* 0x008fde0000041804 */
[----:B------:R-:W-:-:S08]  /*512c0*/  NOP ;  /* 0x0000000000007918 */ /* 0x000fd00000000000 */
[----:B------:R-:W-:Y:S04]  /*512d0*/  STL.64 [R1+0x20], R4 ;  /* 0x0000200401007387 */ /* 0x000fe80000100a00 */
[----:B------:R0:W-:Y:S04]  /*512e0*/  STL.64 [R1+0x28], R6 ;  /* 0x0000280601007387 */ /* 0x0001e80000100a00 */
[----:B0-----:R-:W3:Y:S04]  /*512f0*/  LDL.LU.64 R6, [R1+0x3ab8] ;  /* 0x003ab80001067983 */ /* 0x001ee80000300a00 */
[----:B------:R-:W2:Y:S02]  /*51300*/  LDL.LU.64 R4, [R1+0x3ab0] ;  /* 0x003ab00001047983 */ /* 0x000ea40000300a00 */
[----:B--2---:R-:W-:-:S15]  /*51310*/  HMMA.16816.F32.BF16 R20, R12, R4, R20 ;  /* 0x000000040c14723c */ /* 0x004fde0000041814 */
[----:B------:R-:W-:-:S08]  /*51320*/  NOP ;  /* 0x0000000000007918 */ /* 0x000fd00000000000 */
[----:B------:R-:W-:Y:S04]  /*51330*/  STL.64 [R1+0x10], R20 ;  /* 0x0000101401007387 */ /* 0x000fe80000100a00 */
[----:B------:R0:W-:Y:S04]  /*51340*/  STL.64 [R1+0x18], R22 ;  /* 0x0000181601007387 */ /* 0x0001e80000100a00 */
[----:B0-----:R-:W4:Y:S04]  /*51350*/  LDL.LU.64 R22, [R1+0x3aa8] ;  /* 0x003aa80001167983 */ /* 0x001f280000300a00 */
[----:B------:R-:W4:Y:S02]  /*51360*/  LDL.LU.64 R20, [R1+0x3aa0] ;  /* 0x003aa00001147983 */ /* 0x000f240000300a00 */
[----:B----4-:R-:W-:Y:S02]  /*51370*/  HMMA.16816.F32.BF16 R16, R12, R16, R20 ;  /* 0x000000100c10723c */ /* 0x010fe40000041814 */
[----:B------:R-:W2:-:S15]  /*51380*/  LDL.LU.64 R20, [R1+0x3a98] ;  /* 0x003a980001147983 */ /* 0x000e9e0000300a00 */
[----:B------:R-:W-:-:S07]  /*51390*/  NOP ;  /* 0x0000000000007918 */ /* 0x000fce0000000000 */
[----:B------:R-:W-:Y:S02]  /*513a0*/  IMAD.MOV.U32 R5, RZ, RZ, R18 ;  /* 0x000000ffff057224 */ /* 0x000fe400078e0012 */
[----:B------:R-:W-:Y:S02]  /*513b0*/  IMAD.MOV.U32 R4, RZ, RZ, R19 ;  /* 0x000000ffff047224 */ /* 0x000fe400078e0013 */
[----:B--2---:R-:W-:Y:S02]  /*513c0*/  IMAD.MOV.U32 R8, RZ, RZ, R21 ;  /* 0x000000ffff087224 */ /* 0x004fe400078e0015 */
[----:B------:R-:W-:-:S05]  /*513d0*/  IMAD.MOV.U32 R9, RZ, RZ, R20 ;  /* 0x000000ffff097224 */ /* 0x000fca00078e0014 */
[----:B------:R0:W-:Y:S04]  /*513e0*/  STL.64 [R1+0x3958], R8 ;  /* 0x0039580801007387 */ /* 0x0001e80000100a00 */
[----:B---3--:R-:W-:Y:S04]  /*513f0*/  STL.64 [R1+0x3938], R6 ;  /* 0x0039380601007387 */ /* 0x008fe80000100a00 */
[----:B------:R1:W-:Y:S01]  /*51400*/  STL.64 [R1+0x3930], R4 ;  /* 0x0039300401007387 */ /* 0x0003e20000100a00 */
[----:B0-----:R-:W-:Y:S02]  /*51410*/  IMAD.MOV.U32 R8, RZ, RZ, R11 ;  /* 0x000000ffff087224 */ /* 0x001fe400078e000b */
[----:B------:R-:W-:Y:S01]  /*51420*/  IMAD.MOV.U32 R9, RZ, RZ, R10 ;  /* 0x000000ffff097224 */ /* 0x000fe200078e000a */
[----:B-1----:R-:W2:Y:S04]  /*51430*/  LDL.LU R4, [R1+0x230] ;  /* 0x0002300001047983 */ /* 0x002ea80000300800 */
[----:B------:R-:W2:Y:S04]  /*51440*/  LDL.LU R5, [R1+0x234] ;  /* 0x0002340001057983 */ /* 0x000ea80000300800 */
[----:B------:R-:W3:Y:S04]  /*51450*/  LDL.LU R6, [R1+0x238] ;  /* 0x0002380001067983 */ /* 0x000ee80000300800 */
[----:B------:R-:W3:Y:S04]  /*51460*/  LDL.LU R7, [R1+0x23c] ;  /* 0x00023c0001077983 */ /* 0x000ee80000300800 */
[----:B------:R0:W-:Y:S04]  /*51470*/  STL.64 [R1+0x3978], R8 ;  /* 0x0039780801007387 */ /* 0x0001e80000100a00 */
[----:B0-----:R-:W4:Y:S04]  /*51480*/  LDL.LU R8, [R1+0x440] ;  /* 0x0004400001087983 */ /* 0x001f280000300800 */
[----:B------:R-:W4:Y:S04]  /*51490*/  LDL.LU R9, [R1+0x444] ;  /* 0x0004440001097983 */ /* 0x000f280000300800 */
[----:B------:R-:W2:Y:S04]  /*514a0*/  LDL.LU R10, [R1+0x448] ;  /* 0x00044800010a7983 */ /* 0x000ea80000300800 */
[----:B------:R-:W2:Y:S01]  /*514b0*/  LDL.LU R11, [R1+0x44c] ;  /* 0x00044c00010b7983 */ /* 0x000ea20000300800 */
[----:B------:R-:W-:-:S02]  /*514c0*/  IMAD.MOV.U32 R20, RZ, RZ, R0 ;  /* 0x000000ffff147224 */ /* 0x000fc400078e0000 */
[----:B------:R-:W-:Y:S01]  /*514d0*/  IMAD.MOV.U32 R21, RZ, RZ, R28 ;  /* 0x000000ffff157224 */ /* 0x000fe200078e001c */
[----:B--2---:R-:W-:Y:S04]  /*514e0*/  STL.64 [R1+0x3998], R10 ;  /* 0x0039980a01007387 */ /* 0x004fe80000100a00 */
[----:B----4-:R0:W-:Y:S04]  /*514f0*/  STL.64 [R1+0x3990], R8 ;  /* 0x0039900801007387 */ /* 0x0101e80000100a00 */
[----:B------:R-:W2:Y:S04]  /*51500*/  LDL.LU R0, [R1+0x3a94] ;  /* 0x003a940001007983 */ /* 0x000ea80000300800 */
[----:B------:R-:W4:Y:S04]  /*51510*/  LDL.LU R28, [R1+0x3a90] ;  /* 0x003a9000011c7983 */ /* 0x000f280000300800 */
[----:B------:R1:W-:Y:S04]  /*51520*/  STL.64 [R1+0x39a0], R20 ;  /* 0x0039a01401007387 */ /* 0x0003e80000100a00 */
[----:B0-----:R-:W3:Y:S04]  /*51530*/  LDL.LU R8, [R1+0x450] ;  /* 0x0004500001087983 */ /* 0x001ee80000300800 */
[----:B------:R-:W3:Y:S04]  /*51540*/  LDL.LU R9, [R1+0x454] ;  /* 0x0004540001097983 */ /* 0x000ee80000300800 */
[----:B------:R-:W2:Y:S04]  /*51550*/  LDL.LU R10, [R1+0x458] ;  /* 0x00045800010a7983 */ /* 0x000ea80000300800 */
[----:B------:R-:W2:Y:S01]  /*51560*/  LDL.LU R11, [R1+0x45c] ;  /* 0x00045c00010b7983 */ /* 0x000ea20000300800 */
[----:B-1----:R-:W-:-:S02]  /*51570*/  IMAD.MOV.U32 R20, RZ, RZ, R27 ;  /* 0x000000ffff147224 */ /* 0x002fc400078e001b */
[----:B------:R-:W-:Y:S01]  /*51580*/  IMAD.MOV.U32 R21, RZ, RZ, R26 ;  /* 0x000000ffff157224 */ /* 0x000fe200078e001a */
[----:B--2---:R-:W-:Y:S04]  /*51590*/  STL.64 [R1+0x39b0], R10 ;  /* 0x0039b00a01007387 */ /* 0x004fe80000100a00 */
[----:B---3--:R-:W-:Y:S04]  /*515a0*/  STL.64 [R1+0x39a8], R8 ;  /* 0x0039a80801007387 */ /* 0x008fe80000100a00 */
[----:B------:R-:W2:Y:S04]  /*515b0*/  LDL.LU R27, [R1+0x3a8c] ;  /* 0x003a8c00011b7983 */ /* 0x000ea80000300800 */
[----:B------:R-:W3:Y:S04]  /*515c0*/  LDL.LU R26, [R1+0x3a88] ;  /* 0x003a8800011a7983 */ /* 0x000ee80000300800 */
[----:B------:R0:W-:Y:S01]  /*515d0*/  STL.64 [R1+0x39b8], R20 ;  /* 0x0039b81401007387 */ /* 0x0001e20000100a00 */
[----:B------:R-:W-:-:S02]  /*515e0*/  IMAD.MOV.U32 R25, RZ, RZ, R16 ;  /* 0x000000ffff197224 */ /* 0x000fc400078e0010 */
[----:B------:R-:W-:Y:S02]  /*515f0*/  IMAD.MOV.U32 R24, RZ, RZ, R17 ;  /* 0x000000ffff187224 */ /* 0x000fe400078e0011 */
[----:B----4-:R-:W-:Y:S02]  /*51600*/  IMAD.MOV.U32 R17, RZ, RZ, R28 ;  /* 0x000000ffff117224 */ /* 0x010fe400078e001c */
[----:B0-----:R-:W-:Y:S02]  /*51610*/  IMAD.MOV.U32 R20, RZ, RZ, R3 ;  /* 0x000000ffff147224 */ /* 0x001fe400078e0003 */
[----:B------:R-:W-:Y:S01]  /*51620*/  IMAD.MOV.U32 R21, RZ, RZ, R29 ;  /* 0x000000ffff157224 */ /* 0x000fe200078e001d */
[----:B------:R-:W4:Y:S04]  /*51630*/  LDL.LU R3, [R1+0x3a84] ;  /* 0x003a840001037983 */ /* 0x000f280000300800 */
[----:B------:R-:W3:Y:S04]  /*51640*/  LDL.LU R29, [R1+0x3a80] ;  /* 0x003a8000011d7983 */ /* 0x000ee80000300800 */
[----:B------:R0:W-:Y:S04]  /*51650*/  STL.64 [R1+0x39d0], R20 ;  /* 0x0039d01401007387 */ /* 0x0001e80000100a00 */
[----:B------:R-:W3:Y:S04]  /*51660*/  LDL.LU R8, [R1+0x460] ;  /* 0x0004600001087983 */ /* 0x000ee80000300800 */
[----:B------:R-:W3:Y:S04]  /*51670*/  LDL.LU R9, [R1+0x464] ;  /* 0x0004640001097983 */ /* 0x000ee80000300800 */
[----:B------:R-:W3:Y:S04]  /*51680*/  LDL.LU R10, [R1+0x468] ;  /* 0x00046800010a7983 */ /* 0x000ee80000300800 */
[----:B------:R-:W3:Y:S01]  /*51690*/  LDL.LU R11, [R1+0x46c] ;  /* 0x00046c00010b7983 */ /* 0x000ee20000300800 */
[----:B0-----:R-:W-:-:S02]  /*516a0*/  IMAD.MOV.U32 R20, RZ, RZ, R0 ;  /* 0x000000ffff147224 */ /* 0x001fc400078e0000 */
[----:B------:R-:W-:Y:S01]  /*516b0*/  IMAD.MOV.U32 R21, RZ, RZ, R2 ;  /* 0x000000ffff157224 */ /* 0x000fe200078e0002 */
[----:B------:R-:W3:Y:S04]  /*516c0*/  LDL.LU R0, [R1+0x3a7c] ;  /* 0x003a7c0001007983 */ /* 0x000ee80000300800 */
[----:B------:R0:W-:Y:S01]  /*516d0*/  STL.64 [R1+0x39e8], R20 ;  /* 0x0039e81401007387 */ /* 0x0001e20000100a00 */
[----:B--2---:R-:W-:-:S03]  /*516e0*/  IMAD.MOV.U32 R16, RZ, RZ, R27 ;  /* 0x000000ffff107224 */ /* 0x004fc600078e001b */
[----:B------:R-:W2:Y:S04]  /*516f0*/  LDL.LU R27, [R1+0x3a78] ;  /* 0x003a7800011b7983 */ /* 0x000ea80000300800 */
[----:B------:R-:W2:Y:S04]  /*51700*/  LDL.LU R28, [R1+0x3a74] ;  /* 0x003a7400011c7983 */ /* 0x000ea80000300800 */
[----:B------:R4:W-:Y:S04]  /*51710*/  STL.64 [R1+0x39f0], R16 ;  /* 0x0039f01001007387 */ /* 0x0009e80000100a00 */
[----:B0-----:R-:W2:Y:S04]  /*51720*/  LDL.LU R20, [R1+0x490] ;  /* 0x0004900001147983 */ /* 0x001ea80000300800 */
[----:B------:R-:W2:Y:S04]  /*51730*/  LDL.LU R21, [R1+0x494] ;  /* 0x0004940001157983 */ /* 0x000ea80000300800 */
[----:B------:R-:W2:Y:S04]  /*51740*/  LDL.LU R22, [R1+0x498] ;  /* 0x0004980001167983 */ /* 0x000ea80000300800 */
[----:B------:R-:W2:Y:S01]  /*51750*/  LDL.LU R23, [R1+0x49c] ;  /* 0x00049c0001177983 */ /* 0x000ea20000300800 */
[----:B----4-:R-:W-:-:S02]  /*51760*/  IMAD.MOV.U32 R16, RZ, RZ, R3 ;  /* 0x000000ffff107224 */ /* 0x010fc400078e0003 */
[----:B---3--:R-:W-:Y:S01]  /*51770*/  IMAD.MOV.U32 R17, RZ, RZ, R26 ;  /* 0x000000ffff117224 */ /* 0x008fe200078e001a */
[----:B--2---:R-:W-:Y:S04]  /*51780*/  STL.64 [R1+0x3a00], R22 ;  /* 0x003a001601007387 */ /* 0x004fe80000100a00 */
        /* <DEDUP_REMOVED lines=8> */
[----:B-1----:R-:W-:-:S02]  /*51810*/  IMAD.MOV.U32 R16, RZ, RZ, R0 ;  /* 0x000000ffff107224 */ /* 0x002fc400078e0000 */
[----:B------:R-:W-:Y:S01]  /*51820*/  IMAD.MOV.U32 R17, RZ, RZ, R29 ;  /* 0x000000ffff117224 */ /* 0x000fe200078e001d */
[----:B--2---:R-:W-:Y:S04]  /*51830*/  STL.64 [R1+0x3a18], R22 ;  /* 0x003a181601007387 */ /* 0x004fe80000100a00 */
[----:B----4-:R0:W-:Y:S04]  /*51840*/  STL.64 [R1+0x3a10], R20 ;  /* 0x003a101401007387 */ /* 0x0101e80000100a00 */
[----:B------:R-:W2:Y:S04]  /*51850*/  LDL.LU R0, [R1+0x3a68] ;  /* 0x003a680001007983 */ /* 0x000ea80000300800 */
[----:B------:R-:W4:Y:S04]  /*51860*/  LDL.LU R29, [R1+0x3a64] ;  /* 0x003a6400011d7983 */ /* 0x000f280000300800 */
[----:B0-----:R-:W3:Y:S04]  /*51870*/  LDL.LU R20, [R1+0x4b0] ;  /* 0x0004b00001147983 */ /* 0x001ee80000300800 */
[----:B------:R-:W3:Y:S04]  /*51880*/  LDL.LU R21, [R1+0x4b4] ;  /* 0x0004b40001157983 */ /* 0x000ee80000300800 */
[----:B------:R-:W2:Y:S04]  /*51890*/  LDL.LU R22, [R1+0x4b8] ;  /* 0x0004b80001167983 */ /* 0x000ea80000300800 */
[----:B------:R-:W2:Y:S04]  /*518a0*/  LDL.LU R23, [R1+0x4bc] ;  /* 0x0004bc0001177983 */ /* 0x000ea80000300800 */
[----:B--2---:R-:W-:Y:S04]  /*518b0*/  STL.64 [R1+0x3a28], R22 ;  /* 0x003a281601007387 */ /* 0x004fe80000100a00 */
[----:B---3--:R0:W-:Y:S02]  /*518c0*/  STL.64 [R1+0x3a20], R20 ;  /* 0x003a201401007387 */ /* 0x0081e40000100a00 */
[----:B0-----:R-:W-:-:S02]  /*518d0*/  IMAD.MOV.U32 R20, RZ, RZ, R28 ;  /* 0x000000ffff147224 */ /* 0x001fc400078e001c */
[----:B------:R-:W-:Y:S01]  /*518e0*/  IMAD.MOV.U32 R21, RZ, RZ, R27 ;  /* 0x000000ffff157224 */ /* 0x000fe200078e001b */
[----:B------:R-:W2:Y:S04]  /*518f0*/  LDL.LU R28, [R1+0x3a60] ;  /* 0x003a6000011c7983 */ /* 0x000ea80000300800 */
[----:B------:R-:W3:Y:S04]  /*51900*/  LDL.LU R27, [R1+0x3a5c] ;  /* 0x003a5c00011b7983 */ /* 0x000ee80000300800 */
[----:B------:R-:W-:Y:S04]  /*51910*/  STL.64 [R1+0x3a40], R20 ;  /* 0x003a401401007387 */ /* 0x000fe80000100a00 */
[----:B------:R-:W-:Y:S04]  /*51920*/  STL.64 [R1+0x39c8], R10 ;  /* 0x0039c80a01007387 */ /* 0x000fe80000100a00 */
[----:B------:R0:W-:Y:S04]  /*51930*/  STL.64 [R1+0x39c0], R8 ;  /* 0x0039c00801007387 */ /* 0x0001e80000100a00 */
[----:B0-----:R-:W4:Y:S04]  /*51940*/  LDL.LU R8, [R1+0x470] ;  /* 0x0004700001087983 */ /* 0x001f280000300800 */
[----:B------:R-:W4:Y:S04]  /*51950*/  LDL.LU R9, [R1+0x474] ;  /* 0x0004740001097983 */ /* 0x000f280000300800 */
[----:B------:R-:W2:Y:S04]  /*51960*/  LDL.LU R10, [R1+0x478] ;  /* 0x00047800010a7983 */ /* 0x000ea80000300800 */
[----:B------:R-:W2:Y:S01]  /*51970*/  LDL.LU R11, [R1+0x47c] ;  /* 0x00047c00010b7983 */ /* 0x000ea20000300800 */
[----:B------:R-:W-:-:S03]  /*51980*/  IMAD.MOV.U32 R20, RZ, RZ, R26 ;  /* 0x000000ffff147224 */ /* 0x000fc600078e001a */
[----:B------:R-:W3:Y:S04]  /*51990*/  LDL.LU R26, [R1+0x3a58] ;  /* 0x003a5800011a7983 */ /* 0x000ee80000300800 */
[----:B--2---:R-:W-:Y:S04]  /*519a0*/  STL.64 [R1+0x39e0], R10 ;  /* 0x0039e00a01007387 */ /* 0x004fe80000100a00 */
[----:B----4-:R0:W-:Y:S04]  /*519b0*/  STL.64 [R1+0x39d8], R8 ;  /* 0x0039d80801007387 */ /* 0x0101e80000100a00 */
[----:B0-----:R-:W2:Y:S04]  /*519c0*/  LDL.LU R8, [R1+0x480] ;  /* 0x0004800001087983 */ /* 0x001ea80000300800 */
[----:B------:R-:W2:Y:S04]  /*519d0*/  LDL.LU R9, [R1+0x484] ;  /* 0x0004840001097983 */ /* 0x000ea80000300800 */
[----:B------:R-:W4:Y:S04]  /*519e0*/  LDL.LU R10, [R1+0x488] ;  /* 0x00048800010a7983 */ /* 0x000f280000300800 */
[----:B------:R-:W4:Y:S04]  /*519f0*/  LDL.LU R11, [R1+0x48c] ;  /* 0x00048c00010b7983 */ /* 0x000f280000300800 */
[----:B----4-:R-:W-:Y:S04]  /*51a00*/  STL.64 [R1+0x3a38], R10 ;  /* 0x003a380a01007387 */ /* 0x010fe80000100a00 */
[----:B--2---:R0:W-:Y:S04]  /*51a10*/  STL.64 [R1+0x3a30], R8 ;  /* 0x003a300801007387 */ /* 0x0041e80000100a00 */
[----:B0-----:R-:W2:Y:S04]  /*51a20*/  LDL.LU R8, [R1+0x4c0] ;  /* 0x0004c00001087983 */ /* 0x001ea80000300800 */
[----:B------:R-:W2:Y:S04]  /*51a30*/  LDL.LU R9, [R1+0x4c4] ;  /* 0x0004c40001097983 */ /* 0x000ea80000300800 */
[----:B------:R-:W4:Y:S04]  /*51a40*/  LDL.LU R10, [R1+0x4c8] ;  /* 0x0004c800010a7983 */ /* 0x000f280000300800 */
[----:B------:R-:W4:Y:S01]  /*51a50*/  LDL.LU R11, [R1+0x4cc] ;  /* 0x0004cc00010b7983 */ /* 0x000f220000300800 */
[----:B------:R-:W-:-:S03]  /*51a60*/  IMAD.MOV.U32 R21, RZ, RZ, R3 ;  /* 0x000000ffff157224 */ /* 0x000fc600078e0003 */
[----:B----4-:R-:W-:Y:S04]  /*51a70*/  STL.64 [R1+0x3a50], R10 ;  /* 0x003a500a01007387 */ /* 0x010fe80000100a00 */
[----:B--2---:R0:W-:Y:S04]  /*51a80*/  STL.64 [R1+0x3a48], R8 ;  /* 0x003a480801007387 */ /* 0x0041e80000100a00 */
[----:B0-----:R-:W2:Y:S04]  /*51a90*/  LDL.LU R8, [R1+0x4d0] ;  /* 0x0004d00001087983 */ /* 0x001ea80000300800 */
[----:B------:R-:W2:Y:S04]  /*51aa0*/  LDL.LU R9, [R1+0x4d4] ;  /* 0x0004d40001097983 */ /* 0x000ea80000300800 */
[----:B------:R-:W2:Y:S04]  /*51ab0*/  LDL.LU R10, [R1+0x4d8] ;  /* 0x0004d800010a7983 */ /* 0x000ea80000300800 */
[----:B------:R-:W2:Y:S04]  /*51ac0*/  LDL.LU R11, [R1+0x4dc] ;  /* 0x0004dc00010b7983 */ /* 0x000ea80000300800 */
[----:B------:R-:W-:Y:S04]  /*51ad0*/  STL.64 [R1+0x3950], R6 ;  /* 0x0039500601007387 */ /* 0x000fe80000100a00 */
[----:B------:R0:W-:Y:S04]  /*51ae0*/  STL.64 [R1+0x3948], R4 ;  /* 0x0039480401007387 */ /* 0x0001e80000100a00 */
[----:B0-----:R-:W4:Y:S04]  /*51af0*/  LDL.LU R4, [R1+0x420] ;  /* 0x0004200001047983 */ /* 0x001f280000300800 */
[----:B------:R-:W4:Y:S04]  /*51b00*/  LDL.LU R5, [R1+0x424] ;  /* 0x0004240001057983 */ /* 0x000f280000300800 */
[----:B------:R-:W3:Y:S04]  /*51b10*/  LDL.LU R6, [R1+0x428] ;  /* 0x0004280001067983 */ /* 0x000ee80000300800 */
[----:B------:R-:W3:Y:S01]  /*51b20*/  LDL.LU R7, [R1+0x42c] ;  /* 0x00042c0001077983 */ /* 0x000ee20000300800 */
[C---:B--2---:R-:W-:Y:S03]  /*51b30*/  HMMA.16816.F32.BF16 R20, R12.reuse, R20, R8 ;  /* 0x000000140c14723c */ /* 0x044fe60000041808 */
[----:B---3--:R-:W-:Y:S04]  /*51b40*/  STL.64 [R1+0x3968], R6 ;  /* 0x0039680601007387 */ /* 0x008fe80000100a00 */
[----:B----4-:R0:W-:Y:S04]  /*51b50*/  STL.64 [R1+0x3960], R4 ;  /* 0x0039600401007387 */ /* 0x0101e80000100a00 */
[----:B0-----:R-:W2:Y:S04]  /*51b60*/  LDL.LU R4, [R1+0x430] ;  /* 0x0004300001047983 */ /* 0x001ea80000300800 */
[----:B------:R-:W2:Y:S04]  /*51b70*/  LDL.LU R5, [R1+0x434] ;  /* 0x0004340001057983 */ /* 0x000ea80000300800 */
[----:B------:R-:W2:Y:S04]  /*51b80*/  LDL.LU R6, [R1+0x438] ;  /* 0x0004380001067983 */ /* 0x000ea80000300800 */
[----:B------:R-:W2:Y:S04]  /*51b90*/  LDL.LU R7, [R1+0x43c] ;  /* 0x00043c0001077983 */ /* 0x000ea80000300800 */
[----:B------:R-:W-:Y:S04]  /*51ba0*/  STL [R1+0x37f4], R24 ;  /* 0x0037f41801007387 */ /* 0x000fe80000100800 */
[----:B------:R-:W-:Y:S04]  /*51bb0*/  STL [R1+0x37f0], R25 ;  /* 0x0037f01901007387 */ /* 0x000fe80000100800 */
[----:B------:R-:W3:Y:S04]  /*51bc0*/  LDL.LU.64 R10, [R1+0x3a50] ;  /* 0x003a5000010a7983 */ /* 0x000ee80000300a00 */
[----:B------:R-:W3:Y:S04]  /*51bd0*/  LDL.LU.64 R8, [R1+0x3a48] ;  /* 0x003a480001087983 */ /* 0x000ee80000300a00 */
[----:B------:R0:W-:Y:S04]  /*51be0*/  STL.64 [R1+0x7d0], R20 ;  /* 0x0007d01401007387 */ /* 0x0001e80000100a00 */
[----:B------:R3:W-:Y:S04]  /*51bf0*/  STL.64 [R1+0x7d8], R22 ;  /* 0x0007d81601007387 */ /* 0x0007e80000100a00 */
[----:B0-----:R-:W3:Y:S01]  /*51c00*/  LDL.LU.64 R20, [R1+0x3a40] ;  /* 0x003a400001147983 */ /* 0x001ee20000300a00 */
[----:B------:R-:W0:Y:S01]  /*51c10*/  S2R R2, SR_TID.X ;  /* 0x0000000000027919 */ /* 0x000e220000002100 */
[----:B---3--:R-:W-:Y:S02]  /*51c20*/  HMMA.16816.F32.BF16 R20, R12, R20, R8 ;  /* 0x000000140c14723c */ /* 0x008fe40000041808 */
[----:B------:R-:W3:Y:S04]  /*51c30*/  LDL.LU.64 R10, [R1+0x3a38] ;  /* 0x003a3800010a7983 */ /* 0x000ee80000300a00 */
[----:B------:R-:W3:-:S15]  /*51c40*/  LDL.LU.64 R8, [R1+0x3a30] ;  /* 0x003a300001087983 */ /* 0x000ede0000300a00 */
[----:B------:R-:W-:-:S02]  /*51c50*/  NOP ;  /* 0x0000000000007918 */ /* 0x000fc40000000000 */
[----:B------:R-:W-:Y:S04]  /*51c60*/  STL.64 [R1+0x7c0], R20 ;  /* 0x0007c01401007387 */ /* 0x000fe80000100a00 */
[----:B------:R1:W-:Y:S04]  /*51c70*/  STL.64 [R1+0x7c8], R22 ;  /* 0x0007c81601007387 */ /* 0x0003e80000100a00 */
[----:B-1----:R-:W4:Y:S04]  /*51c80*/  LDL.LU.64 R22, [R1+0x3a28] ;  /* 0x003a280001167983 */ /* 0x002f280000300a00 */
[----:B------:R-:W4:Y:S01]  /*51c90*/  LDL.LU.64 R20, [R1+0x3a20] ;  /* 0x003a200001147983 */ /* 0x000f220000300a00 */
[C---:B0-----:R-:W-:Y:S01]  /*51ca0*/  LOP3.LUT R3, R2.reuse, 0x7, RZ, 0xc0, !PT ;  /* 0x0000000702037812 */ /* 0x041fe200078ec0ff */
[----:B------:R-:W-:-:S04]  /*51cb0*/  IMAD.SHL.U32 R19, R2, 0x2, RZ ;  /* 0x0000000202137824 */ /* 0x000fc800078e00ff */
[----:B------:R-:W-:-:S05]  /*51cc0*/  IMAD R3, R3, 0x90, RZ ;  /* 0x0000009003037824 */ /* 0x000fca00078e02ff */
[----:B------:R-:W-:Y:S02]  /*51cd0*/  LOP3.LUT R3, R3, 0x10, R19, 0x78, !PT ;  /* 0x0000001003037812 */ /* 0x000fe400078e7813 */
[----:B----4-:R-:W-:Y:S01]  /*51ce0*/  HMMA.16816.F32.BF16 R16, R12, R16, R20 ;  /* 0x000000100c10723c */ /* 0x010fe20000041814 */
[----:B------:R-:W4:Y:S04]  /*51cf0*/  LDL.LU.64 R22, [R1+0x3a18] ;  /* 0x003a180001167983 */ /* 0x000f280000300a00 */
[----:B------:R-:W4:-:S15]  /*51d00*/  LDL.LU.64 R20, [R1+0x3a10] ;  /* 0x003a100001147983 */ /* 0x000f1e0000300a00 */
[----:B------:R-:W-:-:S03]  /*51d10*/  NOP ;  /* 0x0000000000007918 */ /* 0x000fc60000000000 */
        /* <DEDUP_REMOVED lines=9> */
[----:B0-----:R-:W4:Y:S01]  /*51db0*/  LDL.LU.64 R16, [R1+0x39f0] ;  /* 0x0039f00001107983 */ /* 0x001f220000300a00 */
[----:B------:R-:W-:-:S05]  /*51dc0*/  IMAD.SHL.U32 R2, R2, 0x40, RZ ;  /* 0x0000004002027824 */ /* 0x000fca00078e00ff */
[----:B------:R-:W-:-:S04]  /*51dd0*/  LOP3.LUT R3, R3, 0x400, R2, 0xf8, !PT ;  /* 0x0000040003037812 */ /* 0x000fc800078ef802 */
[----:B------:R-:W-:Y:S01]  /*51de0*/  LOP3.LUT R3, R3, 0x20, RZ, 0x3c, !PT ;  /* 0x0000002003037812 */ /* 0x000fe200078e3cff */
[----:B----4-:R-:W-:Y:S01]  /*51df0*/  HMMA.16816.F32.BF16 R16, R12, R16, R20 ;  /* 0x000000100c10723c */ /* 0x010fe20000041814 */
[----:B------:R-:W3:-:S15]  /*51e00*/  LDL.LU.64 R20, [R1+0x39e8] ;  /* 0x0039e80001147983 */ /* 0x000ede0000300a00 */
[----:B------:R-:W-:-:S07]  /*51e10*/  NOP ;  /* 0x0000000000007918 */ /* 0x000fce0000000000 */
[----:B------:R-:W-:Y:S04]  /*51e20*/  STL.64 [R1+0x790], R16 ;  /* 0x0007901001007387 */ /* 0x000fe80000100a00 */
[----:B------:R-:W-:Y:S04]  /*51e30*/  STL.64 [R1+0x798], R18 ;  /* 0x0007981201007387 */ /* 0x000fe80000100a00 */
[----:B------:R-:W0:Y:S04]  /*51e40*/  LDSM.16.MT88.4 R16, [R3+UR4+0x11800] ;  /* 0x011800040310783b */ /* 0x000e280008004200 */
[----:B0-----:R0:W-:Y:S04]  /*51e50*/  STL [R1+0x3804], R16 ;  /* 0x0038041001007387 */ /* 0x0011e80000100800 */
[----:B------:R1:W-:Y:S04]  /*51e60*/  STL [R1+0x3800], R17 ;  /* 0x0038001101007387 */ /* 0x0003e80000100800 */
[----:B------:R4:W-:Y:S04]  /*51e70*/  STL [R1+0x37fc], R18 ;  /* 0x0037fc1201007387 */ /* 0x0009e80000100800 */
[----:B------:R2:W-:Y:S04]  /*51e80*/  STL [R1+0x37f8], R19 ;  /* 0x0037f81301007387 */ /* 0x0005e80000100800 */
[----:B0-----:R-:W3:Y:S04]  /*51e90*/  LDL.LU R16, [R1+0x210] ;  /* 0x0002100001107983 */ /* 0x001ee80000300800 */
[----:B-1----:R-:W3:Y:S04]  /*51ea0*/  LDL.LU R17, [R1+0x214] ;  /* 0x0002140001117983 */ /* 0x002ee80000300800 */
[----:B----4-:R-:W4:Y:S04]  /*51eb0*/  LDL.LU R18, [R1+0x218] ;  /* 0x0002180001127983 */ /* 0x010f280000300800 */
[----:B--2---:R-:W4:Y:S01]  /*51ec0*/  LDL.LU R19, [R1+0x21c] ;  /* 0x00021c0001137983 */ /* 0x004f220000300800 */
[----:B---3--:R-:W-:Y:S03]  /*51ed0*/  HMMA.16816.F32.BF16 R20, R12, R20, R8 ;  /* 0x000000140c14723c */ /* 0x008fe60000041808 */
        /* <DEDUP_REMOVED lines=27> */
[----:B------:R-:W2:Y:S02]  /*52090*/  LDL.LU.64 R20, [R1+0x3980] ;  /* 0x0039800001147983 */ /* 0x000ea40000300a00 */
[----:B--2---:R-:W-:-:S15]  /*520a0*/  HMMA.16816.F32.BF16 R8, R12, R20, R8 ;  /* 0x000000140c08723c */ /* 0x004fde0000041808 */
[----:B------:R-:W-:-:S08]  /*520b0*/  NOP ;  /* 0x0000000000007918 */ /* 0x000fd00000000000 */
[----:B------:R0:W-:Y:S04]  /*520c0*/  STL.64 [R1+0x740], R8 ;  /* 0x0007400801007387 */ /* 0x0001e80000100a00 */
[----:B------:R-:W-:Y:S04]  /*520d0*/  STL.64 [R1+0x748], R10 ;  /* 0x0007480a01007387 */ /* 0x000fe80000100a00 */
[----:B0-----:R-:W2:Y:S04]  /*520e0*/  LDL.LU.64 R8, [R1+0x3978] ;  /* 0x0039780001087983 */ /* 0x001ea80000300a00 */
[----:B---3--:R0:W-:Y:S04]  /*520f0*/  STL.64 [R1+0x3870], R22 ;  /* 0x0038701601007387 */ /* 0x0081e80000100a00 */
[----:B------:R-:W3:Y:S04]  /*52100*/  LDL.LU R20, [R1+0x220] ;  /* 0x0002200001147983 */ /* 0x000ee80000300800 */
[----:B------:R-:W3:Y:S01]  /*52110*/  LDL.LU R21, [R1+0x224] ;  /* 0x0002240001157983 */ /* 0x000ee20000300800 */
[----:B0-----:R-:W-:-:S02]  /*52120*/  IMAD.MOV.U32 R22, RZ, RZ, R26 ;  /* 0x000000ffff167224 */ /* 0x001fc400078e001a */
[----:B------:R-:W-:Y:S01]  /*52130*/  IMAD.MOV.U32 R23, RZ, RZ, R27 ;  /* 0x000000ffff177224 */ /* 0x000fe200078e001b */
[----:B------:R-:W4:Y:S04]  /*52140*/  LDL.LU R26, [R1+0x3974] ;  /* 0x00397400011a7983 */ /* 0x000f280000300800 */
[----:B------:R-:W3:Y:S01]  /*52150*/  LDL.LU R27, [R1+0x3970] ;  /* 0x00397000011b7983 */ /* 0x000ee20000300800 */
        /* <DEDUP_REMOVED lines=16> */
[----:B------:R-:W2:Y:S04]  /*52260*/  LDL.LU.64 R4, [R1+0x3930] ;  /* 0x0039300001047983 */ /* 0x000ea80000300a00 */
[----:B-1----:R-:W2:Y:S04]  /*52270*/  LDL.LU.64 R10, [R1+0x3928] ;  /* 0x00392800010a7983 */ /* 0x002ea80000300a00 */
[----:B------:R-:W2:Y:S09]  /*52280*/  LDL.LU.64 R8, [R1+0x3920] ;  /* 0x0039200001087983 */ /* 0x000eb20000300a00 */
[----:B------:R-:W-:Y:S04]  /*52290*/  STL.64 [R1+0x560], R12 ;  /* 0x0005600c01007387 */ /* 0x000fe80000100a00 */
[----:B------:R2:W-:Y:S04]  /*522a0*/  STL.64 [R1+0x568], R14 ;  /* 0x0005680e01007387 */ /* 0x0005e80000100a00 */
[----:B----4-:R-:W-:Y:S04]  /*522b0*/  STL [R1+0x380c], R26 ;  /* 0x00380c1a01007387 */ /* 0x010fe80000100800 */
[----:B---3--:R-:W-:Y:S01]  /*522c0*/  STL [R1+0x3808], R27 ;  /* 0x0038081b01007387 */ /* 0x008fe20000100800 */
[----:B--2---:R-:W-:-:S15]  /*522d0*/  HMMA.16816.F32.BF16 R12, R8, R26, R20 ;  /* 0x0000001a080c723c */ /* 0x004fde0000041814 */
[----:B------:R-:W-:-:S08]  /*522e0*/  NOP ;  /* 0x0000000000007918 */ /* 0x000fd00000000000 */
[----:B------:R-:W-:Y:S04]  /*522f0*/  STL.64 [R1+0x550], R12 ;  /* 0x0005500c01007387 */ /* 0x000fe80000100a00 */
[----:B------:R0:W-:Y:S02]  /*52300*/  STL.64 [R1+0x558], R14 ;  /* 0x0005580e01007387 */ /* 0x0001e40000100a00 */
[----:B0-----:R-:W-:Y:S02]  /*52310*/  HMMA.16816.F32.BF16 R12, R8, R6, R16 ;  /* 0x00000006080c723c */ /* 0x001fe40000041810 */
[----:B------:R-:W2:-:S15]  /*52320*/  LDL.LU R16, [R1+0x390] ;  /* 0x0003900001107983 */ /* 0x000e9e0000300800 */
[----:B------:R-:W-:-:S06]  /*52330*/  NOP ;  /* 0x0000000000007918 */ /* 0x000fcc0000000000 */
[----:B------:R-:W-:Y:S04]  /*52340*/  STL.64 [R1+0x540], R12 ;  /* 0x0005400c01007387 */ /* 0x000fe80000100a00 */
[----:B------:R-:W-:Y:S04]  /*52350*/  STL.64 [R1+0x548], R14 ;  /* 0x0005480e01007387 */ /* 0x000fe80000100a00 */
[----:B------:R-:W2:Y:S04]  /*52360*/  LDL.LU R17, [R1+0x394] ;  /* 0x0003940001117983 */ /* 0x000ea80000300800 */
[----:B------:R-:W3:Y:S04]  /*52370*/  LDL.LU R18, [R1+0x398] ;  /* 0x0003980001127983 */ /* 0x000ee80000300800 */
[----:B------:R-:W3:Y:S04]  /*52380*/  LDL.LU R19, [R1+0x39c] ;  /* 0x00039c0001137983 */ /* 0x000ee80000300800 */
[----:B------:R-:W4:Y:S04]  /*52390*/  LDL.LU R24, [R1+0x3a0] ;  /* 0x0003a00001187983 */ /* 0x000f280000300800 */
[----:B------:R-:W4:Y:S04]  /*523a0*/  LDL.LU R25, [R1+0x3a4] ;  /* 0x0003a40001197983 */ /* 0x000f280000300800 */
        /* <DEDUP_REMOVED lines=9> */
[----:B----4-:R0:W-:Y:S04]  /*52440*/  STL.64 [R1+0x38e0], R26 ;  /* 0x0038e01a01007387 */ /* 0x0101e80000100a00 */
[----:B--2---:R1:W-:Y:S04]  /*52450*/  STL.64 [R1+0x38d8], R24 ;  /* 0x0038d81801007387 */ /* 0x0043e80000100a00 */
[----:B0-----:R-:W2:Y:S04]  /*52460*/  LDL.64 R26, [R1+0x198] ;  /* 0x00019800011a7983 */ /* 0x001ea80000100a00 */
[----:B--2---:R0:W-:Y:S04]  /*52470*/  STL.64 [R1+0x38f0], R26 ;  /* 0x0038f01a01007387 */ /* 0x0041e80000100a00 */
[----:B-1----:R-:W2:Y:S04]  /*52480*/  LDL.LU R24, [R1+0x3d0] ;  /* 0x0003d00001187983 */ /* 0x002ea80000300800 */
[----:B------:R-:W2:Y:S04]  /*52490*/  LDL.LU R25, [R1+0x3d4] ;  /* 0x0003d40001197983 */ /* 0x000ea80000300800 */
[----:B0-----:R-:W4:Y:S04]  /*524a0*/  LDL.LU R26, [R1+0x3d8] ;  /* 0x0003d800011a7983 */ /* 0x001f280000300800 */
[----:B------:R-:W4:Y:S04]  /*524b0*/  LDL.LU R27, [R1+0x3dc] ;  /* 0x0003dc00011b7983 */ /* 0x000f280000300800 */
[----:B----4-:R0:W-:Y:S04]  /*524c0*/  STL.64 [R1+0x3910], R26 ;  /* 0x0039101a01007387 */ /* 0x0101e80000100a00 */
[----:B--2---:R-:W-:Y:S04]  /*524d0*/  STL.64 [R1+0x3908], R24 ;  /* 0x0039081801007387 */ /* 0x004fe80000100a00 */
[----:B0-----:R-:W2:Y:S04]  /*524e0*/  LDL.64 R26, [R1+0x8] ;  /* 0x00000800011a7983 */ /* 0x001ea80000100a00 */
[----:B---3--:R0:W-:Y:S04]  /*524f0*/  STL.64 [R1+0x38b8], R18 ;  /* 0x0038b81201007387 */ /* 0x0081e80000100a00 */
[----:B------:R-:W-:Y:S04]  /*52500*/  STL.64 [R1+0x38b0], R16 ;  /* 0x0038b01001007387 */ /* 0x000fe80000100a00 */
[----:B0-----:R-:W3:Y:S04]  /*52510*/  LDL.64 R18, [R1+0x178] ;  /* 0x0001780001127983 */ /* 0x001ee80000100a00 */
[----:B---3--:R0:W-:Y:S04]  /*52520*/  STL.64 [R1+0x38d0], R18 ;  /* 0x0038d01201007387 */ /* 0x0081e80000100a00 */
[----:B0-----:R-:W3:Y:S04]  /*52530*/  LDL.64 R18, [R1+0x188] ;  /* 0x0001880001127983 */ /* 0x001ee80000100a00 */
[----:B---3--:R0:W-:Y:S04]  /*52540*/  STL.64 [R1+0x38e8], R18 ;  /* 0x0038e81201007387 */ /* 0x0081e80000100a00 */
[----:B------:R-:W3:Y:S04]  /*52550*/  LDL.LU R16, [R1+0x3c0] ;  /* 0x0003c00001107983 */ /* 0x000ee80000300800 */
[----:B------:R-:W3:Y:S04]  /*52560*/  LDL.LU R17, [R1+0x3c4] ;  /* 0x0003c40001117983 */ /* 0x000ee80000300800 */
[----:B0-----:R-:W4:Y:S01]  /*52570*/  LDL.LU R18, [R1+0x3c8] ;  /* 0x0003c80001127983 */ /* 0x001f220000300800 */
[----:B------:R-:W-:-:S03]  /*52580*/  IMAD.MOV.U32 R19, RZ, RZ, R28 ;  /* 0x000000ffff137224 */ /* 0x000fc600078e001c */
[----:B------:R-:W2:Y:S04]  /*52590*/  LDL.LU R28, [R1+0x3918] ;  /* 0x00391800011c7983 */ /* 0x000ea80000300800 */
[----:B----4-:R0:W-:Y:S04]  /*525a0*/  STL.64 [R1+0x3900], R18 ;  /* 0x0039001201007387 */ /* 0x0101e80000100a00 */
[----:B---3--:R-:W-:Y:S04]  /*525b0*/  STL.64 [R1+0x38f8], R16 ;  /* 0x0038f81001007387 */ /* 0x008fe80000100a00 */
[----:B------:R-:W3:Y:S04]  /*525c0*/  LDL.64 R22, [R1+0x158] ;  /* 0x0001580001167983 */ /* 0x000ee80000100a00 */
[----:B--2---:R-:W1:Y:S04]  /*525d0*/  LDSM.16.MT88.4 R12, [R28+UR4+0x11800] ;  /* 0x011800041c0c783b */ /* 0x004e680008004200 */
[----:B0-----:R-:W2:Y:S04]  /*525e0*/  LDL.64 R18, [R1+0x1a8] ;  /* 0x0001a80001127983 */ /* 0x001ea80000100a00 */
[----:B------:R-:W-:Y:S04]  /*525f0*/  STL.64 [R1+0x37e0], R6 ;  /* 0x0037e00601007387 */ /* 0x000fe80000100a00 */
[----:B------:R0:W-:Y:S04]  /*52600*/  STL.64 [R1+0x37d8], R4 ;  /* 0x0037d80401007387 */ /* 0x0001e80000100a00 */
[----:B0-----:R-:W4:Y:S04]  /*52610*/  LDL.LU R4, [R1+0x3e0] ;  /* 0x0003e00001047983 */ /* 0x001f280000300800 */
[----:B------:R-:W4:Y:S04]  /*52620*/  LDL.LU R5, [R1+0x3e4] ;  /* 0x0003e40001057983 */ /* 0x000f280000300800 */
[----:B------:R-:W4:Y:S04]  /*52630*/  LDL.LU R6, [R1+0x3e8] ;  /* 0x0003e80001067983 */ /* 0x000f280000300800 */
[----:B------:R-:W4:Y:S04]  /*52640*/  LDL.LU R7, [R1+0x3ec] ;  /* 0x0003ec0001077983 */ /* 0x000f280000300800 */
[----:B-1----:R-:W-:Y:S04]  /*52650*/  STL.64 [R1+0x3690], R14 ;  /* 0x0036900e01007387 */ /* 0x002fe80000100a00 */
[----:B------:R0:W-:Y:S04]  /*52660*/  STL.64 [R1+0x3688], R12 ;  /* 0x0036880c01007387 */ /* 0x0001e80000100a00 */
[----:B0-----:R-:W3:Y:S04]  /*52670*/  LDL.LU R12, [R1+0x380] ;  /* 0x00038000010c7983 */ /* 0x001ee80000300800 */
[----:B------:R-:W3:Y:S04]  /*52680*/  LDL.LU R13, [R1+0x384] ;  /* 0x00038400010d7983 */ /* 0x000ee80000300800 */
[----:B------:R-:W-:Y:S01]  /*52690*/  STL [R1+0x33ec], R28 ;  /* 0x0033ec1c01007387 */ /* 0x000fe20000100800 */
[----:B----4-:R-:W-:-:S15]  /*526a0*/  HMMA.16816.F32.BF16 R4, R8, R26, R4 ;  /* 0x0000001a0804723c */ /* 0x010fde0000041804 */
[----:B------:R-:W-:-:S08]  /*526b0*/  NOP ;  /* 0x0000000000007918 */ /* 0x000fd00000000000 */
[----:B------:R0:W-:Y:S04]  /*526c0*/  STL.64 [R1+0x710], R4 ;  /* 0x0007100401007387 */ /* 0x0001e80000100a00 */
[----:B------:R2:W-:Y:S01]  /*526d0*/  STL.64 [R1+0x718], R6 ;  /* 0x0007180601007387 */ /* 0x0005e20000100a00 */
[----:B0-----:R-:W-:Y:S02]  /*526e0*/  IMAD.MOV.U32 R5, RZ, RZ, R26 ;  /* 0x000000ffff057224 */ /* 0x001fe400078e001a */
[----:B------:R-:W-:Y:S02]  /*526f0*/  IMAD.MOV.U32 R4, RZ, RZ, R27 ;  /* 0x000000ffff047224 */ /* 0x000fe400078e001b */
[----:B------:R-:W4:Y:S04]  /*52700*/  LDL.LU.64 R26, [R1+0x3910] ;  /* 0x00391000011a7983 */ /* 0x000f280000300a00 */
[----:B------:R-:W4:Y:S04]  /*52710*/  LDL.LU.64 R24, [R1+0x3908] ;  /* 0x0039080001187983 */ /* 0x000f280000300a00 */
[----:B------:R-:W-:Y:S04]  /*52720*/  STL [R1+0x3828], R4 ;  /* 0x0038280401007387 */ /* 0x000fe80000100800 */
[----:B------:R-:W-:Y:S01]  /*52730*/  STL [R1+0x3810], R5 ;  /* 0x0038100501007387 */ /* 0x000fe20000100800 */
[----:B--2---:R-:W-:-:S02]  /*52740*/  IMAD.MOV.U32 R7, RZ, RZ, R18 ;  /* 0x000000ffff077224 */ /* 0x004fc400078e0012 */
[----:B------:R-:W-:Y:S02]  /*52750*/  IMAD.MOV.U32 R6, RZ, RZ, R19 ;  /* 0x000000ffff067224 */ /* 0x000fe400078e0013 */
[----:B------:R-:W-:Y:S01]  /*52760*/  IMAD.MOV.U32 R14, RZ, RZ, R29 ;  /* 0x000000ffff0e7224 */ /* 0x000fe200078e001d */
[----:B----4-:R-:W-:Y:S01]  /*52770*/  HMMA.16816.F32.BF16 R24, R8, R18, R24 ;  /* 0x000000120818723c */ /* 0x010fe20000041818 */
[----:B------:R-:W2:Y:S04]  /*52780*/  LDL.LU.64 R18, [R1+0x3900] ;  /* 0x0039000001127983 */ /* 0x000ea80000300a00 */
[----:B------:R-:W2:-:S15]  /*52790*/  LDL.LU.64 R16, [R1+0x38f8] ;  /* 0x0038f80001107983 */ /* 0x000e9e0000300a00 */
[----:B------:R-:W-:-:S03]  /*527a0*/  NOP ;  /* 0x0000000000007918 */ /* 0x000fc60000000000 */
[----:B------:R-:W-:Y:S04]  /*527b0*/  STL [R1+0x704], R25 ;  /* 0x0007041901007387 */ /* 0x000fe80000100800 */
[----:B------:R0:W-:Y:S01]  /*527c0*/  STL [R1+0x708], R26 ;  /* 0x0007081a01007387 */ /* 0x0001e20000100800 */
[----:B------:R-:W-:-:S03]  /*527d0*/  IMAD.MOV.U32 R29, RZ, RZ, R27 ;  /* 0x000000ffff1d7224 */ /* 0x000fc600078e001b */
[----:B0-----:R-:W2:Y:S01]  /*527e0*/  LDL.LU.64 R26, [R1+0x38f0] ;  /* 0x0038f000011a7983 */ /* 0x001ea20000300a00 */
[----:B------:R-:W-:-:S03]  /*527f0*/  IMAD.MOV.U32 R28, RZ, RZ, R24 ;  /* 0x000000ffff1c7224 */ /* 0x000fc600078e0018 */
[----:B------:R-:W-:Y:S04]  /*52800*/  STL [R1+0x382c], R7 ;  /* 0x00382c0701007387 */ /* 0x000fe80000100800 */
[----:B------:R0:W-:Y:S04]  /*52810*/  STL [R1+0x3878], R6 ;  /* 0x0038780601007387 */ /* 0x0001e80000100800 */
[----:B0-----:R-:W4:Y:S04]  /*52820*/  LDL.64 R6, [R1+0x168] ;  /* 0x0001680001067983 */ /* 0x001f280000100a00 */
[----:B------:R0:W-:Y:S04]  /*52830*/  STL [R1+0x352c], R29 ;  /* 0x00352c1d01007387 */ /* 0x0001e80000100800 */
[----:B------:R1:W-:Y:S01]  /*52840*/  STL [R1+0x3528], R28 ;  /* 0x0035281c01007387 */ /* 0x0003e20000100800 */
[----:B--2---:R-:W-:Y:S06]  /*52850*/  HMMA.16816.F32.BF16 R16, R8, R26, R16 ;  /* 0x0000001a0810723c */ /* 0x004fec0000041810 */
[----:B0-----:R-:W-:-:S02]  /*52860*/  IMAD.MOV.U32 R29, RZ, RZ, R26 ;  /* 0x000000ffff1d7224 */ /* 0x001fc400078e001a */
[----:B-1----:R-:W-:-:S15]  /*52870*/  IMAD.MOV.U32 R28, RZ, RZ, R27 ;  /* 0x000000ffff1c7224 */ /* 0x002fde00078e001b */
[----:B------:R-:W-:Y:S04]  /*52880*/  STL.64 [R1+0x6f0], R16 ;  /* 0x0006f01001007387 */ /* 0x000fe80000100a00 */
[----:B------:R0:W-:Y:S04]  /*52890*/  STL.64 [R1+0x6f8], R18 ;  /* 0x0006f81201007387 */ /* 0x0001e80000100a00 */
[----:B0-----:R-:W2:Y:S04]  /*528a0*/  LDL.LU.64 R18, [R1+0x38e8] ;  /* 0x0038e80001127983 */ /* 0x001ea80000300a00 */
[----:B------:R-:W2:Y:S04]  /*528b0*/  LDL.LU.64 R26, [R1+0x38e0] ;  /* 0x0038e000011a7983 */ /* 0x000ea80000300a00 */
[----:B------:R-:W2:Y:S01]  /*528c0*/  LDL.LU.64 R24, [R1+0x38d8] ;  /* 0x0038d80001187983 */ /* 0x000ea20000300a00 */
[----:B------:R-:W-:Y:S01]  /*528d0*/  IMAD.MOV.U32 R15, RZ, RZ, R0 ;  /* 0x000000ffff0f7224 */ /* 0x000fe200078e0000 */
[----:B--2---:R-:W-:Y:S06]  /*528e0*/  HMMA.16816.F32.BF16 R24, R8, R18, R24 ;  /* 0x000000120818723c */ /* 0x004fec0000041818 */
[----:B------:R-:W-:-:S02]  /*528f0*/  IMAD.MOV.U32 R2, RZ, RZ, R18 ;  /* 0x000000ffff027224 */ /* 0x000fc400078e0012 */
[----:B------:R-:W-:Y:S02]  /*52900*/  IMAD.MOV.U32 R3, RZ, RZ, R19 ;  /* 0x000000ffff037224 */ /* 0x000fe400078e0013 */
[----:B------:R-:W2:-:S13]  /*52910*/  LDL.LU.64 R18, [R1+0x38d0] ;  /* 0x0038d00001127983 */ /* 0x000e9a0000300a00 */
[----:B------:R-:W-:Y:S04]  /*52920*/  STL.64 [R1+0x6e0], R24 ;  /* 0x0006e01801007387 */ /* 0x000fe80000100a00 */
[----:B------:R0:W-:Y:S01]  /*52930*/  STL [R1+0x6e8], R26 ;  /* 0x0006e81a01007387 */ /* 0x0001e20000100800 */
[----:B------:R-:W-:-:S03]  /*52940*/  IMAD.MOV.U32 R0, RZ, RZ, R27 ;  /* 0x000000ffff007224 */ /* 0x000fc600078e001b */
[----:B0-----:R-:W2:Y:S04]  /*52950*/  LDL.LU.64 R26, [R1+0x38c8] ;  /* 0x0038c800011a7983 */ /* 0x001ea80000300a00 */
[----:B------:R-:W2:Y:S04]  /*52960*/  LDL.LU.64 R24, [R1+0x38c0] ;  /* 0x0038c00001187983 */ /* 0x000ea80000300a00 */
        /* <DEDUP_REMOVED lines=9> */
[----:B------:R4:W-:Y:S02]  /*52a00*/  STL.64 [R1+0x3890], R24 ;  /* 0x0038901801007387 */ /* 0x0009e40000100a00 */
[----:B----4-:R-:W-:Y:S07]  /*52a10*/  HMMA.16816.F32.BF16 R24, R8, R6, R16 ;  /* 0x000000060818723c */ /* 0x010fee0000041810 */
[----:B------:R-:W-:-:S02]  /*52a20*/  IMAD.MOV.U32 R18, RZ, RZ, R6 ;  /* 0x000000ffff127224 */ /* 0x000fc400078e0006 */
[----:B------:R-:W-:Y:S02]  /*52a30*/  IMAD.MOV.U32 R19, RZ, RZ, R7 ;  /* 0x000000ffff137224 */ /* 0x000fe400078e0007 */
[----:B---3--:R-:W-:Y:S06]  /*52a40*/  HMMA.16816.F32.BF16 R4, R8, R22, R12 ;  /* 0x000000160804723c */ /* 0x008fec000004180c */
[----:B------:R-:W-:Y:S02]  /*52a50*/  IMAD.MOV.U32 R16, RZ, RZ, R22 ;  /* 0x000000ffff107224 */ /* 0x000fe400078e0016 */
[----:B------:R-:W-:-:S04]  /*52a60*/  IMAD.MOV.U32 R17, RZ, RZ, R23 ;  /* 0x000000ffff117224 */ /* 0x000fc800078e0017 */
[----:B------:R-:W-:Y:S04]  /*52a70*/  STL.64 [R1+0x6c0], R24 ;  /* 0x0006c01801007387 */ /* 0x000fe80000100a00 */
[----:B------:R-:W-:Y:S07]  /*52a80*/  STL.64 [R1+0x6c8], R26 ;  /* 0x0006c81a01007387 */ /* 0x000fee0000100a00 */
[----:B------:R-:W-:Y:S04]  /*52a90*/  STL.64 [R1+0x6b0], R4 ;  /* 0x0006b00401007387 */ /* 0x000fe80000100a00 */
[----:B------:R-:W-:Y:S04]  /*52aa0*/  STL [R1+0x6b8], R6 ;  /* 0x0006b80601007387 */ /* 0x000fe80000100800 */
[----:B------:R-:W-:Y:S04]  /*52ab0*/  STL.64 [R1+0x3820], R18 ;  /* 0x0038201201007387 */ /* 0x000fe80000100a00 */
[----:B------:R0:W-:Y:S01]  /*52ac0*/  STL.64 [R1+0x3818], R16 ;  /* 0x0038181001007387 */ /* 0x0001e20000100a00 */
[----:B------:R-:W-:-:S03]  /*52ad0*/  IMAD.MOV.U32 R0, RZ, RZ, R7 ;  /* 0x000000ffff007224 */ /* 0x000fc600078e0007 */
        /* <DEDUP_REMOVED lines=8> */
[----:B------:R-:W3:Y:S04]  /*52b60*/  LDL.LU R24, [R1+0x360] ;  /* 0x0003600001187983 */ /* 0x000ee80000300800 */
[----:B------:R-:W3:Y:S04]  /*52b70*/  LDL.LU R25, [R1+0x364] ;  /* 0x0003640001197983 */ /* 0x000ee80000300800 */
[----:B------:R-:W4:Y:S04]  /*52b80*/  LDL.LU R26, [R1+0x368] ;  /* 0x00036800011a7983 */ /* 0x000f280000300800 */
[----:B------:R-:W4:Y:S04]  /*52b90*/  LDL.LU R27, [R1+0x36c] ;  /* 0x00036c00011b7983 */ /* 0x000f280000300800 */
[----:B----4-:R0:W-:Y:S04]  /*52ba0*/  STL.64 [R1+0x38a0], R26 ;  /* 0x0038a01a01007387 */ /* 0x0101e80000100a00 */
[----:B---3--:R-:W-:Y:S04]  /*52bb0*/  STL.64 [R1+0x3898], R24 ;  /* 0x0038981801007387 */ /* 0x008fe80000100a00 */
[----:B0-----:R-:W3:Y:S04]  /*52bc0*/  LDL.64 R26, [R1+0x148] ;  /* 0x00014800011a7983 */ /* 0x001ee80000100a00 */
[----:B--2---:R0:W-:Y:S04]  /*52bd0*/  STL.64 [R1+0x3888], R6 ;  /* 0x0038880601007387 */ /* 0x0041e80000100a00 */
[----:B------:R1:W-:Y:S04]  /*52be0*/  STL.64 [R1+0x3880], R4 ;  /* 0x0038800401007387 */ /* 0x0003e80000100a00 */
[----:B0-----:R-:W2:Y:S04]  /*52bf0*/  LDL.64 R6, [R1+0x138] ;  /* 0x0001380001067983 */ /* 0x001ea80000100a00 */
[----:B--2---:R0:W-:Y:S04]  /*52c00*/  STL.64 [R1+0x38a8], R6 ;  /* 0x0038a80601007387 */ /* 0x0041e80000100a00 */
[----:B-1----:R-:W3:Y:S04]  /*52c10*/  LDL.LU R4, [R1+0x370] ;  /* 0x0003700001047983 */ /* 0x002ee80000300800 */
[----:B------:R-:W3:Y:S04]  /*52c20*/  LDL.LU R5, [R1+0x374] ;  /* 0x0003740001057983 */ /* 0x000ee80000300800 */
[----:B0-----:R-:W3:Y:S04]  /*52c30*/  LDL.LU R6, [R1+0x378] ;  /* 0x0003780001067983 */ /* 0x001ee80000300800 */
[----:B------:R-:W3:Y:S04]  /*52c40*/  LDL.LU R7, [R1+0x37c] ;  /* 0x00037c0001077983 */ /* 0x000ee80000300800 */
[----:B------:R-:W2:Y:S04]  /*52c50*/  LDL.64 R22, [R1+0x128] ;  /* 0x0001280001167983 */ /* 0x000ea80000100a00 */
[----:B------:R-:W-:Y:S04]  /*52c60*/  STL.64 [R1+0x3838], R18 ;  /* 0x0038381201007387 */ /* 0x000fe80000100a00 */
[----:B------:R0:W-:Y:S04]  /*52c70*/  STL.64 [R1+0x3830], R16 ;  /* 0x0038301001007387 */ /* 0x0001e80000100a00 */
[----:B0-----:R-:W4:Y:S04]  /*52c80*/  LDL.LU R16, [R1+0x400] ;  /* 0x0004000001107983 */ /* 0x001f280000300800 */
[----:B------:R-:W4:Y:S04]  /*52c90*/  LDL.LU R17, [R1+0x404] ;  /* 0x0004040001117983 */ /* 0x000f280000300800 */
[----:B------:R-:W3:Y:S04]  /*52ca0*/  LDL.LU R18, [R1+0x408] ;  /* 0x0004080001127983 */ /* 0x000ee80000300800 */
[----:B------:R-:W3:Y:S04]  /*52cb0*/  LDL.LU R19, [R1+0x40c] ;  /* 0x00040c0001137983 */ /* 0x000ee80000300800 */
[----:B---3--:R0:W-:Y:S04]  /*52cc0*/  STL.64 [R1+0x3848], R18 ;  /* 0x0038481201007387 */ /* 0x0081e80000100a00 */
[----:B----4-:R1:W-:Y:S04]  /*52cd0*/  STL.64 [R1+0x3840], R16 ;  /* 0x0038401001007387 */ /* 0x0103e80000100a00 */
[----:B0-----:R-:W3:Y:S01]  /*52ce0*/  LDL.64 R18, [R1+0x108] ;  /* 0x0001080001127983 */ /* 0x001ee20000100a00 */
[----:B------:R-:W-:Y:S03]  /*52cf0*/  HMMA.16816.F32.BF16 R4, R8, R26, R4 ;  /* 0x0000001a0804723c */ /* 0x000fe60000041804 */
[----:B---3--:R0:W-:Y:S04]  /*52d00*/  STL.64 [R1+0x3868], R18 ;  /* 0x0038681201007387 */ /* 0x0081e80000100a00 */
[----:B-1----:R-:W3:Y:S04]  /*52d10*/  LDL.LU R16, [R1+0x340] ;  /* 0x0003400001107983 */ /* 0x002ee80000300800 */
[----:B------:R-:W3:Y:S04]  /*52d20*/  LDL.LU R17, [R1+0x344] ;  /* 0x0003440001117983 */ /* 0x000ee80000300800 */
[----:B0-----:R-:W3:Y:S04]  /*52d30*/  LDL.LU R18, [R1+0x348] ;  /* 0x0003480001127983 */ /* 0x001ee80000300800 */
[----:B------:R-:W3:Y:S04]  /*52d40*/  LDL.LU R19, [R1+0x34c] ;  /* 0x00034c0001137983 */ /* 0x000ee80000300800 */
[----:B------:R-:W4:Y:S04]  /*52d50*/  LDL.LU R12, [R1+0x200] ;  /* 0x00020000010c7983 */ /* 0x000f280000300800 */
[----:B------:R-:W4:Y:S04]  /*52d60*/  LDL.LU R13, [R1+0x204] ;  /* 0x00020400010d7983 */ /* 0x000f280000300800 */
[----:B------:R-:W2:Y:S04]  /*52d70*/  LDL.LU R14, [R1+0x208] ;  /* 0x00020800010e7983 */ /* 0x000ea80000300800 */
[----:B------:R-:W2:Y:S04]  /*52d80*/  LDL.LU R15, [R1+0x20c] ;  /* 0x00020c00010f7983 */ /* 0x000ea80000300800 */
[----:B--2---:R0:W-:Y:S04]  /*52d90*/  STL.64 [R1+0x36a0], R14 ;  /* 0x0036a00e01007387 */ /* 0x0041e80000100a00 */
[----:B----4-:R1:W-:Y:S04]  /*52da0*/  STL.64 [R1+0x3698], R12 ;  /* 0x0036980c01007387 */ /* 0x0103e80000100a00 */
[----:B0-----:R-:W2:Y:S04]  /*52db0*/  LDL R14, [R1+0xf8] ;  /* 0x0000f800010e7983 */ /* 0x001ea80000100800 */
[----:B------:R-:W2:Y:S04]  /*52dc0*/  LDL R15, [R1+0xfc] ;  /* 0x0000fc00010f7983 */ /* 0x000ea80000100800 */
[----:B------:R0:W-:Y:S04]  /*52dd0*/  STL [R1+0x3530], R0 ;  /* 0x0035300001007387 */ /* 0x0001e80000100800 */
[----:B------:R-:W-:Y:S04]  /*52de0*/  STL.64 [R1+0x6a0], R4 ;  /* 0x0006a00401007387 */ /* 0x000fe80000100a00 */
[----:B------:R4:W-:Y:S01]  /*52df0*/  STL.64 [R1+0x6a8], R6 ;  /* 0x0006a80601007387 */ /* 0x0009e20000100a00 */
[----:B-1----:R-:W-:-:S02]  /*52e00*/  IMAD.MOV.U32 R12, RZ, RZ, R26 ;  /* 0x000000ffff0c7224 */ /* 0x002fc400078e001a */
[----:B0-----:R-:W-:Y:S01]  /*52e10*/  IMAD.MOV.U32 R0, RZ, RZ, R27 ;  /* 0x000000ffff007224 */ /* 0x001fe200078e001b */
[----:B----4-:R-:W4:Y:S04]  /*52e20*/  LDL.LU.64 R6, [R1+0x38a8] ;  /* 0x0038a80001067983 */ /* 0x010f280000300a00 */
[----:B------:R-:W4:Y:S04]  /*52e30*/  LDL.LU.64 R26, [R1+0x38a0] ;  /* 0x0038a000011a7983 */ /* 0x000f280000300a00 */
[----:B------:R-:W4:Y:S02]  /*52e40*/  LDL.LU.64 R24, [R1+0x3898] ;  /* 0x0038980001187983 */ /* 0x000f240000300a00 */
[----:B----4-:R-:W-:Y:S06]  /*52e50*/  HMMA.16816.F32.BF16 R24, R8, R6, R24 ;  /* 0x000000060818723c */ /* 0x010fec0000041818 */
[----:B------:R-:W-:-:S15]  /*52e60*/  IMAD.MOV.U32 R13, RZ, RZ, R7 ;  /* 0x000000ffff0d7224 */ /* 0x000fde00078e0007 */
[----:B------:R-:W-:-:S02]  /*52e70*/  NOP ;  /* 0x0000000000007918 */ /* 0x000fc40000000000 */
[----:B------:R0:W-:Y:S04]  /*52e80*/  STL.64 [R1+0x690], R24 ;  /* 0x0006901801007387 */ /* 0x0001e80000100a00 */
[----:B------:R1:W-:Y:S04]  /*52e90*/  STL.64 [R1+0x698], R26 ;  /* 0x0006981a01007387 */ /* 0x0003e80000100a00 */
[----:B0-----:R-:W4:Y:S01]  /*52ea0*/  LDL.LU.64 R24, [R1+0x3890] ;  /* 0x0038900001187983 */ /* 0x001f220000300a00 */
[----:B-1----:R-:W-:-:S03]  /*52eb0*/  IMAD.MOV.U32 R27, RZ, RZ, R6 ;  /* 0x000000ffff1b7224 */ /* 0x002fc600078e0006 */
[----:B------:R-:W3:Y:S04]  /*52ec0*/  LDL.LU.64 R6, [R1+0x3888] ;  /* 0x0038880001067983 */ /* 0x000ee80000300a00 */
[----:B------:R-:W3:Y:S04]  /*52ed0*/  LDL.LU.64 R4, [R1+0x3880] ;  /* 0x0038800001047983 */ /* 0x000ee80000300a00 */
[----:B--2---:R-:W-:Y:S04]  /*52ee0*/  STL.64 [R1+0x3858], R14 ;  /* 0x0038580e01007387 */ /* 0x004fe80000100a00 */
[----:B------:R0:W-:Y:S01]  /*52ef0*/  STL.64 [R1+0x3850], R12 ;  /* 0x0038500c01007387 */ /* 0x0001e20000100a00 */
[----:B------:R-:W-:-:S03]  /*52f00*/  IMAD.MOV.U32 R26, RZ, RZ, R23 ;  /* 0x000000ffff1a7224 */ /* 0x000fc600078e0017 */
[----:B0-----:R-:W2:Y:S04]  /*52f10*/  LDL.LU R12, [R1+0x410] ;  /* 0x00041000010c7983 */ /* 0x001ea80000300800 */
[----:B------:R-:W2:Y:S04]  /*52f20*/  LDL.LU R13, [R1+0x414] ;  /* 0x00041400010d7983 */ /* 0x000ea80000300800 */
[----:B------:R-:W2:Y:S04]  /*52f30*/  LDL.LU R14, [R1+0x418] ;  /* 0x00041800010e7983 */ /* 0x000ea80000300800 */
[----:B------:R-:W2:Y:S01]  /*52f40*/  LDL.LU R15, [R1+0x41c] ;  /* 0x00041c00010f7983 */ /* 0x000ea20000300800 */
[----:B---3--:R-:W-:-:S15]  /*52f50*/  HMMA.16816.F32.BF16 R4, R8, R22, R4 ;  /* 0x000000160804723c */ /* 0x008fde0000041804 */
[----:B------:R-:W-:-:S08]  /*52f60*/  NOP ;  /* 0x0000000000007918 */ /* 0x000fd00000000000 */
[----:B------:R0:W-:Y:S04]  /*52f70*/  STL.64 [R1+0x680], R4 ;  /* 0x0006800401007387 */ /* 0x0001e80000100a00 */
[----:B------:R1:W-:Y:S01]  /*52f80*/  STL.64 [R1+0x688], R6 ;  /* 0x0006880601007387 */ /* 0x0003e20000100a00 */
[----:B0-----:R-:W-:-:S03]  /*52f90*/  IMAD.MOV.U32 R5, RZ, RZ, R22 ;  /* 0x000000ffff057224 */ /* 0x001fc600078e0016 */
[----:B-1----:R-:W3:Y:S04]  /*52fa0*/  LDL.LU R6, [R1+0x3878] ;  /* 0x0038780001067983 */ /* 0x002ee80000300800 */
[----:B------:R-:W4:Y:S02]  /*52fb0*/  LDL.LU.64 R22, [R1+0x3870] ;  /* 0x0038700001167983 */ /* 0x000f240000300a00 */
[----:B----4-:R-:W-:Y:S06]  /*52fc0*/  HMMA.16816.F32.BF16 R16, R8, R22, R16 ;  /* 0x000000160810723c */ /* 0x010fec0000041810 */
[----:B------:R-:W-:-:S15]  /*52fd0*/  IMAD.MOV.U32 R4, RZ, RZ, R23 ;  /* 0x000000ffff047224 */ /* 0x000fde00078e0017 */
[----:B------:R-:W-:-:S02]  /*52fe0*/  NOP ;  /* 0x0000000000007918 */ /* 0x000fc40000000000 */
[----:B------:R-:W-:Y:S04]  /*52ff0*/  STL.64 [R1+0x670], R16 ;  /* 0x0006701001007387 */ /* 0x000fe80000100a00 */
[----:B------:R0:W-:Y:S04]  /*53000*/  STL.64 [R1+0x678], R18 ;  /* 0x0006781201007387 */ /* 0x0001e80000100a00 */
[----:B0-----:R-:W2:Y:S04]  /*53010*/  LDL.LU.64 R18, [R1+0x3868] ;  /* 0x0038680001127983 */ /* 0x001ea80000300a00 */
[----:B------:R-:W4:Y:S01]  /*53020*/  LDL.LU R23, [R1+0x3860] ;  /* 0x0038600001177983 */ /* 0x000f220000300800 */
[----:B------:R-:W-:-:S03]  /*53030*/  IMAD.MOV.U32 R7, RZ, RZ, R22 ;  /* 0x000000ffff077224 */ /* 0x000fc600078e0016 */
[----:B----4-:R-:W0:Y:S01]  /*53040*/  LDSM.16.MT88.4 R20, [R23+UR4+0x11800] ;  /* 0x011800041714783b */ /* 0x010e220008004200 */
[----:B--2---:R-:W-:Y:S03]  /*53050*/  HMMA.16816.F32.BF16 R12, R8, R18, R12 ;  /* 0x00000012080c723c */ /* 0x004fe6000004180c */
[----:B0-----:R0:W-:Y:S04]  /*53060*/  STL.64 [R1+0x3590], R22 ;  /* 0x0035901601007387 */ /* 0x0011e80000100a00 */
[----:B------:R1:W-:Y:S04]  /*53070*/  STL.64 [R1+0x3588], R20 ;  /* 0x0035881401007387 */ /* 0x0003e80000100a00 */
[----:B0-----:R-:W2:-:S12]  /*53080*/  LDL.LU.64 R22, [R1+0xe8] ;  /* 0x0000e80001167983 */ /* 0x001e980000300a00 */
[----:B------:R-:W-:Y:S04]  /*53090*/  STL.64 [R1+0x660], R12 ;  /* 0x0006600c01007387 */ /* 0x000fe80000100a00 */
[----:B------:R0:W-:Y:S01]  /*530a0*/  STL.64 [R1+0x668], R14 ;  /* 0x0006680e01007387 */ /* 0x0001e20000100a00 */
[----:B-1----:R-:W-:Y:S02]  /*530b0*/  IMAD.MOV.U32 R21, RZ, RZ, R18 ;  /* 0x000000ffff157224 */ /* 0x002fe400078e0012 */
[----:B------:R-:W-:Y:S01]  /*530c0*/  IMAD.MOV.U32 R20, RZ, RZ, R19 ;  /* 0x000000ffff147224 */ /* 0x000fe200078e0013 */
[----:B0-----:R-:W4:Y:S04]  /*530d0*/  LDL.LU.64 R14, [R1+0x3858] ;  /* 0x00385800010e7983 */ /* 0x001f280000300a00 */
[----:B------:R-:W3:Y:S04]  /*530e0*/  LDL.LU.64 R12, [R1+0x3850] ;  /* 0x00385000010c7983 */ /* 0x000ee80000300a00 */
[----:B------:R-:W4:Y:S04]  /*530f0*/  LDL.LU.64 R18, [R1+0x3848] ;  /* 0x0038480001127983 */ /* 0x000f280000300a00 */
[----:B------:R-:W4:Y:S02]  /*53100*/  LDL.LU.64 R16, [R1+0x3840] ;  /* 0x0038400001107983 */ /* 0x000f240000300a00 */
[----:B----4-:R-:W-:-:S15]  /*53110*/  HMMA.16816.F32.BF16 R16, R8, R14, R16 ;  /* 0x0000000e0810723c */ /* 0x010fde0000041810 */
[----:B------:R-:W-:-:S08]  /*53120*/  NOP ;  /* 0x0000000000007918 */ /* 0x000fd00000000000 */
[----:B------:R-:W-:Y:S04]  /*53130*/  STL.64 [R1+0x3e0], R16 ;  /* 0x0003e01001007387 */ /* 0x000fe80000100a00 */
[----:B------:R0:W-:Y:S04]  /*53140*/  STL.64 [R1+0x3e8], R18 ;  /* 0x0003e81201007387 */ /* 0x0001e80000100a00 */
[----:B0-----:R-:W2:Y:S04]  /*53150*/  LDL.LU.64 R18, [R1+0x3838] ;  /* 0x0038380001127983 */ /* 0x001ea80000300a00 */
[----:B------:R-:W2:Y:S04]  /*53160*/  LDL.LU.64 R16, [R1+0x3830] ;  /* 0x0038300001107983 */ /* 0x000ea80000300a00 */
[----:B------:R0:W-:Y:S02]  /*53170*/  STL.64 [R1+0x36b0], R14 ;  /* 0x0036b00e01007387 */ /* 0x0001e40000100a00 */
[----:B0-----:R-:W-:-:S02]  /*53180*/  IMAD.MOV.U32 R14, RZ, RZ, R21 ;  /* 0x000000ffff0e7224 */ /* 0x001fc400078e0015 */
[----:B------:R-:W-:-:S05]  /*53190*/  IMAD.MOV.U32 R15, RZ, RZ, R20 ;  /* 0x000000ffff0f7224 */ /* 0x000fca00078e0014 */
[----:B------:R0:W-:Y:S02]  /*531a0*/  STL.64 [R1+0x36c8], R14 ;  /* 0x0036c80e01007387 */ /* 0x0001e40000100a00 */
[----:B0-----:R-:W-:Y:S02]  /*531b0*/  IMAD.MOV.U32 R14, RZ, RZ, R7 ;  /* 0x000000ffff0e7224 */ /* 0x001fe400078e0007 */
[----:B------:R-:W-:Y:S01]  /*531c0*/  IMAD.MOV.U32 R15, RZ, RZ, R4 ;  /* 0x000000ffff0f7224 */ /* 0x000fe200078e0004 */
[----:B------:R-:W4:Y:S04]  /*531d0*/  LDL.LU R7, [R1+0x382c] ;  /* 0x00382c0001077983 */ /* 0x000f280000300800 */
[----:B------:R-:W4:Y:S04]  /*531e0*/  LDL.LU R4, [R1+0x3828] ;  /* 0x0038280001047983 */ /* 0x000f280000300800 */
[----:B------:R0:W-:Y:S02]  /*531f0*/  STL.64 [R1+0x36e0], R14 ;  /* 0x0036e00e01007387 */ /* 0x0001e40000100a00 */
[----:B0-----:R-:W-:-:S02]  /*53200*/  IMAD.MOV.U32 R14, RZ, RZ, R5 ;  /* 0x000000ffff0e7224 */ /* 0x001fc400078e0005 */
[----:B------:R-:W-:Y:S01]  /*53210*/  IMAD.MOV.U32 R15, RZ, RZ, R26 ;  /* 0x000000ffff0f7224 */ /* 0x000fe200078e001a */
[----:B--2---:R-:W-:Y:S01]  /*53220*/  HMMA.16816.F32.BF16 R8, R8, R22, R16 ;  /* 0x000000160808723c */ /* 0x004fe20000041810 */
[----:B------:R-:W2:Y:S04]  /*53230*/  LDL.LU.64 R18, [R1+0x3820] ;  /* 0x0038200001127983 */ /* 0x000ea80000300a00 */
[----:B------:R-:W4:Y:S04]  /*53240*/  LDL.LU.64 R16, [R1+0x3818] ;  /* 0x0038180001107983 */ /* 0x000f280000300a00 */
[----:B------:R-:W2:-:S14]  /*53250*/  LDL.LU R5, [R1+0x3810] ;  /* 0x0038100001057983 */ /* 0x000e9c0000300800 */
[----:B------:R-:W-:Y:S04]  /*53260*/  STL.64 [R1+0x530], R8 ;  /* 0x0005300801007387 */ /* 0x000fe80000100a00 */
[----:B------:R-:W-:Y:S04]  /*53270*/  STL.64 [R1+0x538], R10 ;  /* 0x0005380a01007387 */ /* 0x000fe80000100a00 */
[----:B------:R-:W2:Y:S04]  /*53280*/  LDL.LU R26, [R1+0x380c] ;  /* 0x00380c00011a7983 */ /* 0x000ea80000300800 */
[----:B------:R-:W-:Y:S04]  /*53290*/  STL.64 [R1+0x36f8], R14 ;  /* 0x0036f80e01007387 */ /* 0x000fe80000100a00 */
[----:B------:R0:W-:Y:S04]  /*532a0*/  STL.64 [R1+0x36a8], R22 ;  /* 0x0036a81601007387 */ /* 0x0001e80000100a00 */
[----:B------:R-:W4:Y:S04]  /*532b0*/  LDL.LU R20, [R1+0x240] ;  /* 0x0002400001147983 */ /* 0x000f280000300800 */
[----:B------:R-:W4:Y:S04]  /*532c0*/  LDL.LU R21, [R1+0x244] ;  /* 0x0002440001157983 */ /* 0x000f280000300800 */
[----:B0-----:R-:W2:Y:S04]  /*532d0*/  LDL.LU R22, [R1+0x248] ;  /* 0x0002480001167983 */ /* 0x001ea80000300800 */
[----:B------:R-:W2:Y:S01]  /*532e0*/  LDL.LU R23, [R1+0x24c] ;  /* 0x00024c0001177983 */ /* 0x000ea20000300800 */
[----:B------:R-:W-:-:S02]  /*532f0*/  IMAD.MOV.U32 R14, RZ, RZ, R27 ;  /* 0x000000ffff0e7224 */ /* 0x000fc400078e001b */
[----:B---3--:R-:W-:Y:S01]  /*53300*/  IMAD.MOV.U32 R15, RZ, RZ, R13 ;  /* 0x000000ffff0f7224 */ /* 0x008fe200078e000d */
[----:B------:R-:W3:Y:S04]  /*53310*/  LDL.LU R27, [R1+0x3808] ;  /* 0x00380800011b7983 */ /* 0x000ee80000300800 */
[----:B------:R-:W-:Y:S04]  /*53320*/  STL.64 [R1+0x3710], R14 ;  /* 0x0037100e01007387 */ /* 0x000fe80000100a00 */
[----:B--2---:R-:W-:Y:S04]  /*53330*/  STL.64 [R1+0x36c0], R22 ;  /* 0x0036c01601007387 */ /* 0x004fe80000100a00 */
[----:B----4-:R0:W-:Y:S04]  /*53340*/  STL.64 [R1+0x36b8], R20 ;  /* 0x0036b81401007387 */ /* 0x0101e80000100a00 */
[----:B0-----:R-:W2:Y:S04]  /*53350*/  LDL.LU R20, [R1+0x250] ;  /* 0x0002500001147983 */ /* 0x001ea80000300800 */
[----:B------:R-:W2:Y:S04]  /*53360*/  LDL.LU R21, [R1+0x254] ;  /* 0x0002540001157983 */ /* 0x000ea80000300800 */
[----:B------:R-:W4:Y:S04]  /*53370*/  LDL.LU R22, [R1+0x258] ;  /* 0x0002580001167983 */ /* 0x000f280000300800 */
[----:B------:R-:W4:Y:S01]  /*53380*/  LDL.LU R23, [R1+0x25c] ;  /* 0x00025c0001177983 */ /* 0x000f220000300800 */
[----:B------:R-:W-:-:S02]  /*53390*/  IMAD.MOV.U32 R14, RZ, RZ, R12 ;  /* 0x000000ffff0e7224 */ /* 0x000fc400078e000c */
[----:B------:R-:W-:-:S05]  /*533a0*/  IMAD.MOV.U32 R15, RZ, RZ, R0 ;  /* 0x000000ffff0f7224 */ /* 0x000fca00078e0000 */
[----:B------:R-:W-:Y:S04]  /*533b0*/  STL.64 [R1+0x3728], R14 ;  /* 0x0037280e01007387 */ /* 0x000fe80000100a00 */
[----:B----4-:R-:W-:Y:S04]  /*533c0*/  STL.64 [R1+0x36d8], R22 ;  /* 0x0036d81601007387 */ /* 0x010fe80000100a00 */
[----:B--2---:R0:W-:Y:S04]  /*533d0*/  STL.64 [R1+0x36d0], R20 ;  /* 0x0036d01401007387 */ /* 0x0041e80000100a00 */
[----:B0-----:R-:W2:Y:S04]  /*533e0*/  LDL.LU R20, [R1+0x260] ;  /* 0x0002600001147983 */ /* 0x001ea80000300800 */
[----:B------:R-:W2:Y:S04]  /*533f0*/  LDL.LU R21, [R1+0x264] ;  /* 0x0002640001157983 */ /* 0x000ea80000300800 */
        /* <DEDUP_REMOVED lines=8> */
[----:B------:R-:W-:Y:S01]  /*53480*/  IMAD.MOV.U32 R15, RZ, RZ, R19 ;  /* 0x000000ffff0f7224 */ /* 0x000fe200078e0013 */
[----:B------:R-:W3:Y:S04]  /*53490*/  LDL.LU R18, [R1+0x37fc] ;  /* 0x0037fc0001127983 */ /* 0x000ee80000300800 */
[----:B------:R-:W3:Y:S04]  /*534a0*/  LDL.LU R19, [R1+0x37f8] ;  /* 0x0037f80001137983 */ /* 0x000ee80000300800 */
        /* <DEDUP_REMOVED lines=49> */
[----:B------:R0:W-:Y:S04]  /*537c0*/  STL.64 [R1+0x37d0], R14 ;  /* 0x0037d00e01007387 */ /* 0x0001e80000100a00 */
[----:B------:R-:W3:Y:S04]  /*537d0*/  LDL.LU R12, [R1+0x310] ;  /* 0x00031000010c7983 */ /* 0x000ee80000300800 */
[----:B------:R-:W3:Y:S04]  /*537e0*/  LDL.LU R13, [R1+0x314] ;  /* 0x00031400010d7983 */ /* 0x000ee80000300800 */
[----:B0-----:R-:W3:Y:S04]  /*537f0*/  LDL.LU R14, [R1+0x318] ;  /* 0x00031800010e7983 */ /* 0x001ee80000300800 */
[----:B------:R-:W3:Y:S04]  /*53800*/  LDL.LU R15, [R1+0x31c] ;  /* 0x00031c00010f7983 */ /* 0x000ee80000300800 */
[----:B------:R-:W3:Y:S04]  /*53810*/  LDL.LU R4, [R1+0x320] ;  /* 0x0003200001047983 */ /* 0x000ee80000300800 */
[----:B------:R-:W3:Y:S04]  /*53820*/  LDL.LU R5, [R1+0x324] ;  /* 0x0003240001057983 */ /* 0x000ee80000300800 */
[----:B------:R-:W3:Y:S04]  /*53830*/  LDL.LU R6, [R1+0x328] ;  /* 0x0003280001067983 */ /* 0x000ee80000300800 */
[----:B------:R-:W3:Y:S04]  /*53840*/  LDL.LU R7, [R1+0x32c] ;  /* 0x00032c0001077983 */ /* 0x000ee80000300800 */
[----:B----4-:R-:W-:Y:S04]  /*53850*/  STL.64 [R1+0x3768], R22 ;  /* 0x0037681601007387 */ /* 0x010fe80000100a00 */
[----:B--2---:R0:W-:Y:S04]  /*53860*/  STL.64 [R1+0x3760], R20 ;  /* 0x0037601401007387 */ /* 0x0041e80000100a00 */
        /* <DEDUP_REMOVED lines=16> */
[C---:B---3--:R-:W-:Y:S03]  /*53970*/  HMMA.16816.F32.BF16 R4, R16.reuse, R26, R4 ;  /* 0x0000001a1004723c */ /* 0x048fe60000041804 */
[----:B----4-:R-:W-:Y:S04]  /*53980*/  STL.64 [R1+0x37b0], R22 ;  /* 0x0037b01601007387 */ /* 0x010fe80000100a00 */
        /* <DEDUP_REMOVED lines=15> */
[----:B------:R-:W-:Y:S04]  /*53a80*/  STL.64 [R1+0x520], R4 ;  /* 0x0005200401007387 */ /* 0x000fe80000100a00 */
[----:B------:R0:W-:Y:S04]  /*53a90*/  STL.64 [R1+0x528], R6 ;  /* 0x0005280601007387 */ /* 0x0001e80000100a00 */
[----:B0-----:R-:W4:Y:S04]  /*53aa0*/  LDL.LU.64 R6, [R1+0x37e0] ;  /* 0x0037e00001067983 */ /* 0x001f280000300a00 */
[----:B------:R-:W3:Y:S01]  /*53ab0*/  LDL.LU.64 R4, [R1+0x37d8] ;  /* 0x0037d80001047983 */ /* 0x000ee20000300a00 */
        /* <DEDUP_REMOVED lines=98> */
[----:B------:R-:W3:-:S15]  /*540e0*/  LDL.LU.64 R12, [R1+0x3688] ;  /* 0x00368800010c7983 */ /* 0x000ede0000300a00 */
[----:B------:R-:W-:-:S02]  /*540f0*/  NOP ;  /* 0x0000000000007918 */ /* 0x000fc40000000000 */
[----:B------:R0:W-:Y:S04]  /*54100*/  STL.64 [R1+0x500], R16 ;  /* 0x0005001001007387 */ /* 0x0001e80000100a00 */
[----:B------:R1:W-:Y:S04]  /*54110*/  STL.64 [R1+0x508], R18 ;  /* 0x0005081201007387 */ /* 0x0003e80000100a00 */
[----:B0-----:R-:W2:Y:S04]  /*54120*/  LDL.LU R16, [R1+0x1f0] ;  /* 0x0001f00001107983 */ /* 0x001ea80000300800 */
[----:B------:R-:W2:Y:S04]  /*54130*/  LDL.LU R17, [R1+0x1f4] ;  /* 0x0001f40001117983 */ /* 0x000ea80000300800 */
[----:B-1----:R-:W2:Y:S01]  /*54140*/  LDL.LU R18, [R1+0x1f8] ;  /* 0x0001f80001127983 */ /* 0x002ea20000300800 */
[----:B------:R-:W-:-:S03]  /*54150*/  IMAD.MOV.U32 R19, RZ, RZ, R3 ;  /* 0x000000ffff137224 */ /* 0x000fc600078e0003 */
[----:B------:R-:W-:Y:S04]  /*54160*/  STL.64 [R1+0x35a8], R22 ;  /* 0x0035a81601007387 */ /* 0x000fe80000100a00 */
[----:B------:R0:W-:Y:S04]  /*54170*/  STL.64 [R1+0x35a0], R26 ;  /* 0x0035a01a01007387 */ /* 0x0001e80000100a00 */
[----:B------:R1:W-:Y:S01]  /*54180*/  STL.64 [R1+0x3598], R24 ;  /* 0x0035981801007387 */ /* 0x0003e20000100a00 */
[C---:B---3--:R-:W-:Y:S06]  /*54190*/  HMMA.16816.F32.BF16 R8, R12.reuse, R6, R8 ;  /* 0x000000060c08723c */ /* 0x048fec0000041808 */
[----:B--2---:R-:W-:-:S15]  /*541a0*/  HMMA.16816.F32.BF16 R16, R12, R26, R16 ;  /* 0x0000001a0c10723c */ /* 0x004fde0000041810 */
[----:B------:R-:W-:-:S08]  /*541b0*/  NOP ;  /* 0x0000000000007918 */ /* 0x000fd00000000000 */
[----:B------:R-:W-:Y:S04]  /*541c0*/  STL.64 [R1+0x4f0], R16 ;  /* 0x0004f01001007387 */ /* 0x000fe80000100a00 */
[----:B------:R-:W-:Y:S04]  /*541d0*/  STL.64 [R1+0x4f8], R18 ;  /* 0x0004f81201007387 */ /* 0x000fe80000100a00 */
[----:B------:R-:W-:Y:S04]  /*541e0*/  STL.64 [R1+0x4e0], R8 ;  /* 0x0004e00801007387 */ /* 0x000fe80000100a00 */
[----:B------:R-:W-:Y:S04]  /*541f0*/  STL [R1+0x4e8], R10 ;  /* 0x0004e80a01007387 */ /* 0x000fe80000100800 */
[----:B0-----:R-:W2:Y:S04]  /*54200*/  LDL.LU.64 R26, [R1+0x168] ;  /* 0x00016800011a7983 */ /* 0x001ea80000300a00 */
[----:B--2---:R0:W-:Y:S04]  /*54210*/  STL.64 [R1+0x3628], R26 ;  /* 0x0036281a01007387 */ /* 0x0041e80000100a00 */
[----:B-1----:R-:W2:Y:S04]  /*54220*/  LDL.LU R24, [R1+0xc0] ;  /* 0x0000c00001187983 */ /* 0x002ea80000300800 */
[----:B------:R-:W2:Y:S04]  /*54230*/  LDL.LU R25, [R1+0xc4] ;  /* 0x0000c40001197983 */ /* 0x000ea80000300800 */
[----:B0-----:R-:W3:Y:S04]  /*54240*/  LDL.LU R26, [R1+0xc8] ;  /* 0x0000c800011a7983 */ /* 0x001ee80000300800 */
[----:B------:R-:W3:Y:S04]  /*54250*/  LDL.LU R27, [R1+0xcc] ;  /* 0x0000cc00011b7983 */ /* 0x000ee80000300800 */
[----:B---3--:R-:W-:Y:S04]  /*54260*/  STL.64 [R1+0x3638], R26 ;  /* 0x0036381a01007387 */ /* 0x008fe80000100a00 */
[----:B--2---:R0:W-:Y:S04]  /*54270*/  STL.64 [R1+0x3630], R24 ;  /* 0x0036301801007387 */ /* 0x0041e80000100a00 */
[----:B0-----:R-:W2:Y:S04]  /*54280*/  LDL.LU R24, [R1+0xd0] ;  /* 0x0000d00001187983 */ /* 0x001ea80000300800 */
[----:B------:R-:W2:Y:S04]  /*54290*/  LDL.LU R25, [R1+0xd4] ;  /* 0x0000d40001197983 */ /* 0x000ea80000300800 */
[----:B------:R-:W3:Y:S04]  /*542a0*/  LDL.LU R26, [R1+0xd8] ;  /* 0x0000d800011a7983 */ /* 0x000ee80000300800 */
[----:B------:R-:W3:Y:S04]  /*542b0*/  LDL.LU R27, [R1+0xdc] ;  /* 0x0000dc00011b7983 */ /* 0x000ee80000300800 */
[----:B------:R-:W4:Y:S04]  /*542c0*/  LDL.LU R8, [R1+0x1d0] ;  /* 0x0001d00001087983 */ /* 0x000f280000300800 */
[----:B------:R-:W4:Y:S01]  /*542d0*/  LDL.LU R9, [R1+0x1d4] ;  /* 0x0001d40001097983 */ /* 0x000f220000300800 */
[----:B------:R-:W-:-:S03]  /*542e0*/  IMAD.MOV.U32 R3, RZ, RZ, R11 ;  /* 0x000000ffff037224 */ /* 0x000fc600078e000b */
[----:B------:R-:W4:Y:S04]  /*542f0*/  LDL.LU R10, [R1+0x1d8] ;  /* 0x0001d800010a7983 */ /* 0x000f280000300800 */
[----:B------:R-:W4:Y:S04]  /*54300*/  LDL.LU R11, [R1+0x1dc] ;  /* 0x0001dc00010b7983 */ /* 0x000f280000300800 */
[----:B---3--:R0:W-:Y:S04]  /*54310*/  STL.64 [R1+0x3658], R26 ;  /* 0x0036581a01007387 */ /* 0x0081e80000100a00 */
[----:B--2---:R-:W-:Y:S04]  /*54320*/  STL.64 [R1+0x3650], R24 ;  /* 0x0036501801007387 */ /* 0x004fe80000100a00 */
[----:B0-----:R-:W2:Y:S04]  /*54330*/  LDL.64 R26, [R1+0x198] ;  /* 0x00019800011a7983 */ /* 0x001ea80000100a00 */
[----:B--2---:R0:W-:Y:S04]  /*54340*/  STL.64 [R1+0x3668], R26 ;  /* 0x0036681a01007387 */ /* 0x0041e80000100a00 */
[----:B0-----:R-:W2:Y:S04]  /*54350*/  LDL.LU.64 R26, [R1+0x1a8] ;  /* 0x0001a800011a7983 */ /* 0x001ea80000300a00 */
[----:B--2---:R0:W-:Y:S04]  /*54360*/  STL.64 [R1+0x3680], R26 ;  /* 0x0036801a01007387 */ /* 0x0041e80000100a00 */
[----:B0-----:R-:W4:Y:S04]  /*54370*/  LDL.LU.64 R26, [R1+0x8] ;  /* 0x00000800011a7983 */ /* 0x001f280000300a00 */
[----:B------:R-:W2:Y:S04]  /*54380*/  LDL.LU R20, [R1+0xa0] ;  /* 0x0000a00001147983 */ /* 0x000ea80000300800 */
[----:B------:R-:W2:Y:S04]  /*54390*/  LDL.LU R21, [R1+0xa4] ;  /* 0x0000a40001157983 */ /* 0x000ea80000300800 */
[----:B------:R-:W3:Y:S04]  /*543a0*/  LDL.LU R22, [R1+0xa8] ;  /* 0x0000a80001167983 */ /* 0x000ee80000300800 */
[----:B------:R-:W3:Y:S04]  /*543b0*/  LDL.LU R23, [R1+0xac] ;  /* 0x0000ac0001177983 */ /* 0x000ee80000300800 */
[----:B---3--:R0:W-:Y:S04]  /*543c0*/  STL.64 [R1+0x3648], R22 ;  /* 0x0036481601007387 */ /* 0x0081e80000100a00 */
[----:B--2---:R1:W-:Y:S04]  /*543d0*/  STL.64 [R1+0x3640], R20 ;  /* 0x0036401401007387 */ /* 0x0043e80000100a00 */
[----:B0-----:R-:W2:Y:S01]  /*543e0*/  LDL.LU.64 R22, [R1+0x188] ;  /* 0x0001880001167983 */ /* 0x001ea20000300a00 */
[----:B----4-:R-:W-:Y:S03]  /*543f0*/  HMMA.16816.F32.BF16 R8, R12, R26, R8 ;  /* 0x0000001a0c08723c */ /* 0x010fe60000041808 */
        /* <DEDUP_REMOVED lines=9> */
[----:B------:R-:W2:Y:S04]  /*54490*/  LDL.LU R22, [R1+0x1c8] ;  /* 0x0001c80001167983 */ /* 0x000ea80000300800 */
[----:B------:R-:W2:Y:S04]  /*544a0*/  LDL.LU R23, [R1+0x1cc] ;  /* 0x0001cc0001177983 */ /* 0x000ea80000300800 */
[----:B------:R-:W3:Y:S04]  /*544b0*/  LDL.LU.64 R18, [R1+0x158] ;  /* 0x0001580001127983 */ /* 0x000ee80000300a00 */
[----:B------:R-:W-:Y:S04]  /*544c0*/  STL.64 [R1+0x35b8], R6 ;  /* 0x0035b80601007387 */ /* 0x000fe80000100a00 */
[----:B------:R0:W-:Y:S04]  /*544d0*/  STL.64 [R1+0x35b0], R4 ;  /* 0x0035b00401007387 */ /* 0x0001e80000100a00 */
[----:B0-----:R-:W4:Y:S04]  /*544e0*/  LDL.LU R4, [R1+0xb0] ;  /* 0x0000b00001047983 */ /* 0x001f280000300800 */
[----:B------:R-:W4:Y:S04]  /*544f0*/  LDL.LU R5, [R1+0xb4] ;  /* 0x0000b40001057983 */ /* 0x000f280000300800 */
[----:B------:R-:W4:Y:S04]  /*54500*/  LDL.LU R6, [R1+0xb8] ;  /* 0x0000b80001067983 */ /* 0x000f280000300800 */
[----:B------:R-:W-:Y:S04]  /*54510*/  STL [R1+0x32f8], R3 ;  /* 0x0032f80301007387 */ /* 0x000fe80000100800 */
[----:B------:R0:W-:Y:S04]  /*54520*/  STL.64 [R1+0x4d0], R8 ;  /* 0x0004d00801007387 */ /* 0x0001e80000100a00 */
[----:B------:R1:W-:Y:S01]  /*54530*/  STL.64 [R1+0x4d8], R10 ;  /* 0x0004d80a01007387 */ /* 0x0003e20000100a00 */
[----:B0-----:R-:W-:-:S02]  /*54540*/  IMAD.MOV.U32 R9, RZ, RZ, R26 ;  /* 0x000000ffff097224 */ /* 0x001fc400078e001a */
[----:B------:R-:W-:Y:S02]  /*54550*/  IMAD.MOV.U32 R8, RZ, RZ, R27 ;  /* 0x000000ffff087224 */ /* 0x000fe400078e001b */
[----:B------:R-:W2:Y:S04]  /*54560*/  LDL.LU.64 R26, [R1+0x3680] ;  /* 0x00368000011a7983 */ /* 0x000ea80000300a00 */
[----:B------:R-:W-:Y:S04]  /*54570*/  STL.64 [R1+0x35e0], R8 ;  /* 0x0035e00801007387 */ /* 0x000fe80000100a00 */
[----:B-1----:R-:W3:Y:S01]  /*54580*/  LDL.64 R10, [R1+0x178] ;  /* 0x00017800010a7983 */ /* 0x002ee20000100a00 */
        /* <DEDUP_REMOVED lines=19> */
[----:B------:R-:W-:Y:S01]  /*546c0*/  IMAD.MOV.U32 R7, RZ, RZ, R2 ;  /* 0x000000ffff077224 */ /* 0x000fe200078e0002 */
[----:B--2---:R-:W-:Y:S06]  /*546d0*/  HMMA.16816.F32.BF16 R24, R12, R22, R24 ;  /* 0x000000160c18723c */ /* 0x004fec0000041818 */
[----:B------:R-:W-:-:S02]  /*546e0*/  IMAD.MOV.U32 R28, RZ, RZ, R22 ;  /* 0x000000ffff1c7224 */ /* 0x000fc400078e0016 */
[----:B------:R-:W-:Y:S02]  /*546f0*/  IMAD.MOV.U32 R29, RZ, RZ, R23 ;  /* 0x000000ffff1d7224 */ /* 0x000fe400078e0017 */
[----:B------:R-:W2:Y:S04]  /*54700*/  LDL.LU.64 R22, [R1+0x3648] ;  /* 0x0036480001167983 */ /* 0x000ea80000300a00 */
[----:B------:R-:W2:Y:S09]  /*54710*/  LDL.LU.64 R20, [R1+0x3640] ;  /* 0x0036400001147983 */ /* 0x000eb20000300a00 */
[----:B------:R-:W-:Y:S04]  /*54720*/  STL.64 [R1+0xd0], R24 ;  /* 0x0000d01801007387 */ /* 0x000fe80000100a00 */
[----:B------:R0:W-:Y:S01]  /*54730*/  STL [R1+0xd8], R26 ;  /* 0x0000d81a01007387 */ /* 0x0001e20000100800 */
[----:B------:R-:W-:-:S03]  /*54740*/  IMAD.MOV.U32 R2, RZ, RZ, R27 ;  /* 0x000000ffff027224 */ /* 0x000fc600078e001b */
[----:B0-----:R-:W3:Y:S04]  /*54750*/  LDL.LU.64 R26, [R1+0x3638] ;  /* 0x00363800011a7983 */ /* 0x001ee80000300a00 */
[----:B------:R-:W3:Y:S04]  /*54760*/  LDL.LU.64 R24, [R1+0x3630] ;  /* 0x0036300001187983 */ /* 0x000ee80000300a00 */
[----:B------:R-:W-:Y:S04]  /*54770*/  STL [R1+0x3544], R29 ;  /* 0x0035441d01007387 */ /* 0x000fe80000100800 */
[----:B------:R-:W-:Y:S04]  /*54780*/  STL [R1+0x3540], R28 ;  /* 0x0035401c01007387 */ /* 0x000fe80000100800 */
[----:B------:R-:W-:Y:S01]  /*54790*/  STL [R1+0x32fc], R2 ;  /* 0x0032fc0201007387 */ /* 0x000fe20000100800 */
[----:B---3--:R-:W-:-:S15]  /*547a0*/  HMMA.16816.F32.BF16 R24, R12, R10, R24 ;  /* 0x0000000a0c18723c */ /* 0x008fde0000041818 */
[----:B------:R-:W-:-:S08]  /*547b0*/  NOP ;  /* 0x0000000000007918 */ /* 0x000fd00000000000 */
[----:B------:R-:W-:Y:S04]  /*547c0*/  STL.64 [R1+0xc0], R24 ;  /* 0x0000c01801007387 */ /* 0x000fe80000100a00 */
[----:B------:R0:W-:Y:S04]  /*547d0*/  STL.64 [R1+0xc8], R26 ;  /* 0x0000c81a01007387 */ /* 0x0001e80000100a00 */
[----:B0-----:R-:W4:Y:S01]  /*547e0*/  LDL.LU.64 R26, [R1+0x3628] ;  /* 0x00362800011a7983 */ /* 0x001f220000300a00 */
[----:B------:R-:W-:-:S05]  /*547f0*/  IMAD.MOV.U32 R0, RZ, RZ, R11 ;  /* 0x000000ffff007224 */ /* 0x000fca00078e000b */
[----:B------:R-:W-:Y:S01]  /*54800*/  STL [R1+0x3548], R0 ;  /* 0x0035480001007387 */ /* 0x000fe20000100800 */
[----:B------:R-:W-:Y:S02]  /*54810*/  IMAD.MOV.U32 R3, RZ, RZ, R18 ;  /* 0x000000ffff037224 */ /* 0x000fe400078e0012 */
[----:B------:R-:W-:Y:S01]  /*54820*/  IMAD.MOV.U32 R2, RZ, RZ, R19 ;  /* 0x000000ffff027224 */ /* 0x000fe200078e0013 */
[----:B----4-:R-:W-:Y:S06]  /*54830*/  HMMA.16816.F32.BF16 R4, R12, R26, R4 ;  /* 0x0000001a0c04723c */ /* 0x010fec0000041804 */
[----:B------:R-:W-:-:S02]  /*54840*/  IMAD.MOV.U32 R28, RZ, RZ, R27 ;  /* 0x000000ffff1c7224 */ /* 0x000fc400078e001b */
[----:B------:R-:W-:-:S15]  /*54850*/  IMAD.MOV.U32 R29, RZ, RZ, R26 ;  /* 0x000000ffff1d7224 */ /* 0x000fde00078e001a */
[----:B------:R-:W-:Y:S04]  /*54860*/  STL.64 [R1+0xb0], R4 ;  /* 0x0000b00401007387 */ /* 0x000fe80000100a00 */
[----:B------:R2:W-:Y:S02]  /*54870*/  STL.64 [R1+0xb8], R6 ;  /* 0x0000b80601007387 */ /* 0x0005e40000100a00 */
[----:B--2---:R-:W-:Y:S02]  /*54880*/  HMMA.16816.F32.BF16 R4, R12, R18, R20 ;  /* 0x000000120c04723c */ /* 0x004fe40000041814 */
[----:B------:R-:W-:Y:S04]  /*54890*/  STL [R1+0x3550], R28 ;  /* 0x0035501c01007387 */ /* 0x000fe80000100800 */
[----:B------:R-:W-:-:S15]  /*548a0*/  STL [R1+0x354c], R29 ;  /* 0x00354c1d01007387 */ /* 0x000fde0000100800 */
[----:B------:R-:W-:-:S02]  /*548b0*/  NOP ;  /* 0x0000000000007918 */ /* 0x000fc40000000000 */
[----:B------:R-:W-:Y:S04]  /*548c0*/  STL.64 [R1+0xa0], R4 ;  /* 0x0000a00401007387 */ /* 0x000fe80000100a00 */
[----:B------:R-:W-:Y:S04]  /*548d0*/  STL.64 [R1+0xa8], R6 ;  /* 0x0000a80601007387 */ /* 0x000fe80000100a00 */
[----:B------:R-:W2:Y:S04]  /*548e0*/  LDL.LU R24, [R1+0x30] ;  /* 0x0000300001187983 */ /* 0x000ea80000300800 */
[----:B------:R-:W2:Y:S04]  /*548f0*/  LDL.LU R25, [R1+0x34] ;  /* 0x0000340001197983 */ /* 0x000ea80000300800 */
[----:B------:R-:W3:Y:S04]  /*54900*/  LDL.LU R26, [R1+0x38] ;  /* 0x00003800011a7983 */ /* 0x000ee80000300800 */
[----:B------:R-:W3:Y:S04]  /*54910*/  LDL.LU R27, [R1+0x3c] ;  /* 0x00003c00011b7983 */ /* 0x000ee80000300800 */
[----:B------:R-:W4:Y:S04]  /*54920*/  LDL.LU.64 R18, [R1+0x138] ;  /* 0x0001380001127983 */ /* 0x000f280000300a00 */
[----:B----4-:R0:W-:Y:S04]  /*54930*/  STL.64 [R1+0x3610], R18 ;  /* 0x0036101201007387 */ /* 0x0101e80000100a00 */
[----:B0-----:R-:W4:Y:S04]  /*54940*/  LDL.LU.64 R18, [R1+0x148] ;  /* 0x0001480001127983 */ /* 0x001f280000300a00 */
[----:B------:R-:W2:Y:S04]  /*54950*/  LDL.LU.64 R10, [R1+0x118] ;  /* 0x00011800010a7983 */ /* 0x000ea80000300a00 */
[----:B--2---:R0:W-:Y:S04]  /*54960*/  STL.64 [R1+0x35f0], R10 ;  /* 0x0035f00a01007387 */ /* 0x0041e80000100a00 */
[----:B0-----:R-:W2:Y:S04]  /*54970*/  LDL.LU.64 R10, [R1+0x128] ;  /* 0x00012800010a7983 */ /* 0x001ea80000300a00 */
[----:B--2---:R0:W-:Y:S04]  /*54980*/  STL.64 [R1+0x3608], R10 ;  /* 0x0036080a01007387 */ /* 0x0041e80000100a00 */
[----:B------:R-:W2:Y:S04]  /*54990*/  LDL.LU R8, [R1+0x80] ;  /* 0x0000800001087983 */ /* 0x000ea80000300800 */
[----:B------:R-:W2:Y:S04]  /*549a0*/  LDL.LU R9, [R1+0x84] ;  /* 0x0000840001097983 */ /* 0x000ea80000300800 */
[----:B0-----:R-:W3:Y:S04]  /*549b0*/  LDL.LU R10, [R1+0x88] ;  /* 0x00008800010a7983 */ /* 0x001ee80000300800 */
[----:B------:R-:W3:Y:S04]  /*549c0*/  LDL.LU R11, [R1+0x8c] ;  /* 0x00008c00010b7983 */ /* 0x000ee80000300800 */
[----:B---3--:R-:W-:Y:S04]  /*549d0*/  STL.64 [R1+0x3620], R10 ;  /* 0x0036200a01007387 */ /* 0x008fe80000100a00 */
[----:B--2---:R0:W-:Y:S04]  /*549e0*/  STL.64 [R1+0x3618], R8 ;  /* 0x0036180801007387 */ /* 0x0041e80000100a00 */
[----:B0-----:R-:W4:Y:S04]  /*549f0*/  LDL.LU R8, [R1+0x90] ;  /* 0x0000900001087983 */ /* 0x001f280000300800 */
[----:B------:R-:W4:Y:S04]  /*54a00*/  LDL.LU R9, [R1+0x94] ;  /* 0x0000940001097983 */ /* 0x000f280000300800 */
[----:B------:R-:W4:Y:S04]  /*54a10*/  LDL.LU R10, [R1+0x98] ;  /* 0x00009800010a7983 */ /* 0x000f280000300800 */
[----:B------:R-:W4:Y:S04]  /*54a20*/  LDL.LU R11, [R1+0x9c] ;  /* 0x00009c00010b7983 */ /* 0x000f280000300800 */
[----:B------:R0:W-:Y:S04]  /*54a30*/  STL.64 [R1+0x35c8], R26 ;  /* 0x0035c81a01007387 */ /* 0x0001e80000100a00 */
[----:B------:R1:W-:Y:S04]  /*54a40*/  STL.64 [R1+0x35c0], R24 ;  /* 0x0035c01801007387 */ /* 0x0003e80000100a00 */
[----:B0-----:R-:W2:Y:S04]  /*54a50*/  LDL.LU.64 R26, [R1+0x108] ;  /* 0x00010800011a7983 */ /* 0x001ea80000300a00 */
[----:B--2---:R0:W-:Y:S04]  /*54a60*/  STL.64 [R1+0x35e8], R26 ;  /* 0x0035e81a01007387 */ /* 0x0041e80000100a00 */
[----:B-1----:R-:W2:Y:S04]  /*54a70*/  LDL.LU R24, [R1+0x60] ;  /* 0x0000600001187983 */ /* 0x002ea80000300800 */
[----:B------:R-:W2:Y:S04]  /*54a80*/  LDL.LU R25, [R1+0x64] ;  /* 0x0000640001197983 */ /* 0x000ea80000300800 */
[----:B0-----:R-:W3:Y:S04]  /*54a90*/  LDL.LU R26, [R1+0x68] ;  /* 0x00006800011a7983 */ /* 0x001ee80000300800 */
[----:B------:R-:W3:Y:S01]  /*54aa0*/  LDL.LU R27, [R1+0x6c] ;  /* 0x00006c00011b7983 */ /* 0x000ee20000300800 */
[----:B----4-:R-:W-:Y:S03]  /*54ab0*/  HMMA.16816.F32.BF16 R8, R12, R18, R8 ;  /* 0x000000120c08723c */ /* 0x010fe60000041808 */
        /* <DEDUP_REMOVED lines=8> */
[----:B------:R-:W4:Y:S04]  /*54b40*/  LDL.LU R6, [R1+0x48] ;  /* 0x0000480001067983 */ /* 0x000f280000300800 */
[----:B------:R-:W4:Y:S01]  /*54b50*/  LDL.LU R7, [R1+0x4c] ;  /* 0x00004c0001077983 */ /* 0x000f220000300800 */
[----:B------:R-:W-:-:S02]  /*54b60*/  IMAD.MOV.U32 R29, RZ, RZ, R18 ;  /* 0x000000ffff1d7224 */ /* 0x000fc400078e0012 */
[----:B------:R-:W-:Y:S01]  /*54b70*/  IMAD.MOV.U32 R0, RZ, RZ, R19 ;  /* 0x000000ffff007224 */ /* 0x000fe200078e0013 */
[----:B----4-:R-:W-:Y:S04]  /*54b80*/  STL.64 [R1+0x35d8], R6 ;  /* 0x0035d80601007387 */ /* 0x010fe80000100a00 */
[----:B---3--:R0:W-:Y:S04]  /*54b90*/  STL.64 [R1+0x35d0], R4 ;  /* 0x0035d00401007387 */ /* 0x0081e80000100a00 */
[----:B0-----:R-:W3:Y:S04]  /*54ba0*/  LDL.LU R4, [R1+0x50] ;  /* 0x0000500001047983 */ /* 0x001ee80000300800 */
[----:B------:R-:W3:Y:S04]  /*54bb0*/  LDL.LU R5, [R1+0x54] ;  /* 0x0000540001057983 */ /* 0x000ee80000300800 */
[----:B------:R-:W3:Y:S04]  /*54bc0*/  LDL.LU R6, [R1+0x58] ;  /* 0x0000580001067983 */ /* 0x000ee80000300800 */
[----:B------:R-:W3:Y:S04]  /*54bd0*/  LDL.LU R7, [R1+0x5c] ;  /* 0x00005c0001077983 */ /* 0x000ee80000300800 */
[----:B------:R-:W4:Y:S04]  /*54be0*/  LDL.LU.64 R22, [R1+0xf8] ;  /* 0x0000f80001167983 */ /* 0x000f280000300a00 */
[----:B------:R-:W-:Y:S04]  /*54bf0*/  STL [R1+0x3558], R2 ;  /* 0x0035580201007387 */ /* 0x000fe80000100800 */
[----:B------:R-:W-:Y:S04]  /*54c00*/  STL [R1+0x3554], R3 ;  /* 0x0035540301007387 */ /* 0x000fe80000100800 */
[----:B------:R-:W-:Y:S04]  /*54c10*/  STL.64 [R1+0x90], R8 ;  /* 0x0000900801007387 */ /* 0x000fe80000100a00 */
[----:B------:R0:W-:Y:S04]  /*54c20*/  STL.64 [R1+0x98], R10 ;  /* 0x0000980a01007387 */ /* 0x0001e80000100a00 */
[----:B0-----:R-:W2:Y:S04]  /*54c30*/  LDL.LU.64 R10, [R1+0x3620] ;  /* 0x00362000010a7983 */ /* 0x001ea80000300a00 */
[----:B------:R-:W2:Y:S04]  /*54c40*/  LDL.LU.64 R8, [R1+0x3618] ;  /* 0x0036180001087983 */ /* 0x000ea80000300a00 */
[----:B------:R-:W2:Y:S04]  /*54c50*/  LDL.LU.64 R18, [R1+0x3610] ;  /* 0x0036100001127983 */ /* 0x000ea80000300a00 */
[----:B------:R-:W-:Y:S04]  /*54c60*/  STL [R1+0x3560], R0 ;  /* 0x0035600001007387 */ /* 0x000fe80000100800 */
[----:B------:R-:W-:Y:S01]  /*54c70*/  STL [R1+0x355c], R29 ;  /* 0x00355c1d01007387 */ /* 0x000fe20000100800 */
[----:B--2---:R-:W-:-:S15]  /*54c80*/  HMMA.16816.F32.BF16 R8, R12, R18, R8 ;  /* 0x000000120c08723c */ /* 0x004fde0000041808 */
[----:B------:R-:W-:-:S08]  /*54c90*/  NOP ;  /* 0x0000000000007918 */ /* 0x000fd00000000000 */
[----:B------:R-:W-:Y:S04]  /*54ca0*/  STL.64 [R1+0x80], R8 ;  /* 0x0000800801007387 */ /* 0x000fe80000100a00 */
[----:B------:R0:W-:Y:S04]  /*54cb0*/  STL.64 [R1+0x88], R10 ;  /* 0x0000880a01007387 */ /* 0x0001e80000100a00 */
[----:B0-----:R-:W2:Y:S01]  /*54cc0*/  LDL.LU.64 R10, [R1+0x3608] ;  /* 0x00360800010a7983 */ /* 0x001ea20000300a00 */
[----:B------:R-:W-:Y:S02]  /*54cd0*/  IMAD.MOV.U32 R28, RZ, RZ, R19 ;  /* 0x000000ffff1c7224 */ /* 0x000fe400078e0013 */
[----:B------:R-:W-:Y:S01]  /*54ce0*/  IMAD.MOV.U32 R3, RZ, RZ, R18 ;  /* 0x000000ffff037224 */ /* 0x000fe200078e0012 */
[----:B------:R-:W4:Y:S04]  /*54cf0*/  LDL.LU R16, [R1+0x20] ;  /* 0x0000200001107983 */ /* 0x000f280000300800 */
[----:B------:R-:W4:Y:S04]  /*54d00*/  LDL.LU R17, [R1+0x24] ;  /* 0x0000240001117983 */ /* 0x000f280000300800 */
[----:B------:R-:W4:Y:S04]  /*54d10*/  LDL.LU R18, [R1+0x28] ;  /* 0x0000280001127983 */ /* 0x000f280000300800 */
[----:B------:R-:W4:Y:S04]  /*54d20*/  LDL.LU R19, [R1+0x2c] ;  /* 0x00002c0001137983 */ /* 0x000f280000300800 */
        /* <DEDUP_REMOVED lines=16> */
[----:B0-----:R-:W3:Y:S01]  /*54e30*/  LDL.LU.64 R26, [R1+0x35e8] ;  /* 0x0035e800011a7983 */ /* 0x001ee20000300a00 */
[----:B------:R-:W-:Y:S02]  /*54e40*/  IMAD.MOV.U32 R0, RZ, RZ, R11 ;  /* 0x000000ffff007224 */ /* 0x000fe400078e000b */
[----:B------:R-:W-:Y:S01]  /*54e50*/  IMAD.MOV.U32 R3, RZ, RZ, R10 ;  /* 0x000000ffff037224 */ /* 0x000fe200078e000a */
[----:B------:R-:W2:Y:S04]  /*54e60*/  LDL.LU.64 R8, [R1+0x35e0] ;  /* 0x0035e00001087983 */ /* 0x000ea80000300a00 */
[----:B------:R-:W-:Y:S04]  /*54e70*/  STL [R1+0x3578], R0 ;  /* 0x0035780001007387 */ /* 0x000fe80000100800 */
[----:B------:R-:W-:Y:S01]  /*54e80*/  STL [R1+0x3574], R3 ;  /* 0x0035740301007387 */ /* 0x000fe20000100800 */
[----:B---3--:R-:W-:-:S15]  /*54e90*/  HMMA.16816.F32.BF16 R4, R12, R26, R4 ;  /* 0x0000001a0c04723c */ /* 0x008fde0000041804 */
[----:B------:R-:W-:-:S08]  /*54ea0*/  NOP ;  /* 0x0000000000007918 */ /* 0x000fd00000000000 */
[----:B------:R-:W-:Y:S04]  /*54eb0*/  STL.64 [R1+0x50], R4 ;  /* 0x0000500401007387 */ /* 0x000fe80000100a00 */
[----:B------:R0:W-:Y:S04]  /*54ec0*/  STL.64 [R1+0x58], R6 ;  /* 0x0000580601007387 */ /* 0x0001e80000100a00 */
[----:B0-----:R-:W3:Y:S04]  /*54ed0*/  LDL.LU.64 R6, [R1+0x35d8] ;  /* 0x0035d80001067983 */ /* 0x001ee80000300a00 */
[----:B------:R-:W3:Y:S01]  /*54ee0*/  LDL.LU.64 R4, [R1+0x35d0] ;  /* 0x0035d00001047983 */ /* 0x000ee20000300a00 */
[----:B------:R-:W-:-:S02]  /*54ef0*/  IMAD.MOV.U32 R29, RZ, RZ, R26 ;  /* 0x000000ffff1d7224 */ /* 0x000fc400078e001a */
[----:B------:R-:W-:Y:S02]  /*54f00*/  IMAD.MOV.U32 R28, RZ, RZ, R27 ;  /* 0x000000ffff1c7224 */ /* 0x000fe400078e001b */
[----:B------:R-:W2:Y:S04]  /*54f10*/  LDL.LU.64 R26, [R1+0x35c8] ;  /* 0x0035c800011a7983 */ /* 0x000ea80000300a00 */
[----:B------:R-:W2:Y:S04]  /*54f20*/  LDL.LU.64 R24, [R1+0x35c0] ;  /* 0x0035c00001187983 */ /* 0x000ea80000300a00 */
[----:B------:R-:W-:Y:S01]  /*54f30*/  STL [R1+0x357c], R29 ;  /* 0x00357c1d01007387 */ /* 0x000fe20000100800 */
[----:B----4-:R-:W-:-:S02]  /*54f40*/  IMAD.MOV.U32 R3, RZ, RZ, R22 ;  /* 0x000000ffff037224 */ /* 0x010fc400078e0016 */
[----:B------:R-:W-:Y:S01]  /*54f50*/  IMAD.MOV.U32 R2, RZ, RZ, R23 ;  /* 0x000000ffff027224 */ /* 0x000fe200078e0017 */
[----:B---3--:R-:W-:-:S15]  /*54f60*/  HMMA.16816.F32.BF16 R4, R12, R22, R4 ;  /* 0x000000160c04723c */ /* 0x008fde0000041804 */
[----:B------:R-:W-:-:S08]  /*54f70*/  NOP ;  /* 0x0000000000007918 */ /* 0x000fd00000000000 */
[----:B------:R-:W-:Y:S04]  /*54f80*/  STL.64 [R1+0x40], R4 ;  /* 0x0000400401007387 */ /* 0x000fe80000100a00 */
[----:B------:R0:W-:Y:S04]  /*54f90*/  STL.64 [R1+0x48], R6 ;  /* 0x0000480601007387 */ /* 0x0001e80000100a00 */
[----:B0-----:R-:W3:Y:S04]  /*54fa0*/  LDL.LU.64 R6, [R1+0x35b8] ;  /* 0x0035b80001067983 */ /* 0x001ee80000300a00 */
[----:B------:R-:W4:Y:S04]  /*54fb0*/  LDL.LU.64 R4, [R1+0x35b0] ;  /* 0x0035b00001047983 */ /* 0x000f280000300a00 */
[----:B------:R-:W2:Y:S02]  /*54fc0*/  LDL.LU.64 R22, [R1+0x35a8] ;  /* 0x0035a80001167983 */ /* 0x000ea40000300a00 */
[----:B--2---:R-:W-:Y:S02]  /*54fd0*/  HMMA.16816.F32.BF16 R12, R12, R22, R24 ;  /* 0x000000160c0c723c */ /* 0x004fe40000041818 */
[----:B------:R-:W2:Y:S04]  /*54fe0*/  LDL.LU.64 R26, [R1+0x35a0] ;  /* 0x0035a000011a7983 */ /* 0x000ea80000300a00 */
[----:B------:R-:W4:Y:S01]  /*54ff0*/  LDL.LU.64 R24, [R1+0x3598] ;  /* 0x0035980001187983 */ /* 0x000f220000300a00 */
[----:B------:R-:W-:-:S02]  /*55000*/  IMAD.MOV.U32 R29, RZ, RZ, R22 ;  /* 0x000000ffff1d7224 */ /* 0x000fc400078e0016 */
[----:B------:R-:W-:-:S14]  /*55010*/  IMAD.MOV.U32 R0, RZ, RZ, R23 ;  /* 0x000000ffff007224 */ /* 0x000fdc00078e0017 */
[----:B------:R-:W-:Y:S04]  /*55020*/  STL.64 [R1+0x30], R12 ;  /* 0x0000300c01007387 */ /* 0x000fe80000100a00 */
[----:B------:R0:W-:Y:S04]  /*55030*/  STL.64 [R1+0x38], R14 ;  /* 0x0000380e01007387 */ /* 0x0001e80000100a00 */
[----:B------:R-:W2:Y:S04]  /*55040*/  LDL.LU.64 R22, [R1+0x3590] ;  /* 0x0035900001167983 */ /* 0x000ea80000300a00 */
[----:B------:R-:W2:Y:S01]  /*55050*/  LDL.LU.64 R20, [R1+0x3588] ;  /* 0x0035880001147983 */ /* 0x000ea20000300a00 */
[----:B0-----:R-:W-:-:S02]  /*55060*/  IMAD.MOV.U32 R14, RZ, RZ, R9 ;  /* 0x000000ffff0e7224 */ /* 0x001fc400078e0009 */
[----:B------:R-:W-:-:S05]  /*55070*/  IMAD.MOV.U32 R15, RZ, RZ, R8 ;  /* 0x000000ffff0f7224 */ /* 0x000fca00078e0008 */
[----:B------:R0:W-:Y:S04]  /*55080*/  STL.64 [R1+0x3580], R14 ;  /* 0x0035800e01007387 */ /* 0x0001e80000100a00 */
[----:B------:R-:W3:Y:S04]  /*55090*/  LDL.LU R12, [R1+0x10] ;  /* 0x00001000010c7983 */ /* 0x000ee80000300800 */
[----:B------:R-:W3:Y:S04]  /*550a0*/  LDL.LU R13, [R1+0x14] ;  /* 0x00001400010d7983 */ /* 0x000ee80000300800 */
[----:B0-----:R-:W3:Y:S04]  /*550b0*/  LDL.LU R14, [R1+0x18] ;  /* 0x00001800010e7983 */ /* 0x001ee80000300800 */
[----:B------:R-:W3:Y:S01]  /*550c0*/  LDL.LU R15, [R1+0x1c] ;  /* 0x00001c00010f7983 */ /* 0x000ee20000300800 */
[----:B------:R-:W0:Y:S01]  /*550d0*/  S2R R10, SR_TID.X ;  /* 0x00000000000a7919 */ /* 0x000e220000002100 */
[----:B------:R-:W1:Y:S01]  /*550e0*/  S2R R11, SR_TID.X ;  /* 0x00000000000b7919 */ /* 0x000e620000002100 */
[C---:B--2---:R-:W-:Y:S06]  /*550f0*/  HMMA.16816.F32.BF16 R16, R20.reuse, R26, R16 ;  /* 0x0000001a1410723c */ /* 0x044fec0000041810 */
[----:B---3--:R-:W-:-:S15]  /*55100*/  HMMA.16816.F32.BF16 R12, R20, R6, R12 ;  /* 0x00000006140c723c */ /* 0x008fde000004180c */
[----:B------:R-:W-:-:S02]  /*55110*/  NOP ;  /* 0x0000000000007918 */ /* 0x000fc40000000000 */
[----:B------:R-:W-:Y:S04]  /*55120*/  STL.64 [R1+0x20], R16 ;  /* 0x0000201001007387 */ /* 0x000fe80000100a00 */
[----:B------:R-:W-:Y:S04]  /*55130*/  STL.64 [R1+0x28], R18 ;  /* 0x0000281201007387 */ /* 0x000fe80000100a00 */
[----:B------:R-:W-:Y:S04]  /*55140*/  STL.64 [R1+0x10], R12 ;  /* 0x0000100c01007387 */ /* 0x000fe80000100a00 */
[----:B------:R2:W-:Y:S04]  /*55150*/  STL.64 [R1+0x18], R14 ;  /* 0x0000180e01007387 */ /* 0x0005e80000100a00 */
[----:B--2---:R-:W2:Y:S01]  /*55160*/  LDL.LU.64 R14, [R1+0x3580] ;  /* 0x00358000010e7983 */ /* 0x004ea20000300a00 */
[C---:B0-----:R-:W-:Y:S01]  /*55170*/  LOP3.LUT R19, R10.reuse, 0x7, RZ, 0xc0, !PT ;  /* 0x000000070a137812 */ /* 0x041fe200078ec0ff */
[----:B------:R-:W-:-:S04]  /*55180*/  IMAD.SHL.U32 R17, R10, 0x2, RZ ;  /* 0x000000020a117824 */ /* 0x000fc800078e00ff */
[----:B------:R-:W-:Y:S02]  /*55190*/  IMAD R19, R19, 0x90, RZ ;  /* 0x0000009013137824 */ /* 0x000fe400078e02ff */
[----:B------:R-:W-:-:S03]  /*551a0*/  IMAD.SHL.U32 R18, R10, 0x40, RZ ;  /* 0x000000400a127824 */ /* 0x000fc600078e00ff */
[----:B------:R-:W-:-:S04]  /*551b0*/  LOP3.LUT R19, R19, 0x10, R17, 0x78, !PT ;  /* 0x0000001013137812 */ /* 0x000fc800078e7811 */
[----:B------:R-:W-:-:S06]  /*551c0*/  LOP3.LUT R19, R19, 0x400, R18, 0xf8, !PT ;  /* 0x0000040013137812 */ /* 0x000fcc00078ef812 */
[----:B------:R-:W0:Y:S01]  /*551d0*/  LDSM.16.MT88.4 R16, [R19+UR4+0x12000] ;  /* 0x012000041310783b */ /* 0x000e220008004200 */
[----:B------:R-:W-:Y:S01]  /*551e0*/  LOP3.LUT R10, R10, 0x7, RZ, 0xc0, !PT ;  /* 0x000000070a0a7812 */ /* 0x000fe200078ec0ff */
[----:B-1----:R-:W-:-:S04]  /*551f0*/  IMAD.SHL.U32 R8, R11, 0x2, RZ ;  /* 0x000000020b087824 */ /* 0x002fc800078e00ff */
[----:B------:R-:W-:Y:S02]  /*55200*/  IMAD R10, R10, 0x110, RZ ;  /* 0x000001100a0a7824 */ /* 0x000fe400078e02ff */
[----:B------:R-:W-:-:S03]  /*55210*/  IMAD.SHL.U32 R9, R11, 0x40, RZ ;  /* 0x000000400b097824 */ /* 0x000fc600078e00ff */
[----:B------:R-:W-:-:S04]  /*55220*/  LOP3.LUT R10, R10, 0x30, R8, 0x78, !PT ;  /* 0x000000300a0a7812 */ /* 0x000fc800078e7808 */
[----:B------:R-:W-:Y:S01]  /*55230*/  LOP3.LUT R10, R10, 0x800, R9, 0xf8, !PT ;  /* 0x000008000a0a7812 */ /* 0x000fe200078ef809 */
[----:B0-----:R-:W-:Y:S04]  /*55240*/  STL.64 [R1+0x33f8], R18 ;  /* 0x0033f81201007387 */ /* 0x001fe80000100a00 */
[----:B------:R4:W-:Y:S02]  /*55250*/  STL.64 [R1+0x33f0], R16 ;  /* 0x0033f01001007387 */ /* 0x0009e40000100a00 */
[----:B----4-:R-:W-:Y:S02]  /*55260*/  IMAD.MOV.U32 R16, RZ, RZ, R25 ;  /* 0x000000ffff107224 */ /* 0x010fe400078e0019 */
[----:B------:R-:W-:Y:S02]  /*55270*/  IMAD.MOV.U32 R17, RZ, RZ, R24 ;  /* 0x000000ffff117224 */ /* 0x000fe400078e0018 */
[----:B------:R-:W0:Y:S01]  /*55280*/  LDSM.16.M88.4 R24, [R10+UR4+0x80] ;  /* 0x000080040a18783b */ /* 0x000e220008000200 */
[----:B------:R-:W-:-:S02]  /*55290*/  IMAD.MOV.U32 R18, RZ, RZ, R5 ;  /* 0x000000ffff127224 */ /* 0x000fc400078e0005 */
[----:B------:R-:W-:Y:S02]  /*552a0*/  IMAD.MOV.U32 R19, RZ, RZ, R4 ;  /* 0x000000ffff137224 */ /* 0x000fe400078e0004 */
[----:B------:R-:W1:Y:S04]  /*552b0*/  LDSM.16.M88.4 R4, [R10+UR4+0x1080] ;  /* 0x001080040a04783b */ /* 0x000e680008000200 */
[----:B0-----:R-:W-:Y:S04]  /*552c0*/  STL [R1+0x2fe4], R26 ;  /* 0x002fe41a01007387 */ /* 0x001fe80000100800 */
[----:B------:R-:W-:Y:S04]  /*552d0*/  STL [R1+0x2fe0], R27 ;  /* 0x002fe01b01007387 */ /* 0x000fe80000100800 */
[----:B------:R-:W-:Y:S04]  /*552e0*/  STL.64 [R1+0x3400], R24 ;  /* 0x0034001801007387 */ /* 0x000fe80000100a00 */
[----:B-1----:R-:W-:Y:S04]  /*552f0*/  STL [R1+0x2ef4], R6 ;  /* 0x002ef40601007387 */ /* 0x002fe80000100800 */
[----:B------:R-:W-:Y:S04]  /*55300*/  STL [R1+0x2ef0], R7 ;  /* 0x002ef00701007387 */ /* 0x000fe80000100800 */
[----:B------:R2:W-:Y:S04]  /*55310*/  STL.64 [R1+0x3408], R4 ;  /* 0x0034080401007387 */ /* 0x0005e80000100a00 */
[----:B------:R-:W-:Y:S04]  /*55320*/  STL.64 [R1+0x3520], R22 ;  /* 0x0035201601007387 */ /* 0x000fe80000100a00 */
[----:B------:R-:W-:Y:S01]  /*55330*/  STL.64 [R1+0x3518], R20 ;  /* 0x0035181401007387 */ /* 0x000fe20000100a00 */
[----:B--2---:R-:W-:Y:S03]  /*55340*/  HMMA.16816.F32.BF16 R4, R20, R14, R16 ;  /* 0x0000000e1404723c */ /* 0x004fe60000041810 */
[----:B------:R-:W0:Y:S04]  /*55350*/  LDSM.16.M88.4 R16, [R10+UR4+0x2080] ;  /* 0x002080040a10783b */ /* 0x000e280008000200 */
[----:B------:R-:W1:Y:S04]  /*55360*/  LDSM.16.M88.4 R12, [R10+UR4+0x3080] ;  /* 0x003080040a0c783b */ /* 0x000e680008000200 */
[----:B------:R-:W-:-:S12]  /*55370*/  LDSM.16.M88.4 R20, [R10+UR4+0xc080] ;  /* 0x00c080040a14783b */ /* 0x000fd80008000200 */
[----:B------:R-:W-:Y:S04]  /*55380*/  STL.64 [R1+0x410], R4 ;  /* 0x0004100401007387 */ /* 0x000fe80000100a00 */
[----:B------:R-:W-:Y:S04]  /*55390*/  STL.64 [R1+0x418], R6 ;  /* 0x0004180601007387 */ /* 0x000fe80000100a00 */
[----:B------:R-:W2:Y:S04]  /*553a0*/  LDSM.16.M88.4 R4, [R10+UR4+0x4080] ;  /* 0x004080040a04783b */ /* 0x000ea80008000200 */
[----:B0-----:R-:W-:Y:S04]  /*553b0*/  STL.64 [R1], R16 ;  /* 0x0000001001007387 */ /* 0x001fe80000100a00 */
[----:B------:R-:W-:Y:S04]  /*553c0*/  STL.64 [R1+0x8], R18 ;  /* 0x0000081201007387 */ /* 0x000fe80000100a00 */
[----:B------:R-:W0:Y:S04]  /*553d0*/  LDSM.16.M88.4 R16, [R10+UR4+0x5080] ;  /* 0x005080040a10783b */ /* 0x000e280008000200 */
[----:B-1----:R-:W-:Y:S04]  /*553e0*/  STL.64 [R1+0x270], R12 ;  /* 0x0002700c01007387 */ /* 0x002fe80000100a00 */
[----:B------:R-:W-:Y:S04]  /*553f0*/  STL.64 [R1+0x278], R14 ;  /* 0x0002780e01007387 */ /* 0x000fe80000100a00 */
[----:B------:R-:W1:Y:S04]  /*55400*/  LDSM.16.M88.4 R12, [R10+UR4+0x6080] ;  /* 0x006080040a0c783b */ /* 0x000e680008000200 */
[----:B--2---:R-:W-:Y:S04]  /*55410*/  STL.64 [R1+0x260], R4 ;  /* 0x0002600401007387 */ /* 0x004fe80000100a00 */
[----:B------:R-:W-:Y:S04]  /*55420*/  STL.64 [R1+0x268], R6 ;  /* 0x0002680601007387 */ /* 0x000fe80000100a00 */
[----:B------:R-:W2:Y:S04]  /*55430*/  LDSM.16.M88.4 R4, [R10+UR4+0x7080] ;  /* 0x007080040a04783b */ /* 0x000ea80008000200 */
[----:B0-----:R-:W-:Y:S04]  /*55440*/  STL.64 [R1+0x250], R16 ;  /* 0x0002501001007387 */ /* 0x001fe80000100a00 */
        /* <DEDUP_REMOVED lines=9> */
[----:B------:R0:W-:Y:S04]  /*554e0*/  STL.64 [R1+0x228], R18 ;  /* 0x0002281201007387 */ /* 0x0001e80000100a00 */
[----:B-1----:R-:W-:Y:S04]  /*554f0*/  STL.64 [R1+0x210], R12 ;  /* 0x0002100c01007387 */ /* 0x002fe80000100a00 */
[----:B------:R-:W-:Y:S04]  /*55500*/  STL.64 [R1+0x218], R14 ;  /* 0x0002180e01007387 */ /* 0x000fe80000100a00 */
[----:B------:R-:W1:Y:S01]  /*55510*/  LDSM.16.M88.4 R12, [R10+UR4+0xb080] ;  /* 0x00b080040a0c783b */ /* 0x000e620008000200 */
[----:B0-----:R-:W-:-:S02]  /*55520*/  IMAD.MOV.U32 R18, RZ, RZ, R29 ;  /* 0x000000ffff127224 */ /* 0x001fc400078e001d */
[----:B------:R-:W-:Y:S01]  /*55530*/  IMAD.MOV.U32 R19, RZ, RZ, R0 ;  /* 0x000000ffff137224 */ /* 0x000fe200078e0000 */
[----:B------:R-:W3:Y:S04]  /*55540*/  LDL.LU R29, [R1+0x357c] ;  /* 0x00357c00011d7983 */ /* 0x000ee80000300800 */
[----:B--2---:R-:W-:Y:S04]  /*55550*/  STL.64 [R1+0x200], R4 ;  /* 0x0002000401007387 */ /* 0x004fe80000100a00 */
[----:B------:R0:W-:Y:S04]  /*55560*/  STL.64 [R1+0x208], R6 ;  /* 0x0002080601007387 */ /* 0x0001e80000100a00 */
[----:B------:R-:W2:Y:S04]  /*55570*/  LDL.LU R0, [R1+0x3578] ;  /* 0x0035780001007983 */ /* 0x000ea80000300800 */
[----:B------:R4:W-:Y:S01]  /*55580*/  STL.64 [R1+0x3410], R18 ;  /* 0x0034101201007387 */ /* 0x0009e20000100a00 */
[----:B0-----:R-:W-:-:S02]  /*55590*/  IMAD.MOV.U32 R6, RZ, RZ, R3 ;  /* 0x000000ffff067224 */ /* 0x001fc400078e0003 */
[----:B------:R-:W-:Y:S01]  /*555a0*/  IMAD.MOV.U32 R7, RZ, RZ, R2 ;  /* 0x000000ffff077224 */ /* 0x000fe200078e0002 */
[----:B------:R-:W2:Y:S04]  /*555b0*/  LDL.LU R3, [R1+0x3574] ;  /* 0x0035740001037983 */ /* 0x000ea80000300800 */
[----:B------:R-:W2:Y:S04]  /*555c0*/  LDL.LU R2, [R1+0x3570] ;  /* 0x0035700001027983 */ /* 0x000ea80000300800 */
[----:B------:R0:W-:Y:S04]  /*555d0*/  STL.64 [R1+0x3418], R6 ;  /* 0x0034180601007387 */ /* 0x0001e80000100a00 */
[----:B------:R-:W2:Y:S04]  /*555e0*/  LDL.LU R16, [R1+0x720] ;  /* 0x0007200001107983 */ /* 0x000ea80000300800 */
[----:B------:R-:W2:Y:S04]  /*555f0*/  LDL.LU R17, [R1+0x724] ;  /* 0x0007240001117983 */ /* 0x000ea80000300800 */
[----:B----4-:R-:W4:Y:S04]  /*55600*/  LDL.LU R18, [R1+0x728] ;  /* 0x0007280001127983 */ /* 0x010f280000300800 */
[----:B------:R-:W4:Y:S01]  /*55610*/  LDL.LU R19, [R1+0x72c] ;  /* 0x00072c0001137983 */ /* 0x000f220000300800 */
[----:B0-----:R-:W-:-:S02]  /*55620*/  IMAD.MOV.U32 R7, RZ, RZ, R28 ;  /* 0x000000ffff077224 */ /* 0x001fc400078e001c */
[----:B---3--:R-:W-:Y:S01]  /*55630*/  IMAD.MOV.U32 R6, RZ, RZ, R29 ;  /* 0x000000ffff067224 */ /* 0x008fe200078e001d */
[----:B----4-:R-:W-:Y:S04]  /*55640*/  STL.64 [R1+0x3428], R18 ;  /* 0x0034281201007387 */ /* 0x010fe80000100a00 */
[----:B--2---:R0:W-:Y:S04]  /*55650*/  STL.64 [R1+0x3420], R16 ;  /* 0x0034201001007387 */ /* 0x0041e80000100a00 */
[----:B------:R-:W2:Y:S04]  /*55660*/  LDL.LU R29, [R1+0x356c] ;  /* 0x00356c00011d7983 */ /* 0x000ea80000300800 */
[----:B------:R-:W3:Y:S04]  /*55670*/  LDL.LU R28, [R1+0x3568] ;  /* 0x00356800011c7983 */ /* 0x000ee80000300800 */
[----:B------:R4:W-:Y:S04]  /*55680*/  STL.64 [R1+0x3430], R6 ;  /* 0x0034300601007387 */ /* 0x0009e80000100a00 */
[----:B0-----:R-:W2:Y:S04]  /*55690*/  LDL.LU R16, [R1+0x730] ;  /* 0x0007300001107983 */ /* 0x001ea80000300800 */
[----:B------:R-:W2:Y:S04]  /*556a0*/  LDL.LU R17, [R1+0x734] ;  /* 0x0007340001117983 */ /* 0x000ea80000300800 */
[----:B------:R-:W3:Y:S04]  /*556b0*/  LDL.LU R18, [R1+0x738] ;  /* 0x0007380001127983 */ /* 0x000ee80000300800 */
[----:B------:R-:W3:Y:S01]  /*556c0*/  LDL.LU R19, [R1+0x73c] ;  /* 0x00073c0001137983 */ /* 0x000ee20000300800 */
[----:B----4-:R-:W-:-:S02]  /*556d0*/  IMAD.MOV.U32 R6, RZ, RZ, R3 ;  /* 0x000000ffff067224 */ /* 0x010fc400078e0003 */
[----:B------:R-:W-:Y:S01]  /*556e0*/  IMAD.MOV.U32 R7, RZ, RZ, R0 ;  /* 0x000000ffff077224 */ /* 0x000fe200078e0000 */
[----:B---3--:R-:W-:Y:S04]  /*556f0*/  STL.64 [R1+0x3440], R18 ;  /* 0x0034401201007387 */ /* 0x008fe80000100a00 */
        /* <DEDUP_REMOVED lines=11> */
[----:B--2---:R-:W-:Y:S04]  /*557b0*/  STL.64 [R1+0x3450], R16 ;  /* 0x0034501001007387 */ /* 0x004fe80000100a00 */
[----:B------:R-:W2:Y:S04]  /*557c0*/  LDL.LU R29, [R1+0x355c] ;  /* 0x00355c00011d7983 */ /* 0x000ea80000300800 */
[----:B------:R-:W3:Y:S04]  /*557d0*/  LDL.LU R2, [R1+0x3558] ;  /* 0x0035580001027983 */ /* 0x000ee80000300800 */
[----:B------:R0:W-:Y:S02]  /*557e0*/  STL.64 [R1+0x3460], R6 ;  /* 0x0034600601007387 */ /* 0x0001e40000100a00 */
[----:B0-----:R-:W-:-:S02]  /*557f0*/  IMAD.MOV.U32 R6, RZ, RZ, R3 ;  /* 0x000000ffff067224 */ /* 0x001fc400078e0003 */
[----:B------:R-:W-:Y:S01]  /*55800*/  IMAD.MOV.U32 R7, RZ, RZ, R28 ;  /* 0x000000ffff077224 */ /* 0x000fe200078e001c */
[----:B------:R-:W4:Y:S04]  /*55810*/  LDL.LU R3, [R1+0x3554] ;  /* 0x0035540001037983 */ /* 0x000f280000300800 */
[----:B------:R-:W3:Y:S04]  /*55820*/  LDL.LU R28, [R1+0x3550] ;  /* 0x00355000011c7983 */ /* 0x000ee80000300800 */
[----:B------:R0:W-:Y:S04]  /*55830*/  STL.64 [R1+0x3478], R6 ;  /* 0x0034780601007387 */ /* 0x0001e80000100a00 */
[----:B------:R-:W4:Y:S04]  /*55840*/  LDL.LU R16, [R1+0x750] ;  /* 0x0007500001107983 */ /* 0x000f280000300800 */
[----:B------:R-:W4:Y:S04]  /*55850*/  LDL.LU R17, [R1+0x754] ;  /* 0x0007540001117983 */ /* 0x000f280000300800 */
[----:B------:R-:W3:Y:S04]  /*55860*/  LDL.LU R18, [R1+0x758] ;  /* 0x0007580001127983 */ /* 0x000ee80000300800 */
[----:B------:R-:W3:Y:S01]  /*55870*/  LDL.LU R19, [R1+0x75c] ;  /* 0x00075c0001137983 */ /* 0x000ee20000300800 */
[----:B0-----:R-:W-:-:S02]  /*55880*/  IMAD.MOV.U32 R7, RZ, RZ, R0 ;  /* 0x000000ffff077224 */ /* 0x001fc400078e0000 */
[----:B--2---:R-:W-:Y:S02]  /*55890*/  IMAD.MOV.U32 R6, RZ, RZ, R29 ;  /* 0x000000ffff067224 */ /* 0x004fe400078e001d */
[----:B------:R-:W2:Y:S04]  /*558a0*/  LDL.LU R29, [R1+0x354c] ;  /* 0x00354c00011d7983 */ /* 0x000ea80000300800 */
[----:B------:R-:W2:Y:S04]  /*558b0*/  LDL.LU R0, [R1+0x3548] ;  /* 0x0035480001007983 */ /* 0x000ea80000300800 */
[----:B------:R-:W-:Y:S04]  /*558c0*/  STL.64 [R1+0x3490], R6 ;  /* 0x0034900601007387 */ /* 0x000fe80000100a00 */
[----:B---3--:R-:W-:Y:S04]  /*558d0*/  STL.64 [R1+0x3470], R18 ;  /* 0x0034701201007387 */ /* 0x008fe80000100a00 */
[----:B----4-:R0:W-:Y:S04]  /*558e0*/  STL.64 [R1+0x3468], R16 ;  /* 0x0034681001007387 */ /* 0x0101e80000100a00 */
[----:B0-----:R-:W3:Y:S04]  /*558f0*/  LDL.LU R16, [R1+0x760] ;  /* 0x0007600001107983 */ /* 0x001ee80000300800 */
[----:B------:R-:W3:Y:S04]  /*55900*/  LDL.LU R17, [R1+0x764] ;  /* 0x0007640001117983 */ /* 0x000ee80000300800 */
[----:B------:R-:W4:Y:S04]  /*55910*/  LDL.LU R18, [R1+0x768] ;  /* 0x0007680001127983 */ /* 0x000f280000300800 */
[----:B------:R-:W4:Y:S04]  /*55920*/  LDL.LU R19, [R1+0x76c] ;  /* 0x00076c0001137983 */ /* 0x000f280000300800 */
[----:B------:R-:W2:Y:S04]  /*55930*/  LDL.LU R4, [R1+0x780] ;  /* 0x0007800001047983 */ /* 0x000ea80000300800 */
[----:B------:R-:W2:Y:S04]  /*55940*/  LDL.LU R5, [R1+0x784] ;  /* 0x0007840001057983 */ /* 0x000ea80000300800 */
[----:B------:R-:W3:Y:S04]  /*55950*/  LDL.LU R6, [R1+0x788] ;  /* 0x0007880001067983 */ /* 0x000ee80000300800 */
[----:B------:R-:W3:Y:S04]  /*55960*/  LDL.LU R7, [R1+0x78c] ;  /* 0x00078c0001077983 */ /* 0x000ee80000300800 */
[----:B---3--:R0:W-:Y:S04]  /*55970*/  STL.64 [R1+0x34a0], R6 ;  /* 0x0034a00601007387 */ /* 0x0081e80000100a00 */
[----:B--2---:R-:W-:Y:S01]  /*55980*/  STL.64 [R1+0x3498], R4 ;  /* 0x0034980401007387 */ /* 0x004fe20000100a00 */
[----:B0-----:R-:W-:-:S02]  /*55990*/  IMAD.MOV.U32 R6, RZ, RZ, R29 ;  /* 0x000000ffff067224 */ /* 0x001fc400078e001d */
[----:B------:R-:W-:Y:S01]  /*559a0*/  IMAD.MOV.U32 R7, RZ, RZ, R28 ;  /* 0x000000ffff077224 */ /* 0x000fe200078e001c */
[----:B------:R-:W2:Y:S04]  /*559b0*/  LDL.LU R29, [R1+0x3544] ;  /* 0x00354400011d7983 */ /* 0x000ea80000300800 */
[----:B------:R-:W3:Y:S04]  /*559c0*/  LDL.LU R28, [R1+0x3540] ;  /* 0x00354000011c7983 */ /* 0x000ee80000300800 */
[----:B------:R0:W-:Y:S04]  /*559d0*/  STL.64 [R1+0x34b8], R6 ;  /* 0x0034b80601007387 */ /* 0x0001e80000100a00 */
[----:B0-----:R-:W4:Y:S01]  /*559e0*/  LDL.LU R6, [R1+0x178] ;  /* 0x0001780001067983 */ /* 0x001f220000300800 */
[----:B------:R-:W-:-:S03]  /*559f0*/  IMAD.MOV.U32 R7, RZ, RZ, R0 ;  /* 0x000000ffff077224 */ /* 0x000fc600078e0000 */
[----:B------:R-:W2:Y:S04]  /*55a00*/  LDL.LU R0, [R1+0x353c] ;  /* 0x00353c0001007983 */ /* 0x000ea80000300800 */
[----:B----4-:R-:W-:Y:S04]  /*55a10*/  STL.64 [R1+0x34d0], R6 ;  /* 0x0034d00601007387 */ /* 0x010fe80000100a00 */
[----:B------:R-:W-:Y:S04]  /*55a20*/  STL.64 [R1+0x3488], R18 ;  /* 0x0034881201007387 */ /* 0x000fe80000100a00 */
[----:B------:R0:W-:Y:S04]  /*55a30*/  STL.64 [R1+0x3480], R16 ;  /* 0x0034801001007387 */ /* 0x0001e80000100a00 */
[----:B0-----:R-:W4:Y:S04]  /*55a40*/  LDL.LU R16, [R1+0x770] ;  /* 0x0007700001107983 */ /* 0x001f280000300800 */
[----:B------:R-:W4:Y:S04]  /*55a50*/  LDL.LU R17, [R1+0x774] ;  /* 0x0007740001117983 */ /* 0x000f280000300800 */
[----:B------:R-:W4:Y:S04]  /*55a60*/  LDL.LU R18, [R1+0x778] ;  /* 0x0007780001127983 */ /* 0x000f280000300800 */
[----:B------:R-:W4:Y:S01]  /*55a70*/  LDL.LU R19, [R1+0x77c] ;  /* 0x00077c0001137983 */ /* 0x000f220000300800 */
[----:B---3--:R-:W-:-:S02]  /*55a80*/  IMAD.MOV.U32 R6, RZ, RZ, R28 ;  /* 0x000000ffff067224 */ /* 0x008fc400078e001c */
[----:B--2---:R-:W-:Y:S01]  /*55a90*/  IMAD.MOV.U32 R7, RZ, RZ, R29 ;  /* 0x000000ffff077224 */ /* 0x004fe200078e001d */
[----:B------:R-:W2:Y:S04]  /*55aa0*/  LDL.LU R28, [R1+0x3538] ;  /* 0x00353800011c7983 */ /* 0x000ea80000300800 */
[----:B------:R-:W3:Y:S04]  /*55ab0*/  LDL.LU R29, [R1+0x3534] ;  /* 0x00353400011d7983 */ /* 0x000ee80000300800 */
[----:B------:R-:W-:Y:S04]  /*55ac0*/  STL.64 [R1+0x34e8], R6 ;  /* 0x0034e80601007387 */ /* 0x000fe80000100a00 */
[----:B----4-:R-:W-:Y:S04]  /*55ad0*/  STL.64 [R1+0x34b0], R18 ;  /* 0x0034b01201007387 */ /* 0x010fe80000100a00 */
[----:B------:R0:W-:Y:S04]  /*55ae0*/  STL.64 [R1+0x34a8], R16 ;  /* 0x0034a81001007387 */ /* 0x0001e80000100a00 */
[----:B0-----:R-:W4:Y:S04]  /*55af0*/  LDL.LU R16, [R1+0x790] ;  /* 0x0007900001107983 */ /* 0x001f280000300800 */
[----:B------:R-:W4:Y:S04]  /*55b00*/  LDL.LU R17, [R1+0x794] ;  /* 0x0007940001117983 */ /* 0x000f280000300800 */
[----:B------:R-:W2:Y:S04]  /*55b10*/  LDL.LU R18, [R1+0x798] ;  /* 0x0007980001127983 */ /* 0x000ea80000300800 */
[----:B------:R-:W2:Y:S04]  /*55b20*/  LDL.LU R19, [R1+0x79c] ;  /* 0x00079c0001137983 */ /* 0x000ea80000300800 */
[----:B------:R-:W3:Y:S01]  /*55b30*/  LDL.LU R6, [R1+0x198] ;  /* 0x0001980001067983 */ /* 0x000ee20000300800 */
[----:B------:R-:W-:-:S03]  /*55b40*/  IMAD.MOV.U32 R7, RZ, RZ, R0 ;  /* 0x000000ffff077224 */ /* 0x000fc600078e0000 */
[----:B------:R-:W4:Y:S04]  /*55b50*/  LDL.LU R0, [R1+0x3530] ;  /* 0x0035300001007983 */ /* 0x000f280000300800 */
[----:B---3--:R-:W-:Y:S04]  /*55b60*/  STL.64 [R1+0x3500], R6 ;  /* 0x0035000601007387 */ /* 0x008fe80000100a00 */
[----:B--2---:R-:W-:Y:S04]  /*55b70*/  STL.64 [R1+0x34c8], R18 ;  /* 0x0034c81201007387 */ /* 0x004fe80000100a00 */
[----:B----4-:R0:W-:Y:S04]  /*55b80*/  STL.64 [R1+0x34c0], R16 ;  /* 0x0034c01001007387 */ /* 0x0101e80000100a00 */
        /* <DEDUP_REMOVED lines=30> */
[----:B-1----:R-:W-:Y:S04]  /*55d70*/  STL.64 [R1+0x1f0], R12 ;  /* 0x0001f00c01007387 */ /* 0x002fe80000100a00 */
[----:B------:R-:W-:Y:S04]  /*55d80*/  STL.64 [R1+0x1f8], R14 ;  /* 0x0001f80e01007387 */ /* 0x000fe80000100a00 */
[----:B------:R-:W0:Y:S04]  /*55d90*/  LDSM.16.M88.4 R12, [R10+UR4+0xd080] ;  /* 0x00d080040a0c783b */ /* 0x000e280008000200 */
[----:B------:R-:W-:Y:S04]  /*55da0*/  STL.64 [R1+0x1e0], R20 ;  /* 0x0001e01401007387 */ /* 0x000fe80000100a00 */
[----:B------:R-:W-:Y:S04]  /*55db0*/  STL.64 [R1+0x1e8], R22 ;  /* 0x0001e81601007387 */ /* 0x000fe80000100a00 */
[----:B------:R-:W1:Y:S04]  /*55dc0*/  LDSM.16.M88.4 R20, [R10+UR4+0xe080] ;  /* 0x00e080040a14783b */ /* 0x000e680008000200 */
[----:B0-----:R0:W-:Y:S04]  /*55dd0*/  STL.64 [R1+0x1d0], R12 ;  /* 0x0001d00c01007387 */ /* 0x0011e80000100a00 */
[----:B------:R4:W-:Y:S04]  /*55de0*/  STL.64 [R1+0x1d8], R14 ;  /* 0x0001d80e01007387 */ /* 0x0009e80000100a00 */
[----:B0-----:R-:W3:Y:S04]  /*55df0*/  LDL.LU R12, [R1+0x540] ;  /* 0x00054000010c7983 */ /* 0x001ee80000300800 */
[----:B-1----:R-:W-:Y:S04]  /*55e00*/  STL.64 [R1+0x1c0], R20 ;  /* 0x0001c01401007387 */ /* 0x002fe80000100a00 */
[----:B------:R-:W-:Y:S04]  /*55e10*/  STL.64 [R1+0x1c8], R22 ;  /* 0x0001c81601007387 */ /* 0x000fe80000100a00 */
[----:B------:R-:W0:Y:S04]  /*55e20*/  LDSM.16.M88.4 R20, [R10+UR4+0xf080] ;  /* 0x00f080040a14783b */ /* 0x000e280008000200 */
[----:B------:R-:W3:Y:S04]  /*55e30*/  LDL.LU R13, [R1+0x544] ;  /* 0x00054400010d7983 */ /* 0x000ee80000300800 */
[----:B----4-:R-:W4:Y:S04]  /*55e40*/  LDL.LU R14, [R1+0x548] ;  /* 0x00054800010e7983 */ /* 0x010f280000300800 */
[----:B------:R-:W4:Y:S04]  /*55e50*/  LDL.LU R15, [R1+0x54c] ;  /* 0x00054c00010f7983 */ /* 0x000f280000300800 */
        /* <DEDUP_REMOVED lines=10> */
[----:B0-----:R-:W-:Y:S04]  /*55f00*/  STL [R1+0x330c], R8 ;  /* 0x00330c0801007387 */ /* 0x001fe80000100800 */
[----:B------:R-:W-:Y:S04]  /*55f10*/  STL [R1+0x3308], R9 ;  /* 0x0033080901007387 */ /* 0x000fe80000100800 */
[----:B------:R-:W-:Y:S04]  /*55f20*/  STL [R1+0x3304], R10 ;  /* 0x0033040a01007387 */ /* 0x000fe80000100800 */
[----:B------:R-:W-:Y:S01]  /*55f30*/  STL [R1+0x3300], R11 ;  /* 0x0033000b01007387 */ /* 0x000fe20000100800 */
        /* <DEDUP_REMOVED lines=35> */
[----:B------:R-:W3:Y:S01]  /*56170*/  LDL.LU.64 R4, [R1+0x3498] ;  /* 0x0034980001047983 */ /* 0x000ee20000300a00 */
[----:B------:R-:W-:-:S02]  /*56180*/  IMAD.MOV.U32 R10, RZ, RZ, R3 ;  /* 0x000000ffff0a7224 */ /* 0x000fc400078e0003 */
[----:B------:R-:W-:-:S07]  /*56190*/  IMAD.MOV.U32 R11, RZ, RZ, R2 ;  /* 0x000000ffff0b7224 */ /* 0x000fce00078e0002 */
[----:B---3--:R-:W-:Y:S01]  /*561a0*/  HMMA.16816.F32.BF16 R8, R20, R10, R4 ;  /* 0x0000000a1408723c */ /* 0x008fe20000041804 */
[----:B------:R-:W2:-:S15]  /*561b0*/  LDL.LU.64 R6, [R1+0x3490] ;  /* 0x0034900001067983 */ /* 0x000e9e0000300a00 */
[----:B------:R-:W-:-:S07]  /*561c0*/  NOP ;  /* 0x0000000000007918 */ /* 0x000fce0000000000 */
[----:B------:R0:W-:Y:S04]  /*561d0*/  STL.64 [R1+0x470], R8 ;  /* 0x0004700801007387 */ /* 0x0001e80000100a00 */
[----:B------:R1:W-:Y:S04]  /*561e0*/  STL.64 [R1+0x478], R10 ;  /* 0x0004780a01007387 */ /* 0x0003e80000100a00 */
[----:B0-----:R-:W3:Y:S04]  /*561f0*/  LDL.LU R8, [R1+0x710] ;  /* 0x0007100001087983 */ /* 0x001ee80000300800 */
[----:B------:R-:W3:Y:S04]  /*56200*/  LDL.LU R9, [R1+0x714] ;  /* 0x0007140001097983 */ /* 0x000ee80000300800 */
[----:B-1----:R-:W3:Y:S04]  /*56210*/  LDL.LU R10, [R1+0x718] ;  /* 0x00071800010a7983 */ /* 0x002ee80000300800 */
        /* <DEDUP_REMOVED lines=39> */
[----:B------:R0:W-:Y:S04]  /*56490*/  STL.64 [R1+0x400], R4 ;  /* 0x0004000401007387 */ /* 0x0001e80000100a00 */
[----:B------:R-:W-:Y:S04]  /*564a0*/  STL.64 [R1+0x408], R6 ;  /* 0x0004080601007387 */ /* 0x000fe80000100a00 */
[----:B0-----:R-:W4:Y:S01]  /*564b0*/  LDL.LU.64 R4, [R1+0x3408] ;  /* 0x0034080001047983 */ /* 0x001f220000300a00 */
[----:B--2---:R-:W-:Y:S03]  /*564c0*/  HMMA.16816.F32.BF16 R20, R20, R18, R24 ;  /* 0x000000121414723c */ /* 0x004fe60000041818 */
[----:B------:R-:W2:Y:S04]  /*564d0*/  LDL.LU.64 R24, [R1+0x3400] ;  /* 0x0034000001187983 */ /* 0x000ea80000300a00 */
[----:B------:R-:W2:Y:S04]  /*564e0*/  LDL.LU.64 R18, [R1+0x33f8] ;  /* 0x0033f80001127983 */ /* 0x000ea80000300a00 */
[----:B------:R-:W2:-:S12]  /*564f0*/  LDL.LU.64 R16, [R1+0x33f0] ;  /* 0x0033f00001107983 */ /* 0x000e980000300a00 */
[----:B------:R0:W-:Y:S04]  /*56500*/  STL.64 [R1+0x150], R20 ;  /* 0x0001501401007387 */ /* 0x0001e80000100a00 */
[----:B------:R1:W-:Y:S04]  /*56510*/  STL.64 [R1+0x158], R22 ;  /* 0x0001581601007387 */ /* 0x0003e80000100a00 */
[----:B0-----:R-:W2:Y:S04]  /*56520*/  LDL.LU R20, [R1+0x550] ;  /* 0x0005500001147983 */ /* 0x001ea80000300800 */
[----:B------:R-:W2:Y:S04]  /*56530*/  LDL.LU R21, [R1+0x554] ;  /* 0x0005540001157983 */ /* 0x000ea80000300800 */
[----:B-1----:R-:W2:Y:S04]  /*56540*/  LDL.LU R22, [R1+0x558] ;  /* 0x0005580001167983 */ /* 0x002ea80000300800 */
[----:B------:R-:W2:Y:S02]  /*56550*/  LDL.LU R23, [R1+0x55c] ;  /* 0x00055c0001177983 */ /* 0x000ea40000300800 */
[----:B--2---:R-:W-:-:S15]  /*56560*/  HMMA.16816.F32.BF16 R20, R16, R24, R20 ;  /* 0x000000181014723c */ /* 0x004fde0000041814 */
[----:B------:R-:W-:-:S09]  /*56570*/  NOP ;  /* 0x0000000000007918 */ /* 0x000fd20000000000 */
[----:B------:R-:W-:Y:S02]  /*56580*/  IMAD.MOV.U32 R27, RZ, RZ, R23 ;  /* 0x000000ffff1b7224 */ /* 0x000fe400078e0017 */
[----:B------:R-:W-:Y:S01]  /*56590*/  IMAD.MOV.U32 R26, RZ, RZ, R22 ;  /* 0x000000ffff1a7224 */ /* 0x000fe200078e0016 */
[----:B------:R0:W-:Y:S04]  /*565a0*/  STL.64 [R1+0x140], R20 ;  /* 0x0001401401007387 */ /* 0x0001e80000100a00 */
[----:B------:R-:W-:Y:S04]  /*565b0*/  STL [R1+0x3314], R24 ;  /* 0x0033141801007387 */ /* 0x000fe80000100800 */
[----:B------:R-:W-:Y:S04]  /*565c0*/  STL [R1+0x3310], R25 ;  /* 0x0033101901007387 */ /* 0x000fe80000100800 */
[----:B------:R-:W-:Y:S04]  /*565d0*/  STL [R1+0x308c], R27 ;  /* 0x00308c1b01007387 */ /* 0x000fe80000100800 */
[----:B------:R-:W-:Y:S04]  /*565e0*/  STL [R1+0x3088], R26 ;  /* 0x0030881a01007387 */ /* 0x000fe80000100800 */
[----:B----4-:R1:W-:Y:S01]  /*565f0*/  STL.64 [R1+0x33d0], R4 ;  /* 0x0033d00401007387 */ /* 0x0103e20000100a00 */
[----:B0-----:R-:W-:Y:S07]  /*56600*/  HMMA.16816.F32.BF16 R20, R16, R4, R12 ;  /* 0x000000041014723c */ /* 0x001fee000004180c */
[----:B-1----:R-:W-:-:S02]  /*56610*/  IMAD.MOV.U32 R4, RZ, RZ, R28 ;  /* 0x000000ffff047224 */ /* 0x002fc400078e001c */
[----:B------:R-:W2:Y:S04]  /*56620*/  LDL.LU R28, [R1+0x33ec] ;  /* 0x0033ec00011c7983 */ /* 0x000ea80000300800 */
[----:B------:R-:W4:Y:S04]  /*56630*/  LDL.LU R5, [R1+0x704] ;  /* 0x0007040001057983 */ /* 0x000f280000300800 */
[----:B------:R-:W4:Y:S06]  /*56640*/  LDL.LU R6, [R1+0x708] ;  /* 0x0007080001067983 */ /* 0x000f2c0000300800 */
[----:B------:R-:W-:Y:S04]  /*56650*/  STL [R1+0x2f04], R20 ;  /* 0x002f041401007387 */ /* 0x000fe80000100800 */
[----:B------:R0:W-:Y:S04]  /*56660*/  STL [R1+0x2f00], R21 ;  /* 0x002f001501007387 */ /* 0x0001e80000100800 */
[----:B------:R-:W-:Y:S04]  /*56670*/  STL [R1+0x2efc], R22 ;  /* 0x002efc1601007387 */ /* 0x000fe80000100800 */
[----:B------:R-:W-:Y:S04]  /*56680*/  STL [R1+0x2ef8], R23 ;  /* 0x002ef81701007387 */ /* 0x000fe80000100800 */
[----:B0-----:R-:W4:Y:S04]  /*56690*/  LDL.64 R20, [R1+0x270] ;  /* 0x0002700001147983 */ /* 0x001f280000100a00 */
[----:B--2---:R-:W0:Y:S04]  /*566a0*/  LDSM.16.MT88.4 R12, [R28+UR4+0x12000] ;  /* 0x012000041c0c783b */ /* 0x004e280008004200 */
[----:B0-----:R-:W-:Y:S04]  /*566b0*/  STL.64 [R1+0x31b0], R14 ;  /* 0x0031b00e01007387 */ /* 0x001fe80000100a00 */
[----:B------:R0:W-:Y:S04]  /*566c0*/  STL.64 [R1+0x31a8], R12 ;  /* 0x0031a80c01007387 */ /* 0x0001e80000100a00 */
[----:B0-----:R-:W3:Y:S01]  /*566d0*/  LDL.64 R12, [R1] ;  /* 0x00000000010c7983 */ /* 0x001ee20000100a00 */
[----:B------:R-:W-:-:S07]  /*566e0*/  IMAD.MOV.U32 R7, RZ, RZ, R29 ;  /* 0x000000ffff077224 */ /* 0x000fce00078e001d */
[C---:B----4-:R-:W-:Y:S01]  /*566f0*/  HMMA.16816.F32.BF16 R4, R16.reuse, R20, R4 ;  /* 0x000000141004723c */ /* 0x050fe20000041804 */
[----:B------:R-:W-:Y:S05]  /*56700*/  STL [R1+0x2ee8], R28 ;  /* 0x002ee81c01007387 */ /* 0x000fea0000100800 */
[----:B---3--:R-:W-:Y:S06]  /*56710*/  HMMA.16816.F32.BF16 R8, R16, R12, R8 ;  /* 0x0000000c1008723c */ /* 0x008fec0000041808 */
[----:B------:R-:W-:-:S02]  /*56720*/  IMAD.MOV.U32 R27, RZ, RZ, R12 ;  /* 0x000000ffff1b7224 */ /* 0x000fc400078e000c */
[----:B------:R-:W-:-:S15]  /*56730*/  IMAD.MOV.U32 R26, RZ, RZ, R13 ;  /* 0x000000ffff1a7224 */ /* 0x000fde00078e000d */
        /* <DEDUP_REMOVED lines=8> */
[----:B------:R0:W-:Y:S04]  /*567c0*/  STL [R1+0x3388], R26 ;  /* 0x0033881a01007387 */ /* 0x0001e80000100800 */
[----:B------:R-:W-:Y:S04]  /*567d0*/  STL [R1+0x2eec], R29 ;  /* 0x002eec1d01007387 */ /* 0x000fe80000100800 */
[----:B------:R-:W-:Y:S04]  /*567e0*/  STL.64 [R1+0x3c0], R4 ;  /* 0x0003c00401007387 */ /* 0x000fe80000100a00 */
[----:B------:R-:W3:Y:S04]  /*567f0*/  LDL.LU R24, [R1+0x6b0] ;  /* 0x0006b00001187983 */ /* 0x000ee80000300800 */
[----:B------:R-:W3:Y:S04]  /*56800*/  LDL.LU R25, [R1+0x6b4] ;  /* 0x0006b40001197983 */ /* 0x000ee80000300800 */
[----:B0-----:R-:W4:Y:S01]  /*56810*/  LDL.LU R26, [R1+0x6b8] ;  /* 0x0006b800011a7983 */ /* 0x001f220000300800 */
[----:B------:R-:W-:-:S03]  /*56820*/  IMAD.MOV.U32 R27, RZ, RZ, R0 ;  /* 0x000000ffff1b7224 */ /* 0x000fc600078e0000 */
[----:B------:R-:W2:Y:S04]  /*56830*/  LDL.LU R0, [R1+0x33e8] ;  /* 0x0033e80001007983 */ /* 0x000ea80000300800 */
[----:B----4-:R-:W-:Y:S04]  /*56840*/  STL.64 [R1+0x33b0], R26 ;  /* 0x0033b01a01007387 */ /* 0x010fe80000100a00 */
[----:B---3--:R0:W-:Y:S04]  /*56850*/  STL.64 [R1+0x33a8], R24 ;  /* 0x0033a81801007387 */ /* 0x0081e80000100a00 */
        /* <DEDUP_REMOVED lines=10> */
[----:B------:R-:W4:Y:S01]  /*56900*/  LDL.LU R26, [R1+0x6e8] ;  /* 0x0006e800011a7983 */ /* 0x000f220000300800 */
[----:B--2---:R-:W-:-:S02]  /*56910*/  IMAD.MOV.U32 R27, RZ, RZ, R0 ;  /* 0x000000ffff1b7224 */ /* 0x004fc400078e0000 */
[----:B------:R-:W-:Y:S02]  /*56920*/  IMAD.MOV.U32 R2, RZ, RZ, R20 ;  /* 0x000000ffff027224 */ /* 0x000fe400078e0014 */
[----:B------:R-:W-:Y:S02]  /*56930*/  IMAD.MOV.U32 R3, RZ, RZ, R21 ;  /* 0x000000ffff037224 */ /* 0x000fe400078e0015 */
[----:B------:R-:W-:Y:S01]  /*56940*/  IMAD.MOV.U32 R20, RZ, RZ, R6 ;  /* 0x000000ffff147224 */ /* 0x000fe200078e0006 */
[----:B----4-:R-:W-:Y:S04]  /*56950*/  STL.64 [R1+0x33e0], R26 ;  /* 0x0033e01a01007387 */ /* 0x010fe80000100a00 */
[----:B---3--:R0:W-:Y:S01]  /*56960*/  STL.64 [R1+0x33d8], R24 ;  /* 0x0033d81801007387 */ /* 0x0081e20000100a00 */
[----:B------:R-:W-:-:S03]  /*56970*/  IMAD.MOV.U32 R21, RZ, RZ, R7 ;  /* 0x000000ffff157224 */ /* 0x000fc600078e0007 */
[----:B------:R-:W2:Y:S04]  /*56980*/  LDL.64 R12, [R1+0x220] ;  /* 0x00022000010c7983 */ /* 0x000ea80000100a00 */
[----:B0-----:R-:W3:Y:S04]  /*56990*/  LDL.64 R24, [R1+0x260] ;  /* 0x0002600001187983 */ /* 0x001ee80000100a00 */
[----:B------:R-:W-:Y:S04]  /*569a0*/  STL [R1+0x2f0c], R20 ;  /* 0x002f0c1401007387 */ /* 0x000fe80000100800 */
[----:B------:R0:W-:Y:S04]  /*569b0*/  STL [R1+0x2f08], R21 ;  /* 0x002f081501007387 */ /* 0x0001e80000100800 */
[----:B0-----:R-:W4:Y:S04]  /*569c0*/  LDL.64 R20, [R1+0x250] ;  /* 0x0002500001147983 */ /* 0x001f280000100a00 */
[----:B------:R-:W2:Y:S01]  /*569d0*/  LDL.LU.64 R26, [R1+0x33e0] ;  /* 0x0033e000011a7983 */ /* 0x000ea20000300a00 */
[----:B---3--:R-:W-:Y:S07]  /*569e0*/  HMMA.16816.F32.BF16 R4, R16, R24, R8 ;  /* 0x000000181004723c */ /* 0x008fee0000041808 */
[----:B------:R-:W-:-:S02]  /*569f0*/  IMAD.MOV.U32 R10, RZ, RZ, R24 ;  /* 0x000000ffff0a7224 */ /* 0x000fc400078e0018 */
[----:B------:R-:W-:Y:S02]  /*56a00*/  IMAD.MOV.U32 R11, RZ, RZ, R25 ;  /* 0x000000ffff0b7224 */ /* 0x000fe400078e0019 */
[----:B------:R-:W2:-:S12]  /*56a10*/  LDL.LU.64 R24, [R1+0x33d8] ;  /* 0x0033d80001187983 */ /* 0x000e980000300a00 */
[----:B------:R0:W-:Y:S01]  /*56a20*/  STL [R1+0x3b0], R4 ;  /* 0x0003b00401007387 */ /* 0x0001e20000100800 */
[----:B------:R-:W-:-:S03]  /*56a30*/  IMAD.MOV.U32 R29, RZ, RZ, R5 ;  /* 0x000000ffff1d7224 */ /* 0x000fc600078e0005 */
[----:B0-----:R-:W3:Y:S01]  /*56a40*/  LDL.LU.64 R4, [R1+0x33d0] ;  /* 0x0033d00001047983 */ /* 0x001ee20000300a00 */
[----:B------:R-:W-:Y:S02]  /*56a50*/  IMAD.MOV.U32 R0, RZ, RZ, R7 ;  /* 0x000000ffff007224 */ /* 0x000fe400078e0007 */
[----:B------:R-:W-:Y:S02]  /*56a60*/  IMAD.MOV.U32 R28, RZ, RZ, R6 ;  /* 0x000000ffff1c7224 */ /* 0x000fe400078e0006 */
[----:B----4-:R-:W-:Y:S01]  /*56a70*/  IMAD.MOV.U32 R9, RZ, RZ, R20 ;  /* 0x000000ffff097224 */ /* 0x010fe200078e0014 */
[----:B------:R-:W-:Y:S04]  /*56a80*/  STL [R1+0x3090], R0 ;  /* 0x0030900001007387 */ /* 0x000fe80000100800 */
[----:B------:R-:W-:Y:S04]  /*56a90*/  STL [R1+0x2f14], R28 ;  /* 0x002f141c01007387 */ /* 0x000fe80000100800 */
[----:B------:R-:W-:Y:S01]  /*56aa0*/  STL [R1+0x2f10], R29 ;  /* 0x002f101d01007387 */ /* 0x000fe20000100800 */
[----:B--2---:R-:W-:-:S15]  /*56ab0*/  HMMA.16816.F32.BF16 R24, R16, R20, R24 ;  /* 0x000000141018723c */ /* 0x004fde0000041818 */
[----:B------:R-:W-:-:S09]  /*56ac0*/  NOP ;  /* 0x0000000000007918 */ /* 0x000fd20000000000 */
[----:B------:R-:W-:Y:S02]  /*56ad0*/  IMAD.MOV.U32 R6, RZ, RZ, R26 ;  /* 0x000000ffff067224 */ /* 0x000fe400078e001a */
[----:B------:R-:W-:Y:S02]  /*56ae0*/  IMAD.MOV.U32 R7, RZ, RZ, R27 ;  /* 0x000000ffff077224 */ /* 0x000fe400078e001b */
[----:B------:R-:W-:Y:S02]  /*56af0*/  IMAD.MOV.U32 R22, RZ, RZ, R24 ;  /* 0x000000ffff167224 */ /* 0x000fe400078e0018 */
[----:B------:R-:W-:Y:S01]  /*56b00*/  IMAD.MOV.U32 R23, RZ, RZ, R25 ;  /* 0x000000ffff177224 */ /* 0x000fe200078e0019 */
[----:B------:R-:W2:Y:S04]  /*56b10*/  LDL.LU.64 R26, [R1+0x33c8] ;  /* 0x0033c800011a7983 */ /* 0x000ea80000300a00 */
[----:B------:R-:W2:Y:S04]  /*56b20*/  LDL.LU.64 R24, [R1+0x33c0] ;  /* 0x0033c00001187983 */ /* 0x000ea80000300a00 */
[----:B------:R-:W-:Y:S04]  /*56b30*/  STL.64 [R1+0x3380], R10 ;  /* 0x0033800a01007387 */ /* 0x000fe80000100a00 */
[----:B------:R0:W-:Y:S04]  /*56b40*/  STL [R1+0x3378], R9 ;  /* 0x0033780901007387 */ /* 0x0001e80000100800 */
[----:B------:R-:W4:Y:S04]  /*56b50*/  LDL.LU R8, [R1+0x6c0] ;  /* 0x0006c00001087983 */ /* 0x000f280000300800 */
[----:B0-----:R-:W4:Y:S04]  /*56b60*/  LDL.LU R9, [R1+0x6c4] ;  /* 0x0006c40001097983 */ /* 0x001f280000300800 */
[----:B------:R-:W4:Y:S04]  /*56b70*/  LDL.LU R10, [R1+0x6c8] ;  /* 0x0006c800010a7983 */ /* 0x000f280000300800 */
[----:B------:R-:W4:Y:S04]  /*56b80*/  LDL.LU R11, [R1+0x6cc] ;  /* 0x0006cc00010b7983 */ /* 0x000f280000300800 */
[----:B------:R-:W-:Y:S04]  /*56b90*/  STL.64 [R1+0x32f0], R6 ;  /* 0x0032f00601007387 */ /* 0x000fe80000100a00 */
[----:B---3--:R0:W-:Y:S04]  /*56ba0*/  STL.64 [R1+0x32e8], R4 ;  /* 0x0032e80401007387 */ /* 0x0081e80000100a00 */
[----:B0-----:R-:W2:Y:S04]  /*56bb0*/  LDL R4, [R1+0x240] ;  /* 0x0002400001047983 */ /* 0x001ea80000100800 */
[----:B------:R-:W2:Y:S02]  /*56bc0*/  LDL R5, [R1+0x244] ;  /* 0x0002440001057983 */ /* 0x000ea40000100800 */
[----:B--2---:R-:W-:Y:S02]  /*56bd0*/  HMMA.16816.F32.BF16 R4, R16, R4, R24 ;  /* 0x000000041004723c */ /* 0x004fe40000041818 */
[----:B------:R-:W4:Y:S01]  /*56be0*/  LDL.LU.64 R24, [R1+0x33b8] ;  /* 0x0033b80001187983 */ /* 0x000f220000300a00 */
[----:B------:R-:W-:-:S15]  /*56bf0*/  IMAD.MOV.U32 R0, RZ, RZ, R21 ;  /* 0x000000ffff007224 */ /* 0x000fde00078e0015 */
[----:B------:R-:W-:-:S05]  /*56c00*/  NOP ;  /* 0x0000000000007918 */ /* 0x000fca0000000000 */
[----:B------:R0:W-:Y:S04]  /*56c10*/  STL.64 [R1+0x390], R4 ;  /* 0x0003900401007387 */ /* 0x0001e80000100a00 */
[----:B------:R-:W-:Y:S04]  /*56c20*/  STL.64 [R1+0x398], R6 ;  /* 0x0003980601007387 */ /* 0x000fe80000100a00 */
[----:B------:R-:W2:Y:S01]  /*56c30*/  LDL.LU.64 R26, [R1+0x33b0] ;  /* 0x0033b000011a7983 */ /* 0x000ea20000300a00 */
[----:B----4-:R-:W-:Y:S06]  /*56c40*/  HMMA.16816.F32.BF16 R8, R16, R24, R8 ;  /* 0x000000181008723c */ /* 0x010fec0000041808 */
[----:B0-----:R-:W-:-:S02]  /*56c50*/  IMAD.MOV.U32 R5, RZ, RZ, R24 ;  /* 0x000000ffff057224 */ /* 0x001fc400078e0018 */
[----:B------:R-:W-:Y:S02]  /*56c60*/  IMAD.MOV.U32 R4, RZ, RZ, R25 ;  /* 0x000000ffff047224 */ /* 0x000fe400078e0019 */
[----:B------:R-:W2:-:S14]  /*56c70*/  LDL.LU.64 R24, [R1+0x33a8] ;  /* 0x0033a80001187983 */ /* 0x000e9c0000300a00 */
[----:B------:R-:W-:Y:S02]  /*56c80*/  IMAD.MOV.U32 R29, RZ, RZ, R9 ;  /* 0x000000ffff1d7224 */ /* 0x000fe400078e0009 */
[----:B------:R-:W-:Y:S02]  /*56c90*/  IMAD.MOV.U32 R28, RZ, RZ, R8 ;  /* 0x000000ffff1c7224 */ /* 0x000fe400078e0008 */
[----:B------:R-:W-:Y:S02]  /*56ca0*/  IMAD.MOV.U32 R20, RZ, RZ, R10 ;  /* 0x000000ffff147224 */ /* 0x000fe400078e000a */
[----:B------:R-:W-:Y:S01]  /*56cb0*/  IMAD.MOV.U32 R21, RZ, RZ, R11 ;  /* 0x000000ffff157224 */ /* 0x000fe200078e000b */
[----:B------:R-:W-:Y:S04]  /*56cc0*/  STL [R1+0x3098], R29 ;  /* 0x0030981d01007387 */ /* 0x000fe80000100800 */
[----:B------:R-:W-:Y:S04]  /*56cd0*/  STL [R1+0x3094], R28 ;  /* 0x0030941c01007387 */ /* 0x000fe80000100800 */
[----:B------:R-:W-:Y:S04]  /*56ce0*/  STL.64 [R1+0x2f20], R22 ;  /* 0x002f201601007387 */ /* 0x000fe80000100a00 */
[----:B------:R0:W-:Y:S04]  /*56cf0*/  STL.64 [R1+0x2f18], R20 ;  /* 0x002f181401007387 */ /* 0x0001e80000100a00 */
[----:B0-----:R-:W3:Y:S04]  /*56d00*/  LDL.LU R20, [R1+0x1b0] ;  /* 0x0001b00001147983 */ /* 0x001ee80000300800 */
[----:B------:R-:W3:Y:S01]  /*56d10*/  LDL.LU R21, [R1+0x1b4] ;  /* 0x0001b40001157983 */ /* 0x000ee20000300800 */
[----:B------:R-:W-:-:S02]  /*56d20*/  IMAD.MOV.U32 R7, RZ, RZ, R12 ;  /* 0x000000ffff077224 */ /* 0x000fc400078e000c */
[----:B------:R-:W-:Y:S01]  /*56d30*/  IMAD.MOV.U32 R6, RZ, RZ, R13 ;  /* 0x000000ffff067224 */ /* 0x000fe200078e000d */
[----:B--2---:R-:W-:Y:S01]  /*56d40*/  HMMA.16816.F32.BF16 R8, R16, R12, R24 ;  /* 0x0000000c1008723c */ /* 0x004fe20000041818 */
[----:B---3--:R0:W-:-:S15]  /*56d50*/  STL.64 [R1+0x3350], R20 ;  /* 0x0033501401007387 */ /* 0x0081de0000100a00 */
[----:B------:R-:W-:-:S07]  /*56d60*/  NOP ;  /* 0x0000000000007918 */ /* 0x000fce0000000000 */
[----:B------:R-:W-:Y:S04]  /*56d70*/  STL.64 [R1+0x370], R8 ;  /* 0x0003700801007387 */ /* 0x000fe80000100a00 */
[----:B------:R-:W-:Y:S04]  /*56d80*/  STL.64 [R1+0x378], R10 ;  /* 0x0003780a01007387 */ /* 0x000fe80000100a00 */
[----:B------:R-:W2:Y:S04]  /*56d90*/  LDL.64 R12, [R1+0x1f0] ;  /* 0x0001f000010c7983 */ /* 0x000ea80000100a00 */
[----:B--2---:R1:W-:Y:S04]  /*56da0*/  STL.64 [R1+0x3390], R12 ;  /* 0x0033900c01007387 */ /* 0x0043e80000100a00 */
[----:B0-----:R-:W2:Y:S04]  /*56db0*/  LDL.LU R20, [R1+0x660] ;  /* 0x0006600001147983 */ /* 0x001ea80000300800 */
[----:B------:R-:W2:Y:S04]  /*56dc0*/  LDL.LU R21, [R1+0x664] ;  /* 0x0006640001157983 */ /* 0x000ea80000300800 */
[----:B------:R-:W3:Y:S04]  /*56dd0*/  LDL.LU R22, [R1+0x668] ;  /* 0x0006680001167983 */ /* 0x000ee80000300800 */
[----:B------:R-:W3:Y:S04]  /*56de0*/  LDL.LU R23, [R1+0x66c] ;  /* 0x00066c0001177983 */ /* 0x000ee80000300800 */
[----:B-1----:R-:W4:Y:S04]  /*56df0*/  LDL.64 R12, [R1+0x210] ;  /* 0x00021000010c7983 */ /* 0x002f280000100a00 */
[----:B------:R-:W2:Y:S04]  /*56e00*/  LDL.LU R24, [R1+0x690] ;  /* 0x0006900001187983 */ /* 0x000ea80000300800 */
[----:B------:R-:W2:Y:S04]  /*56e10*/  LDL.LU R25, [R1+0x694] ;  /* 0x0006940001197983 */ /* 0x000ea80000300800 */
[----:B------:R-:W3:Y:S04]  /*56e20*/  LDL.LU R26, [R1+0x698] ;  /* 0x00069800011a7983 */ /* 0x000ee80000300800 */
[----:B------:R-:W3:Y:S04]  /*56e30*/  LDL.LU R27, [R1+0x69c] ;  /* 0x00069c00011b7983 */ /* 0x000ee80000300800 */
[----:B---3--:R-:W-:Y:S04]  /*56e40*/  STL.64 [R1+0x33a0], R26 ;  /* 0x0033a01a01007387 */ /* 0x008fe80000100a00 */
[----:B--2---:R0:W-:Y:S04]  /*56e50*/  STL.64 [R1+0x3398], R24 ;  /* 0x0033981801007387 */ /* 0x0041e80000100a00 */
[----:B0-----:R-:W4:Y:S04]  /*56e60*/  LDL.LU R24, [R1+0x6a0] ;  /* 0x0006a00001187983 */ /* 0x001f280000300800 */
[----:B------:R-:W4:Y:S04]  /*56e70*/  LDL.LU R25, [R1+0x6a4] ;  /* 0x0006a40001197983 */ /* 0x000f280000300800 */
[----:B------:R-:W4:Y:S04]  /*56e80*/  LDL.LU R26, [R1+0x6a8] ;  /* 0x0006a800011a7983 */ /* 0x000f280000300800 */
[----:B------:R-:W4:Y:S04]  /*56e90*/  LDL.LU R27, [R1+0x6ac] ;  /* 0x0006ac00011b7983 */ /* 0x000f280000300800 */
[----:B------:R-:W2:Y:S04]  /*56ea0*/  LDL.64 R8, [R1+0x200] ;  /* 0x0002000001087983 */ /* 0x000ea80000100a00 */
[----:B------:R-:W-:Y:S04]  /*56eb0*/  STL.64 [R1+0x3360], R22 ;  /* 0x0033601601007387 */ /* 0x000fe80000100a00 */
[----:B------:R0:W-:Y:S04]  /*56ec0*/  STL.64 [R1+0x3358], R20 ;  /* 0x0033581401007387 */ /* 0x0001e80000100a00 */
[----:B0-----:R-:W3:Y:S04]  /*56ed0*/  LDL.64 R20, [R1+0x1e0] ;  /* 0x0001e00001147983 */ /* 0x001ee80000100a00 */
[----:B---3--:R0:W-:Y:S04]  /*56ee0*/  STL.64 [R1+0x3370], R20 ;  /* 0x0033701401007387 */ /* 0x0081e80000100a00 */
[----:B0-----:R-:W3:Y:S04]  /*56ef0*/  LDL.LU R20, [R1+0x680] ;  /* 0x0006800001147983 */ /* 0x001ee80000300800 */
[----:B------:R-:W3:Y:S04]  /*56f00*/  LDL.LU R21, [R1+0x684] ;  /* 0x0006840001157983 */ /* 0x000ee80000300800 */
[----:B------:R-:W3:Y:S04]  /*56f10*/  LDL.LU R22, [R1+0x688] ;  /* 0x0006880001167983 */ /* 0x000ee80000300800 */
[----:B------:R-:W3:Y:S04]  /*56f20*/  LDL.LU R23, [R1+0x68c] ;  /* 0x00068c0001177983 */ /* 0x000ee80000300800 */
[----:B------:R-:W-:Y:S04]  /*56f30*/  STL.64 [R1+0x3328], R6 ;  /* 0x0033280601007387 */ /* 0x000fe80000100a00 */
[----:B------:R0:W-:Y:S04]  /*56f40*/  STL.64 [R1+0x3320], R4 ;  /* 0x0033200401007387 */ /* 0x0001e80000100a00 */
[----:B0-----:R-:W4:Y:S04]  /*56f50*/  LDL.LU R4, [R1+0x530] ;  /* 0x0005300001047983 */ /* 0x001f280000300800 */
[----:B------:R-:W4:Y:S04]  /*56f60*/  LDL.LU R5, [R1+0x534] ;  /* 0x0005340001057983 */ /* 0x000f280000300800 */
[----:B------:R-:W2:Y:S04]  /*56f70*/  LDL.LU R6, [R1+0x538] ;  /* 0x0005380001067983 */ /* 0x000ea80000300800 */
[----:B------:R-:W2:Y:S04]  /*56f80*/  LDL.LU R7, [R1+0x53c] ;  /* 0x00053c0001077983 */ /* 0x000ea80000300800 */
[----:B--2---:R-:W-:Y:S04]  /*56f90*/  STL.64 [R1+0x3338], R6 ;  /* 0x0033380601007387 */ /* 0x004fe80000100a00 */
[----:B----4-:R0:W-:Y:S04]  /*56fa0*/  STL.64 [R1+0x3330], R4 ;  /* 0x0033300401007387 */ /* 0x0101e80000100a00 */
[----:B0-----:R-:W2:Y:S04]  /*56fb0*/  LDL.LU R4, [R1+0x3e0] ;  /* 0x0003e00001047983 */ /* 0x001ea80000300800 */
[----:B------:R-:W2:Y:S04]  /*56fc0*/  LDL.LU R5, [R1+0x3e4] ;  /* 0x0003e40001057983 */ /* 0x000ea80000300800 */
[----:B------:R-:W4:Y:S04]  /*56fd0*/  LDL.LU R6, [R1+0x3e8] ;  /* 0x0003e80001067983 */ /* 0x000f280000300800 */
[----:B------:R-:W4:Y:S01]  /*56fe0*/  LDL.LU R7, [R1+0x3ec] ;  /* 0x0003ec0001077983 */ /* 0x000f220000300800 */
[----:B------:R-:W-:Y:S03]  /*56ff0*/  HMMA.16816.F32.BF16 R24, R16, R12, R24 ;  /* 0x0000000c1018723c */ /* 0x000fe60000041818 */
[----:B----4-:R-:W-:Y:S04]  /*57000*/  STL.64 [R1+0x3348], R6 ;  /* 0x0033480601007387 */ /* 0x010fe80000100a00 */
[----:B--2---:R0:W-:Y:S04]  /*57010*/  STL.64 [R1+0x3340], R4 ;  /* 0x0033400401007387 */ /* 0x0041e80000100a00 */
[----:B0-----:R-:W2:Y:S01]  /*57020*/  LDL.64 R4, [R1+0x1d0] ;  /* 0x0001d00001047983 */ /* 0x001ea20000100a00 */
[----:B------:R-:W-:-:S02]  /*57030*/  IMAD.MOV.U32 R29, RZ, RZ, R12 ;  /* 0x000000ffff1d7224 */ /* 0x000fc400078e000c */
[----:B------:R-:W-:Y:S01]  /*57040*/  IMAD.MOV.U32 R28, RZ, RZ, R13 ;  /* 0x000000ffff1c7224 */ /* 0x000fe200078e000d */
[----:B--2---:R0:W-:Y:S04]  /*57050*/  STL.64 [R1+0x3368], R4 ;  /* 0x0033680401007387 */ /* 0x0041e80000100a00 */
[----:B0-----:R-:W2:Y:S04]  /*57060*/  LDL.LU R4, [R1+0x670] ;  /* 0x0006700001047983 */ /* 0x001ea80000300800 */
[----:B------:R-:W2:Y:S04]  /*57070*/  LDL.LU R5, [R1+0x674] ;  /* 0x0006740001057983 */ /* 0x000ea80000300800 */
[----:B------:R-:W2:Y:S04]  /*57080*/  LDL.LU R6, [R1+0x678] ;  /* 0x0006780001067983 */ /* 0x000ea80000300800 */
[----:B------:R-:W2:Y:S04]  /*57090*/  LDL.LU R7, [R1+0x67c] ;  /* 0x00067c0001077983 */ /* 0x000ea80000300800 */
[----:B------:R-:W-:Y:S04]  /*570a0*/  STL.64 [R1+0x360], R24 ;  /* 0x0003601801007387 */ /* 0x000fe80000100a00 */
[----:B------:R0:W-:Y:S04]  /*570b0*/  STL.64 [R1+0x368], R26 ;  /* 0x0003681a01007387 */ /* 0x0001e80000100a00 */
[----:B0-----:R-:W4:Y:S04]  /*570c0*/  LDL.LU.64 R26, [R1+0x33a0] ;  /* 0x0033a000011a7983 */ /* 0x001f280000300a00 */
[----:B------:R-:W4:Y:S04]  /*570d0*/  LDL.LU.64 R24, [R1+0x3398] ;  /* 0x0033980001187983 */ /* 0x000f280000300a00 */
[----:B------:R-:W3:Y:S01]  /*570e0*/  LDL.LU.64 R12, [R1+0x3390] ;  /* 0x00339000010c7983 */ /* 0x000ee20000300a00 */
[C---:B----4-:R-:W-:Y:S06]  /*570f0*/  HMMA.16816.F32.BF16 R24, R16.reuse, R8, R24 ;  /* 0x000000081018723c */ /* 0x050fec0000041818 */
[----:B---3--:R-:W-:-:S15]  /*57100*/  HMMA.16816.F32.BF16 R20, R16, R12, R20 ;  /* 0x0000000c1014723c */ /* 0x008fde0000041814 */
[----:B------:R-:W-:-:S02]  /*57110*/  NOP ;  /* 0x0000000000007918 */ /* 0x000fc40000000000 */
[----:B------:R0:W-:Y:S04]  /*57120*/  STL.64 [R1+0x350], R24 ;  /* 0x0003501801007387 */ /* 0x0001e80000100a00 */
[----:B------:R1:W-:Y:S01]  /*57130*/  STL.64 [R1+0x358], R26 ;  /* 0x0003581a01007387 */ /* 0x0003e20000100a00 */
[----:B0-----:R-:W-:-:S03]  /*57140*/  IMAD.MOV.U32 R25, RZ, RZ, R8 ;  /* 0x000000ffff197224 */ /* 0x001fc600078e0008 */
[----:B-1----:R-:W3:Y:S01]  /*57150*/  LDL.LU R26, [R1+0x3388] ;  /* 0x00338800011a7983 */ /* 0x002ee20000300800 */
[----:B------:R-:W-:-:S03]  /*57160*/  IMAD.MOV.U32 R8, RZ, RZ, R9 ;  /* 0x000000ffff087224 */ /* 0x000fc600078e0009 */
[----:B------:R-:W4:Y:S04]  /*57170*/  LDL.LU.64 R10, [R1+0x3380] ;  /* 0x00338000010a7983 */ /* 0x000f280000300a00 */
[----:B------:R-:W3:Y:S04]  /*57180*/  LDL.LU R9, [R1+0x3378] ;  /* 0x0033780001097983 */ /* 0x000ee80000300800 */
[----:B------:R0:W-:Y:S04]  /*57190*/  STL.64 [R1+0x340], R20 ;  /* 0x0003401401007387 */ /* 0x0001e80000100a00 */
[----:B------:R-:W-:Y:S04]  /*571a0*/  STL.64 [R1+0x348], R22 ;  /* 0x0003481601007387 */ /* 0x000fe80000100a00 */
[----:B0-----:R-:W2:Y:S01]  /*571b0*/  LDL.LU.64 R20, [R1+0x3370] ;  /* 0x0033700001147983 */ /* 0x001ea20000300a00 */
[----:B------:R-:W-:-:S02]  /*571c0*/  IMAD.MOV.U32 R27, RZ, RZ, R12 ;  /* 0x000000ffff1b7224 */ /* 0x000fc400078e000c */
[----:B------:R-:W-:Y:S01]  /*571d0*/  IMAD.MOV.U32 R24, RZ, RZ, R13 ;  /* 0x000000ffff187224 */ /* 0x000fe200078e000d */
[----:B------:R-:W4:Y:S04]  /*571e0*/  LDL.LU R12, [R1+0x500] ;  /* 0x00050000010c7983 */ /* 0x000f280000300800 */
[----:B------:R-:W4:Y:S04]  /*571f0*/  LDL.LU R13, [R1+0x504] ;  /* 0x00050400010d7983 */ /* 0x000f280000300800 */
[----:B------:R-:W3:Y:S04]  /*57200*/  LDL.LU R14, [R1+0x508] ;  /* 0x00050800010e7983 */ /* 0x000ee80000300800 */
[----:B------:R-:W3:Y:S01]  /*57210*/  LDL.LU R15, [R1+0x50c] ;  /* 0x00050c00010f7983 */ /* 0x000ee20000300800 */
[----:B--2---:R-:W-:Y:S03]  /*57220*/  HMMA.16816.F32.BF16 R4, R16, R20, R4 ;  /* 0x000000141004723c */ /* 0x004fe60000041804 */
[----:B---3--:R-:W-:Y:S04]  /*57230*/  STL.64 [R1+0x31c0], R14 ;  /* 0x0031c00e01007387 */ /* 0x008fe80000100a00 */
[----:B----4-:R0:W-:Y:S04]  /*57240*/  STL.64 [R1+0x31b8], R12 ;  /* 0x0031b80c01007387 */ /* 0x0101e80000100a00 */
[----:B0-----:R-:W2:Y:S04]  /*57250*/  LDL R12, [R1+0x1c0] ;  /* 0x0001c000010c7983 */ /* 0x001ea80000100800 */
[----:B------:R-:W2:Y:S08]  /*57260*/  LDL R13, [R1+0x1c4] ;  /* 0x0001c400010d7983 */ /* 0x000eb00000100800 */
[----:B------:R0:W-:Y:S04]  /*57270*/  STL.64 [R1+0x330], R4 ;  /* 0x0003300401007387 */ /* 0x0001e80000100a00 */
[----:B------:R-:W-:Y:S01]  /*57280*/  STL.64 [R1+0x338], R6 ;  /* 0x0003380601007387 */ /* 0x000fe20000100a00 */
[----:B------:R-:W-:-:S02]  /*57290*/  IMAD.MOV.U32 R15, RZ, RZ, R20 ;  /* 0x000000ffff0f7224 */ /* 0x000fc400078e0014 */
[----:B------:R-:W-:Y:S01]  /*572a0*/  IMAD.MOV.U32 R14, RZ, RZ, R21 ;  /* 0x000000ffff0e7224 */ /* 0x000fe200078e0015 */
[----:B0-----:R-:W3:Y:S04]  /*572b0*/  LDL.LU.64 R4, [R1+0x3368] ;  /* 0x0033680001047983 */ /* 0x001ee80000300a00 */
[----:B------:R-:W3:Y:S04]  /*572c0*/  LDL.LU.64 R22, [R1+0x3360] ;  /* 0x0033600001167983 */ /* 0x000ee80000300a00 */
[----:B------:R-:W3:Y:S02]  /*572d0*/  LDL.LU.64 R20, [R1+0x3358] ;  /* 0x0033580001147983 */ /* 0x000ee40000300a00 */
[----:B---3--:R-:W-:-:S15]  /*572e0*/  HMMA.16816.F32.BF16 R20, R16, R4, R20 ;  /* 0x000000041014723c */ /* 0x008fde0000041814 */
[----:B------:R-:W-:-:S08]  /*572f0*/  NOP ;  /* 0x0000000000007918 */ /* 0x000fd00000000000 */
[----:B------:R0:W-:Y:S04]  /*57300*/  STL.64 [R1+0x3f0], R20 ;  /* 0x0003f01401007387 */ /* 0x0001e80000100a00 */
[----:B------:R1:W-:Y:S04]  /*57310*/  STL.64 [R1+0x3f8], R22 ;  /* 0x0003f81601007387 */ /* 0x0003e80000100a00 */
[----:B0-----:R-:W3:Y:S01]  /*57320*/  LDL.LU.64 R20, [R1+0x3350] ;  /* 0x0033500001147983 */ /* 0x001ee20000300a00 */
[----:B-1----:R-:W-:Y:S02]  /*57330*/  IMAD.MOV.U32 R23, RZ, RZ, R4 ;  /* 0x000000ffff177224 */ /* 0x002fe400078e0004 */
[----:B------:R-:W-:Y:S01]  /*57340*/  IMAD.MOV.U32 R22, RZ, RZ, R5 ;  /* 0x000000ffff167224 */ /* 0x000fe200078e0005 */
[----:B------:R-:W2:Y:S04]  /*57350*/  LDL.LU.64 R6, [R1+0x3348] ;  /* 0x0033480001067983 */ /* 0x000ea80000300a00 */
[----:B------:R-:W2:Y:S02]  /*57360*/  LDL.LU.64 R4, [R1+0x3340] ;  /* 0x0033400001047983 */ /* 0x000ea40000300a00 */
[----:B--2---:R-:W-:-:S15]  /*57370*/  HMMA.16816.F32.BF16 R4, R16, R12, R4 ;  /* 0x0000000c1004723c */ /* 0x004fde0000041804 */
[----:B------:R-:W-:-:S08]  /*57380*/  NOP ;  /* 0x0000000000007918 */ /* 0x000fd00000000000 */
[----:B------:R-:W-:Y:S04]  /*57390*/  STL.64 [R1+0x3e0], R4 ;  /* 0x0003e00401007387 */ /* 0x000fe80000100a00 */
[----:B------:R0:W-:Y:S04]  /*573a0*/  STL.64 [R1+0x3e8], R6 ;  /* 0x0003e80601007387 */ /* 0x0001e80000100a00 */
[----:B0-----:R-:W3:Y:S04]  /*573b0*/  LDL.LU.64 R6, [R1+0x3338] ;  /* 0x0033380001067983 */ /* 0x001ee80000300a00 */
[----:B------:R-:W3:Y:S04]  /*573c0*/  LDL.LU.64 R4, [R1+0x3330] ;  /* 0x0033300001047983 */ /* 0x000ee80000300a00 */
[----:B------:R0:W-:Y:S02]  /*573d0*/  STL.64 [R1+0x31d0], R12 ;  /* 0x0031d00c01007387 */ /* 0x0001e40000100a00 */
[----:B0-----:R-:W-:-:S02]  /*573e0*/  IMAD.MOV.U32 R12, RZ, RZ, R23 ;  /* 0x000000ffff0c7224 */ /* 0x001fc400078e0017 */
[----:B------:R-:W-:-:S05]  /*573f0*/  IMAD.MOV.U32 R13, RZ, RZ, R22 ;  /* 0x000000ffff0d7224 */ /* 0x000fca00078e0016 */
[----:B------:R0:W-:Y:S02]  /*57400*/  STL.64 [R1+0x31e8], R12 ;  /* 0x0031e80c01007387 */ /* 0x0001e40000100a00 */
[----:B0-----:R-:W-:Y:S02]  /*57410*/  IMAD.MOV.U32 R12, RZ, RZ, R15 ;  /* 0x000000ffff0c7224 */ /* 0x001fe400078e000f */
[----:B------:R-:W-:Y:S01]  /*57420*/  IMAD.MOV.U32 R13, RZ, RZ, R14 ;  /* 0x000000ffff0d7224 */ /* 0x000fe200078e000e */
[----:B---3--:R-:W-:Y:S01]  /*57430*/  HMMA.16816.F32.BF16 R16, R16, R20, R4 ;  /* 0x000000141010723c */ /* 0x008fe20000041804 */
[----:B------:R-:W2:Y:S04]  /*57440*/  LDL.LU.64 R6, [R1+0x3328] ;  /* 0x0033280001067983 */ /* 0x000ea80000300a00 */
[----:B------:R-:W3:-:S15]  /*57450*/  LDL.LU.64 R4, [R1+0x3320] ;  /* 0x0033200001047983 */ /* 0x000ede0000300a00 */
[----:B------:R-:W-:-:S03]  /*57460*/  NOP ;  /* 0x0000000000007918 */ /* 0x000fc60000000000 */
[----:B------:R-:W-:Y:S04]  /*57470*/  STL.64 [R1+0x320], R16 ;  /* 0x0003201001007387 */ /* 0x000fe80000100a00 */
[----:B------:R-:W-:Y:S04]  /*57480*/  STL.64 [R1+0x328], R18 ;  /* 0x0003281201007387 */ /* 0x000fe80000100a00 */
[----:B------:R-:W-:Y:S04]  /*57490*/  STL.64 [R1+0x3200], R12 ;  /* 0x0032000c01007387 */ /* 0x000fe80000100a00 */
[----:B------:R0:W-:Y:S04]  /*574a0*/  STL.64 [R1+0x31c8], R20 ;  /* 0x0031c81401007387 */ /* 0x0001e80000100a00 */
[----:B0-----:R-:W4:Y:S04]  /*574b0*/  LDL.LU R20, [R1+0x590] ;  /* 0x0005900001147983 */ /* 0x001f280000300800 */
[----:B------:R-:W4:Y:S04]  /*574c0*/  LDL.LU R21, [R1+0x594] ;  /* 0x0005940001157983 */ /* 0x000f280000300800 */
[----:B------:R-:W2:Y:S04]  /*574d0*/  LDL.LU R22, [R1+0x598] ;  /* 0x0005980001167983 */ /* 0x000ea80000300800 */
[----:B------:R-:W2:Y:S01]  /*574e0*/  LDL.LU R23, [R1+0x59c] ;  /* 0x00059c0001177983 */ /* 0x000ea20000300800 */
[----:B------:R-:W-:-:S02]  /*574f0*/  IMAD.MOV.U32 R12, RZ, RZ, R27 ;  /* 0x000000ffff0c7224 */ /* 0x000fc400078e001b */
[----:B------:R-:W-:Y:S01]  /*57500*/  IMAD.MOV.U32 R13, RZ, RZ, R24 ;  /* 0x000000ffff0d7224 */ /* 0x000fe200078e0018 */
[----:B------:R-:W3:Y:S04]  /*57510*/  LDL.LU R27, [R1+0x3318] ;  /* 0x00331800011b7983 */ /* 0x000ee80000300800 */
        /* <DEDUP_REMOVED lines=30> */
[----:B------:R3:W-:Y:S02]  /*57700*/  STL.64 [R1+0x3260], R12 ;  /* 0x0032600c01007387 */ /* 0x0007e40000100a00 */
[----:B---3--:R-:W-:Y:S02]  /*57710*/  IMAD.MOV.U32 R12, RZ, RZ, R5 ;  /* 0x000000ffff0c7224 */ /* 0x008fe400078e0005 */
[----:B------:R-:W-:Y:S01]  /*57720*/  IMAD.MOV.U32 R13, RZ, RZ, R4 ;  /* 0x000000ffff0d7224 */ /* 0x000fe200078e0004 */
[----:B----4-:R-:W-:Y:S04]  /*57730*/  STL.64 [R1+0x3228], R22 ;  /* 0x0032281601007387 */ /* 0x010fe80000100a00 */
[----:B--2---:R0:W-:Y:S04]  /*57740*/  STL.64 [R1+0x3220], R20 ;  /* 0x0032201401007387 */ /* 0x0041e80000100a00 */
[----:B0-----:R-:W2:Y:S04]  /*57750*/  LDL.LU R20, [R1+0x5d0] ;  /* 0x0005d00001147983 */ /* 0x001ea80000300800 */
[----:B------:R-:W2:Y:S04]  /*57760*/  LDL.LU R21, [R1+0x5d4] ;  /* 0x0005d40001157983 */ /* 0x000ea80000300800 */
[----:B------:R-:W3:Y:S04]  /*57770*/  LDL.LU R22, [R1+0x5d8] ;  /* 0x0005d80001167983 */ /* 0x000ee80000300800 */
[----:B------:R-:W3:Y:S04]  /*57780*/  LDL.LU R23, [R1+0x5dc] ;  /* 0x0005dc0001177983 */ /* 0x000ee80000300800 */
[----:B------:R0:W-:Y:S04]  /*57790*/  STL.64 [R1+0x3278], R12 ;  /* 0x0032780c01007387 */ /* 0x0001e80000100a00 */
[----:B0-----:R-:W4:Y:S04]  /*577a0*/  LDL.LU R12, [R1+0x610] ;  /* 0x00061000010c7983 */ /* 0x001f280000300800 */
[----:B------:R-:W4:Y:S04]  /*577b0*/  LDL.LU R13, [R1+0x614] ;  /* 0x00061400010d7983 */ /* 0x000f280000300800 */
[----:B------:R-:W2:Y:S04]  /*577c0*/  LDL.LU R14, [R1+0x618] ;  /* 0x00061800010e7983 */ /* 0x000ea80000300800 */
[----:B------:R-:W2:Y:S04]  /*577d0*/  LDL.LU R15, [R1+0x61c] ;  /* 0x00061c00010f7983 */ /* 0x000ea80000300800 */
[----:B--2---:R-:W-:Y:S04]  /*577e0*/  STL.64 [R1+0x3288], R14 ;  /* 0x0032880e01007387 */ /* 0x004fe80000100a00 */
[----:B----4-:R0:W-:Y:S02]  /*577f0*/  STL.64 [R1+0x3280], R12 ;  /* 0x0032800c01007387 */ /* 0x0101e40000100a00 */
[----:B0-----:R-:W-:-:S02]  /*57800*/  IMAD.MOV.U32 R12, RZ, RZ, R9 ;  /* 0x000000ffff0c7224 */ /* 0x001fc400078e0009 */
[----:B------:R-:W-:Y:S01]  /*57810*/  IMAD.MOV.U32 R13, RZ, RZ, R0 ;  /* 0x000000ffff0d7224 */ /* 0x000fe200078e0000 */
[----:B------:R-:W2:Y:S04]  /*57820*/  LDL.LU R9, [R1+0x3308] ;  /* 0x0033080001097983 */ /* 0x000ea80000300800 */
        /* <DEDUP_REMOVED lines=55> */
[----:B------:R-:W3:Y:S01]  /*57ba0*/  LDL.LU R23, [R1+0x64c] ;  /* 0x00064c0001177983 */ /* 0x000ee20000300800 */
[----:B------:R-:W-:-:S02]  /*57bb0*/  IMAD.MOV.U32 R13, RZ, RZ, R26 ;  /* 0x000000ffff0d7224 */ /* 0x000fc400078e001a */
[----:B------:R-:W0:Y:S01]  /*57bc0*/  S2R R26, SR_TID.X ;  /* 0x00000000001a7919 */ /* 0x000e220000002100 */
[----:B---3--:R-:W-:Y:S04]  /*57bd0*/  STL.64 [R1+0x32e0], R22 ;  /* 0x0032e01601007387 */ /* 0x008fe80000100a00 */
[----:B--2---:R1:W-:Y:S04]  /*57be0*/  STL.64 [R1+0x32d8], R20 ;  /* 0x0032d81401007387 */ /* 0x0043e80000100a00 */
[----:B-1----:R-:W2:Y:S04]  /*57bf0*/  LDL.LU R20, [R1+0x650] ;  /* 0x0006500001147983 */ /* 0x002ea80000300800 */
[----:B------:R-:W2:Y:S04]  /*57c00*/  LDL.LU R21, [R1+0x654] ;  /* 0x0006540001157983 */ /* 0x000ea80000300800 */
[----:B------:R-:W2:Y:S04]  /*57c10*/  LDL.LU R22, [R1+0x658] ;  /* 0x0006580001167983 */ /* 0x000ea80000300800 */
[----:B------:R-:W2:Y:S04]  /*57c20*/  LDL.LU R23, [R1+0x65c] ;  /* 0x00065c0001177983 */ /* 0x000ea80000300800 */
[----:B------:R-:W-:Y:S04]  /*57c30*/  STL.64 [R1+0x310], R4 ;  /* 0x0003100401007387 */ /* 0x000fe80000100a00 */
[----:B------:R1:W-:Y:S04]  /*57c40*/  STL.64 [R1+0x318], R6 ;  /* 0x0003180601007387 */ /* 0x0003e80000100a00 */
[----:B-1----:R-:W3:Y:S04]  /*57c50*/  LDL.LU.64 R6, [R1+0x32f0] ;  /* 0x0032f00001067983 */ /* 0x002ee80000300a00 */
[----:B------:R-:W4:Y:S01]  /*57c60*/  LDL.LU.64 R4, [R1+0x32e8] ;  /* 0x0032e80001047983 */ /* 0x000f220000300a00 */
[----:B------:R-:W-:Y:S01]  /*57c70*/  IMAD.MOV.U32 R12, RZ, RZ, R27 ;  /* 0x000000ffff0c7224 */ /* 0x000fe200078e001b */
[C---:B0-----:R-:W-:Y:S01]  /*57c80*/  LOP3.LUT R27, R26.reuse, 0x7, RZ, 0xc0, !PT ;  /* 0x000000071a1b7812 */ /* 0x041fe200078ec0ff */
[----:B------:R-:W-:-:S04]  /*57c90*/  IMAD.SHL.U32 R0, R26, 0x2, RZ ;  /* 0x000000021a007824 */ /* 0x000fc800078e00ff */
[----:B------:R-:W-:Y:S02]  /*57ca0*/  IMAD R27, R27, 0x90, RZ ;  /* 0x000000901b1b7824 */ /* 0x000fe400078e02ff */
[----:B------:R-:W-:-:S03]  /*57cb0*/  IMAD.SHL.U32 R26, R26, 0x40, RZ ;  /* 0x000000401a1a7824 */ /* 0x000fc600078e00ff */
[----:B------:R-:W-:-:S04]  /*57cc0*/  LOP3.LUT R27, R27, 0x10, R0, 0x78, !PT ;  /* 0x000000101b1b7812 */ /* 0x000fc800078e7800 */
[----:B------:R-:W-:-:S04]  /*57cd0*/  LOP3.LUT R27, R27, 0x400, R26, 0xf8, !PT ;  /* 0x000004001b1b7812 */ /* 0x000fc800078ef81a */
[----:B------:R-:W-:Y:S01]  /*57ce0*/  LOP3.LUT R27, R27, 0x60, RZ, 0x3c, !PT ;  /* 0x000000601b1b7812 */ /* 0x000fe200078e3cff */
[----:B----4-:R-:W-:-:S15]  /*57cf0*/  HMMA.16816.F32.BF16 R16, R8, R4, R16 ;  /* 0x000000040810723c */ /* 0x010fde0000041810 */
[----:B------:R-:W-:-:S08]  /*57d00*/  NOP ;  /* 0x0000000000007918 */ /* 0x000fd00000000000 */
[----:B------:R-:W-:Y:S04]  /*57d10*/  STL.64 [R1+0x300], R16 ;  /* 0x0003001001007387 */ /* 0x000fe80000100a00 */
[----:B------:R-:W-:Y:S04]  /*57d20*/  STL.64 [R1+0x308], R18 ;  /* 0x0003081201007387 */ /* 0x000fe80000100a00 */
[----:B------:R-:W0:Y:S01]  /*57d30*/  LDSM.16.MT88.4 R16, [R27+UR4+0x12000] ;  /* 0x012000041b10783b */ /* 0x000e220008004200 */
[C---:B--2---:R-:W-:Y:S03]  /*57d40*/  HMMA.16816.F32.BF16 R12, R8.reuse, R12, R20 ;  /* 0x0000000c080c723c */ /* 0x044fe60000041814 */
[----:B0-----:R-:W-:Y:S04]  /*57d50*/  STL [R1+0x30a8], R16 ;  /* 0x0030a81001007387 */ /* 0x001fe80000100800 */
[----:B------:R0:W-:Y:S04]  /*57d60*/  STL [R1+0x30a4], R17 ;  /* 0x0030a41101007387 */ /* 0x0001e80000100800 */
[----:B------:R-:W-:Y:S04]  /*57d70*/  STL [R1+0x30a0], R18 ;  /* 0x0030a01201007387 */ /* 0x000fe80000100800 */
[----:B------:R-:W-:Y:S04]  /*57d80*/  STL [R1+0x309c], R19 ;  /* 0x00309c1301007387 */ /* 0x000fe80000100800 */
[----:B0-----:R-:W2:Y:S04]  /*57d90*/  LDL.LU.64 R16, [R1+0x240] ;  /* 0x0002400001107983 */ /* 0x001ea80000300a00 */
        /* <DEDUP_REMOVED lines=31> */
[----:B0-----:R-:W4:Y:S04]  /*57f90*/  LDL.LU.64 R12, [R1+0x3278] ;  /* 0x00327800010c7983 */ /* 0x001f280000300a00 */
[----:B------:R0:W-:Y:S04]  /*57fa0*/  STL.64 [R1+0x3180], R16 ;  /* 0x0031801001007387 */ /* 0x0001e80000100a00 */
[----:B0-----:R-:W2:Y:S04]  /*57fb0*/  LDL.LU R16, [R1+0x4f0] ;  /* 0x0004f00001107983 */ /* 0x001ea80000300800 */
[----:B------:R-:W2:Y:S04]  /*57fc0*/  LDL.LU R17, [R1+0x4f4] ;  /* 0x0004f40001117983 */ /* 0x000ea80000300800 */
[----:B------:R-:W2:Y:S04]  /*57fd0*/  LDL.LU R18, [R1+0x4f8] ;  /* 0x0004f80001127983 */ /* 0x000ea80000300800 */
[----:B------:R-:W2:Y:S01]  /*57fe0*/  LDL.LU R19, [R1+0x4fc] ;  /* 0x0004fc0001137983 */ /* 0x000ea20000300800 */
[----:B----4-:R-:W-:Y:S03]  /*57ff0*/  HMMA.16816.F32.BF16 R12, R8, R12, R20 ;  /* 0x0000000c080c723c */ /* 0x010fe60000041814 */
[----:B------:R-:W4:Y:S04]  /*58000*/  LDL.LU.64 R22, [R1+0x3270] ;  /* 0x0032700001167983 */ /* 0x000f280000300a00 */
[----:B------:R-:W4:-:S15]  /*58010*/  LDL.LU.64 R20, [R1+0x3268] ;  /* 0x0032680001147983 */ /* 0x000f1e0000300a00 */
[----:B------:R-:W-:-:S01]  /*58020*/  NOP ;  /* 0x0000000000007918 */ /* 0x000fc20000000000 */
        /* <DEDUP_REMOVED lines=46> */
[----:B------:R-:W4:-:S15]  /*58310*/  LDL.LU.64 R20, [R1+0x31c8] ;  /* 0x0031c80001147983 */ /* 0x000f1e0000300a00 */
[----:B------:R-:W-:-:S06]  /*58320*/  NOP ;  /* 0x0000000000007918 */ /* 0x000fcc0000000000 */
[----:B------:R-:W-:Y:S04]  /*58330*/  STL.64 [R1+0x160], R12 ;  /* 0x0001600c01007387 */ /* 0x000fe80000100a00 */
[----:B------:R0:W-:Y:S04]  /*58340*/  STL.64 [R1+0x168], R14 ;  /* 0x0001680e01007387 */ /* 0x0001e80000100a00 */
[----:B0-----:R-:W4:Y:S04]  /*58350*/  LDL.LU.64 R14, [R1+0x31c0] ;  /* 0x0031c000010e7983 */ /* 0x001f280000300a00 */
[----:B------:R-:W4:Y:S02]  /*58360*/  LDL.LU.64 R12, [R1+0x31b8] ;  /* 0x0031b800010c7983 */ /* 0x000f240000300a00 */
[----:B----4-:R-:W-:Y:S02]  /*58370*/  HMMA.16816.F32.BF16 R8, R8, R20, R12 ;  /* 0x000000140808723c */ /* 0x010fe4000004180c */
[----:B------:R-:W2:Y:S04]  /*58380*/  LDL.LU.64 R14, [R1+0x31b0] ;  /* 0x0031b000010e7983 */ /* 0x000ea80000300a00 */
[----:B------:R-:W2:-:S15]  /*58390*/  LDL.LU.64 R12, [R1+0x31a8] ;  /* 0x0031a800010c7983 */ /* 0x000e9e0000300a00 */
[----:B------:R-:W-:-:S02]  /*583a0*/  NOP ;  /* 0x0000000000007918 */ /* 0x000fc40000000000 */
[----:B------:R0:W-:Y:S04]  /*583b0*/  STL.64 [R1+0x130], R8 ;  /* 0x0001300801007387 */ /* 0x0001e80000100a00 */
[----:B------:R1:W-:Y:S04]  /*583c0*/  STL.64 [R1+0x138], R10 ;  /* 0x0001380a01007387 */ /* 0x0003e80000100a00 */
[----:B0-----:R-:W4:Y:S04]  /*583d0*/  LDL.LU R8, [R1+0x4d0] ;  /* 0x0004d00001087983 */ /* 0x001f280000300800 */
[----:B------:R-:W4:Y:S04]  /*583e0*/  LDL.LU R9, [R1+0x4d4] ;  /* 0x0004d40001097983 */ /* 0x000f280000300800 */
[----:B-1----:R-:W3:Y:S04]  /*583f0*/  LDL.LU R10, [R1+0x4d8] ;  /* 0x0004d800010a7983 */ /* 0x002ee80000300800 */
[----:B------:R-:W3:Y:S04]  /*58400*/  LDL.LU R11, [R1+0x4dc] ;  /* 0x0004dc00010b7983 */ /* 0x000ee80000300800 */
[----:B---3--:R-:W-:Y:S04]  /*58410*/  STL.64 [R1+0x31a0], R10 ;  /* 0x0031a00a01007387 */ /* 0x008fe80000100a00 */
[----:B----4-:R0:W-:Y:S04]  /*58420*/  STL.64 [R1+0x3198], R8 ;  /* 0x0031980801007387 */ /* 0x0101e80000100a00 */
[----:B0-----:R-:W3:Y:S04]  /*58430*/  LDL.LU R8, [R1+0x4e0] ;  /* 0x0004e00001087983 */ /* 0x001ee80000300800 */
[----:B------:R-:W3:Y:S04]  /*58440*/  LDL.LU R9, [R1+0x4e4] ;  /* 0x0004e40001097983 */ /* 0x000ee80000300800 */
[----:B------:R-:W3:Y:S04]  /*58450*/  LDL.LU R10, [R1+0x4e8] ;  /* 0x0004e800010a7983 */ /* 0x000ee80000300800 */
[----:B------:R0:W-:Y:S04]  /*58460*/  STL.64 [R1+0x3188], R20 ;  /* 0x0031881401007387 */ /* 0x0001e80000100a00 */
[----:B0-----:R-:W4:Y:S01]  /*58470*/  LDL.LU.64 R20, [R1+0x270] ;  /* 0x0002700001147983 */ /* 0x001f220000300a00 */
[----:B--2---:R-:W-:Y:S01]  /*58480*/  HMMA.16816.F32.BF16 R16, R12, R24, R16 ;  /* 0x000000180c10723c */ /* 0x004fe20000041810 */
[----:B------:R-:W-:-:S15]  /*58490*/  IMAD.MOV.U32 R11, RZ, RZ, R3 ;  /* 0x000000ffff0b7224 */ /* 0x000fde00078e0003 */
[----:B------:R-:W-:-:S08]  /*584a0*/  NOP ;  /* 0x0000000000007918 */ /* 0x000fd00000000000 */
[----:B------:R-:W-:Y:S01]  /*584b0*/  IMAD.MOV.U32 R3, RZ, RZ, R19 ;  /* 0x000000ffff037224 */ /* 0x000fe200078e0013 */
[----:B---3--:R-:W-:Y:S01]  /*584c0*/  HMMA.16816.F32.BF16 R8, R12, R4, R8 ;  /* 0x000000040c08723c */ /* 0x008fe20000041808 */
[----:B----4-:R0:W-:Y:S04]  /*584d0*/  STL.64 [R1+0x3190], R20 ;  /* 0x0031901401007387 */ /* 0x0101e80000100a00 */
[----:B0-----:R-:W2:Y:S04]  /*584e0*/  LDL.LU.64 R20, [R1] ;  /* 0x0000000001147983 */ /* 0x001ea80000300a00 */
[----:B------:R0:W-:Y:S04]  /*584f0*/  STL.64 [R1+0x120], R16 ;  /* 0x0001201001007387 */ /* 0x0001e80000100a00 */
[----:B------:R1:W-:Y:S04]  /*58500*/  STL [R1+0x128], R18 ;  /* 0x0001281201007387 */ /* 0x0003e80000100800 */
[----:B0-----:R-:W3:Y:S04]  /*58510*/  LDL.LU R16, [R1+0x570] ;  /* 0x0005700001107983 */ /* 0x001ee80000300800 */
[----:B------:R-:W3:Y:S04]  /*58520*/  LDL.LU R17, [R1+0x574] ;  /* 0x0005740001117983 */ /* 0x000ee80000300800 */
[----:B-1----:R-:W3:Y:S04]  /*58530*/  LDL.LU R18, [R1+0x578] ;  /* 0x0005780001127983 */ /* 0x002ee80000300800 */
[----:B------:R-:W3:Y:S04]  /*58540*/  LDL.LU R19, [R1+0x57c] ;  /* 0x00057c0001137983 */ /* 0x000ee80000300800 */
[----:B------:R0:W-:Y:S04]  /*58550*/  STL [R1+0x30b0], R24 ;  /* 0x0030b01801007387 */ /* 0x0001e80000100800 */
[----:B------:R1:W-:Y:S04]  /*58560*/  STL [R1+0x30ac], R25 ;  /* 0x0030ac1901007387 */ /* 0x0003e80000100800 */
[----:B0-----:R-:W4:Y:S04]  /*58570*/  LDL.LU R24, [R1+0xd0] ;  /* 0x0000d00001187983 */ /* 0x001f280000300800 */
[----:B-1----:R-:W4:Y:S04]  /*58580*/  LDL.LU R25, [R1+0xd4] ;  /* 0x0000d40001197983 */ /* 0x002f280000300800 */
[----:B------:R-:W4:Y:S04]  /*58590*/  LDL.LU R26, [R1+0xd8] ;  /* 0x0000d800011a7983 */ /* 0x000f280000300800 */
[----:B------:R-:W-:Y:S04]  /*585a0*/  STL [R1+0x2dc0], R3 ;  /* 0x002dc00301007387 */ /* 0x000fe80000100800 */
[----:B------:R-:W-:Y:S04]  /*585b0*/  STL.64 [R1+0x110], R8 ;  /* 0x0001100801007387 */ /* 0x000fe80000100a00 */
[----:B------:R0:W-:Y:S04]  /*585c0*/  STL.64 [R1+0x118], R10 ;  /* 0x0001180a01007387 */ /* 0x0001e80000100a00 */
[----:B0-----:R-:W3:Y:S04]  /*585d0*/  LDL.LU.64 R10, [R1+0x31a0] ;  /* 0x0031a000010a7983 */ /* 0x001ee80000300a00 */
[----:B------:R-:W3:Y:S04]  /*585e0*/  LDL.LU.64 R8, [R1+0x3198] ;  /* 0x0031980001087983 */ /* 0x000ee80000300a00 */
[----:B------:R-:W-:Y:S04]  /*585f0*/  STL.64 [R1+0x3080], R6 ;  /* 0x0030800601007387 */ /* 0x000fe80000100a00 */
[----:B------:R0:W-:Y:S01]  /*58600*/  STL.64 [R1+0x3078], R4 ;  /* 0x0030780401007387 */ /* 0x0001e20000100a00 */
[----:B------:R-:W1:Y:S01]  /*58610*/  S2R R29, SR_TID.X ;  /* 0x00000000001d7919 */ /* 0x000e620000002100 */
[----:B--2---:R-:W-:-:S02]  /*58620*/  IMAD.MOV.U32 R3, RZ, RZ, R21 ;  /* 0x000000ffff037224 */ /* 0x004fc400078e0015 */
[----:B0-----:R-:W-:Y:S01]  /*58630*/  IMAD.MOV.U32 R4, RZ, RZ, R20 ;  /* 0x000000ffff047224 */ /* 0x001fe200078e0014 */
[----:B---3--:R-:W-:Y:S01]  /*58640*/  HMMA.16816.F32.BF16 R8, R12, R20, R8 ;  /* 0x000000140c08723c */ /* 0x008fe20000041808 */
[----:B------:R-:W2:-:S15]  /*58650*/  LDL.LU.64 R20, [R1+0x3190] ;  /* 0x0031900001147983 */ /* 0x000e9e0000300a00 */
[----:B------:R-:W-:-:S07]  /*58660*/  NOP ;  /* 0x0000000000007918 */ /* 0x000fce0000000000 */
[----:B------:R-:W-:Y:S04]  /*58670*/  STL.64 [R1+0x100], R8 ;  /* 0x0001000801007387 */ /* 0x000fe80000100a00 */
[----:B------:R-:W-:Y:S04]  /*58680*/  STL [R1+0x108], R10 ;  /* 0x0001080a01007387 */ /* 0x000fe80000100800 */
[----:B------:R-:W-:Y:S04]  /*58690*/  STL [R1+0x30b8], R3 ;  /* 0x0030b80301007387 */ /* 0x000fe80000100800 */
[----:B------:R0:W-:Y:S04]  /*586a0*/  STL [R1+0x30b4], R4 ;  /* 0x0030b40401007387 */ /* 0x0001e80000100800 */
[----:B0-----:R-:W2:Y:S04]  /*586b0*/  LDL.LU R4, [R1+0x580] ;  /* 0x0005800001047983 */ /* 0x001ea80000300800 */
[----:B------:R-:W2:Y:S04]  /*586c0*/  LDL.LU R5, [R1+0x584] ;  /* 0x0005840001057983 */ /* 0x000ea80000300800 */
[----:B------:R-:W2:Y:S04]  /*586d0*/  LDL.LU R6, [R1+0x588] ;  /* 0x0005880001067983 */ /* 0x000ea80000300800 */
[----:B------:R-:W2:Y:S01]  /*586e0*/  LDL.LU R7, [R1+0x58c] ;  /* 0x00058c0001077983 */ /* 0x000ea20000300800 */
[C---:B-1----:R-:W-:Y:S01]  /*586f0*/  LOP3.LUT R0, R29.reuse, 0x7, RZ, 0xc0, !PT ;  /* 0x000000071d007812 */ /* 0x042fe200078ec0ff */
[----:B------:R-:W-:-:S04]  /*58700*/  IMAD.SHL.U32 R28, R29, 0x2, RZ ;  /* 0x000000021d1c7824 */ /* 0x000fc800078e00ff */
[----:B------:R-:W-:Y:S02]  /*58710*/  IMAD R0, R0, 0x90, RZ ;  /* 0x0000009000007824 */ /* 0x000fe400078e02ff */
[----:B------:R-:W-:-:S03]  /*58720*/  IMAD.SHL.U32 R29, R29, 0x40, RZ ;  /* 0x000000401d1d7824 */ /* 0x000fc600078e00ff */
[----:B------:R-:W-:Y:S01]  /*58730*/  LOP3.LUT R0, R0, 0x10, R28, 0x78, !PT ;  /* 0x0000001000007812 */ /* 0x000fe200078e781c */
[----:B------:R-:W-:-:S03]  /*58740*/  IMAD.MOV.U32 R27, RZ, RZ, R2 ;  /* 0x000000ffff1b7224 */ /* 0x000fc600078e0002 */
[----:B------:R-:W-:Y:S01]  /*58750*/  LOP3.LUT R0, R0, 0x400, R29, 0xf8, !PT ;  /* 0x0000040000007812 */ /* 0x000fe200078ef81d */
[----:B------:R-:W-:-:S04]  /*58760*/  IMAD.MOV.U32 R2, RZ, RZ, R11 ;  /* 0x000000ffff027224 */ /* 0x000fc800078e000b */
[----:B------:R-:W0:Y:S04]  /*58770*/  LDSM.16.MT88.4 R8, [R0+UR4+0x12800] ;  /* 0x012800040008783b */ /* 0x000e280008004200 */
[----:B------:R-:W-:Y:S04]  /*58780*/  STL [R1+0x2c58], R2 ;  /* 0x002c580201007387 */ /* 0x000fe80000100800 */
[----:B0-----:R-:W-:Y:S04]  /*58790*/  STL.64 [R1+0x2f30], R10 ;  /* 0x002f300a01007387 */ /* 0x001fe80000100a00 */
        /* <DEDUP_REMOVED lines=8> */
[----:B------:R1:W-:Y:S01]  /*58820*/  STL.64 [R1+0xf8], R6 ;  /* 0x0000f80601007387 */ /* 0x0003e20000100a00 */
[----:B0-----:R-:W-:Y:S02]  /*58830*/  IMAD.MOV.U32 R5, RZ, RZ, R21 ;  /* 0x000000ffff057224 */ /* 0x001fe400078e0015 */
[----:B-1----:R-:W-:Y:S02]  /*58840*/  IMAD.MOV.U32 R6, RZ, RZ, R20 ;  /* 0x000000ffff067224 */ /* 0x002fe400078e0014 */
[----:B------:R-:W2:Y:S04]  /*58850*/  LDL.LU.64 R20, [R1+0x3188] ;  /* 0x0031880001147983 */ /* 0x000ea80000300a00 */
[----:B------:R0:W-:Y:S04]  /*58860*/  STL [R1+0x30c0], R5 ;  /* 0x0030c00501007387 */ /* 0x0001e80000100800 */
[----:B------:R-:W-:Y:S04]  /*58870*/  STL [R1+0x30bc], R6 ;  /* 0x0030bc0601007387 */ /* 0x000fe80000100800 */
[----:B0-----:R-:W4:Y:S02]  /*58880*/  LDL.LU.64 R4, [R1+0x260] ;  /* 0x0002600001047983 */ /* 0x001f240000300a00 */
[----:B----4-:R-:W-:Y:S06]  /*58890*/  HMMA.16816.F32.BF16 R16, R12, R4, R16 ;  /* 0x000000040c10723c */ /* 0x010fec0000041810 */
[----:B------:R-:W-:-:S02]  /*588a0*/  IMAD.MOV.U32 R7, RZ, RZ, R5 ;  /* 0x000000ffff077224 */ /* 0x000fc400078e0005 */
[----:B------:R-:W-:-:S15]  /*588b0*/  IMAD.MOV.U32 R22, RZ, RZ, R4 ;  /* 0x000000ffff167224 */ /* 0x000fde00078e0004 */
[----:B------:R0:W-:Y:S04]  /*588c0*/  STL.64 [R1+0xe0], R16 ;  /* 0x0000e01001007387 */ /* 0x0001e80000100a00 */
[----:B------:R-:W-:Y:S04]  /*588d0*/  STL.64 [R1+0xe8], R18 ;  /* 0x0000e81201007387 */ /* 0x000fe80000100a00 */
[----:B0-----:R-:W3:Y:S04]  /*588e0*/  LDL.LU.64 R16, [R1+0x3180] ;  /* 0x0031800001107983 */ /* 0x001ee80000300a00 */
[----:B------:R-:W-:Y:S04]  /*588f0*/  STL [R1+0x3128], R7 ;  /* 0x0031280701007387 */ /* 0x000fe80000100800 */
[----:B------:R-:W4:Y:S04]  /*58900*/  LDL.LU.64 R4, [R1+0x250] ;  /* 0x0002500001047983 */ /* 0x000f280000300a00 */
[----:B------:R-:W-:Y:S01]  /*58910*/  STL [R1+0x30c4], R22 ;  /* 0x0030c41601007387 */ /* 0x000fe20000100800 */
[----:B----4-:R-:W-:Y:S06]  /*58920*/  HMMA.16816.F32.BF16 R24, R12, R4, R24 ;  /* 0x000000040c18723c */ /* 0x010fec0000041818 */
[----:B------:R-:W-:-:S15]  /*58930*/  IMAD.MOV.U32 R23, RZ, RZ, R5 ;  /* 0x000000ffff177224 */ /* 0x000fde00078e0005 */
[----:B------:R-:W-:-:S02]  /*58940*/  NOP ;  /* 0x0000000000007918 */ /* 0x000fc40000000000 */
[----:B------:R-:W-:Y:S04]  /*58950*/  STL.64 [R1+0xd0], R24 ;  /* 0x0000d01801007387 */ /* 0x000fe80000100a00 */
[----:B------:R0:W-:Y:S02]  /*58960*/  STL.64 [R1+0xd8], R26 ;  /* 0x0000d81a01007387 */ /* 0x0001e40000100a00 */
[----:B0-----:R-:W-:Y:S02]  /*58970*/  IMAD.MOV.U32 R26, RZ, RZ, R4 ;  /* 0x000000ffff1a7224 */ /* 0x001fe400078e0004 */
[----:B---3--:R-:W-:Y:S06]  /*58980*/  HMMA.16816.F32.BF16 R4, R12, R16, R8 ;  /* 0x000000100c04723c */ /* 0x008fec0000041808 */
[----:B------:R-:W-:Y:S01]  /*58990*/  IMAD.MOV.U32 R27, RZ, RZ, R17 ;  /* 0x000000ffff1b7224 */ /* 0x000fe200078e0011 */
[----:B------:R-:W-:Y:S04]  /*589a0*/  STL [R1+0x3100], R23 ;  /* 0x0031001701007387 */ /* 0x000fe80000100800 */
[----:B--2---:R0:W-:Y:S01]  /*589b0*/  STL.64 [R1+0x30f8], R20 ;  /* 0x0030f81401007387 */ /* 0x0041e20000100a00 */
[----:B------:R-:W-:-:S11]  /*589c0*/  IMAD.MOV.U32 R0, RZ, RZ, R16 ;  /* 0x000000ffff007224 */ /* 0x000fd600078e0010 */
[----:B------:R-:W-:Y:S04]  /*589d0*/  STL.64 [R1+0xc0], R4 ;  /* 0x0000c00401007387 */ /* 0x000fe80000100a00 */
[----:B------:R-:W-:Y:S04]  /*589e0*/  STL [R1+0xc8], R6 ;  /* 0x0000c80601007387 */ /* 0x000fe80000100800 */
[----:B------:R1:W-:Y:S04]  /*589f0*/  STL.64 [R1+0x3140], R26 ;  /* 0x0031401a01007387 */ /* 0x0003e80000100a00 */
[----:B------:R-:W2:Y:S04]  /*58a00*/  LDL.LU R8, [R1+0x40] ;  /* 0x0000400001087983 */ /* 0x000ea80000300800 */
[----:B------:R-:W2:Y:S04]  /*58a10*/  LDL.LU R9, [R1+0x44] ;  /* 0x0000440001097983 */ /* 0x000ea80000300800 */
[----:B------:R-:W3:Y:S04]  /*58a20*/  LDL.LU R10, [R1+0x48] ;  /* 0x00004800010a7983 */ /* 0x000ee80000300800 */
[----:B------:R-:W3:Y:S04]  /*58a30*/  LDL.LU R11, [R1+0x4c] ;  /* 0x00004c00010b7983 */ /* 0x000ee80000300800 */
[----:B0-----:R-:W4:Y:S04]  /*58a40*/  LDL.LU R20, [R1+0x50] ;  /* 0x0000500001147983 */ /* 0x001f280000300800 */
[----:B------:R-:W4:Y:S04]  /*58a50*/  LDL.LU R21, [R1+0x54] ;  /* 0x0000540001157983 */ /* 0x000f280000300800 */
[----:B------:R-:W2:Y:S04]  /*58a60*/  LDL.LU R22, [R1+0x58] ;  /* 0x0000580001167983 */ /* 0x000ea80000300800 */
[----:B------:R-:W2:Y:S04]  /*58a70*/  LDL.LU R23, [R1+0x5c] ;  /* 0x00005c0001177983 */ /* 0x000ea80000300800 */
[----:B------:R-:W3:Y:S04]  /*58a80*/  LDL.LU R24, [R1+0x80] ;  /* 0x0000800001187983 */ /* 0x000ee80000300800 */
[----:B------:R-:W3:Y:S04]  /*58a90*/  LDL.LU R25, [R1+0x84] ;  /* 0x0000840001197983 */ /* 0x000ee80000300800 */
[----:B-1----:R-:W4:Y:S04]  /*58aa0*/  LDL.LU R26, [R1+0x88] ;  /* 0x00008800011a7983 */ /* 0x002f280000300800 */
[----:B------:R-:W4:Y:S04]  /*58ab0*/  LDL.LU R27, [R1+0x8c] ;  /* 0x00008c00011b7983 */ /* 0x000f280000300800 */
[----:B------:R-:W2:Y:S04]  /*58ac0*/  LDL.LU R16, [R1+0xa0] ;  /* 0x0000a00001107983 */ /* 0x000ea80000300800 */
[----:B------:R-:W2:Y:S04]  /*58ad0*/  LDL.LU R17, [R1+0xa4] ;  /* 0x0000a40001117983 */ /* 0x000ea80000300800 */
[----:B------:R-:W3:Y:S04]  /*58ae0*/  LDL.LU R18, [R1+0xa8] ;  /* 0x0000a80001127983 */ /* 0x000ee80000300800 */
[----:B------:R-:W3:Y:S04]  /*58af0*/  LDL.LU R19, [R1+0xac] ;  /* 0x0000ac0001137983 */ /* 0x000ee80000300800 */
[----:B---3--:R-:W-:Y:S04]  /*58b00*/  STL.64 [R1+0x3170], R18 ;  /* 0x0031701201007387 */ /* 0x008fe80000100a00 */
[----:B--2---:R0:W-:Y:S04]  /*58b10*/  STL.64 [R1+0x3168], R16 ;  /* 0x0031681001007387 */ /* 0x0041e80000100a00 */
[----:B0-----:R-:W2:Y:S04]  /*58b20*/  LDL.LU.64 R16, [R1+0x230] ;  /* 0x0002300001107983 */ /* 0x001ea80000300a00 */
[----:B----4-:R-:W-:Y:S04]  /*58b30*/  STL.64 [R1+0x3150], R26 ;  /* 0x0031501a01007387 */ /* 0x010fe80000100a00 */
[----:B------:R0:W-:Y:S04]  /*58b40*/  STL.64 [R1+0x3148], R24 ;  /* 0x0031481801007387 */ /* 0x0001e80000100a00 */
[----:B0-----:R-:W3:Y:S04]  /*58b50*/  LDL.LU.64 R24, [R1+0x210] ;  /* 0x0002100001187983 */ /* 0x001ee80000300a00 */
[----:B---3--:R0:W-:Y:S04]  /*58b60*/  STL.64 [R1+0x3160], R24 ;  /* 0x0031601801007387 */ /* 0x0081e80000100a00 */
[----:B0-----:R-:W3:Y:S01]  /*58b70*/  LDL.LU.64 R24, [R1+0x220] ;  /* 0x0002200001187983 */ /* 0x001ee20000300a00 */
[----:B------:R-:W-:-:S03]  /*58b80*/  IMAD.MOV.U32 R2, RZ, RZ, R7 ;  /* 0x000000ffff027224 */ /* 0x000fc600078e0007 */
[----:B---3--:R0:W-:Y:S04]  /*58b90*/  STL.64 [R1+0x3178], R24 ;  /* 0x0031781801007387 */ /* 0x0081e80000100a00 */
[----:B0-----:R-:W2:Y:S04]  /*58ba0*/  LDL.LU R24, [R1+0xb0] ;  /* 0x0000b00001187983 */ /* 0x001ea80000300800 */
[----:B------:R-:W2:Y:S04]  /*58bb0*/  LDL.LU R25, [R1+0xb4] ;  /* 0x0000b40001197983 */ /* 0x000ea80000300800 */
[----:B------:R-:W2:Y:S04]  /*58bc0*/  LDL.LU R26, [R1+0xb8] ;  /* 0x0000b800011a7983 */ /* 0x000ea80000300800 */
[----:B------:R-:W2:Y:S04]  /*58bd0*/  LDL.LU R27, [R1+0xbc] ;  /* 0x0000bc00011b7983 */ /* 0x000ea80000300800 */
[----:B------:R-:W3:Y:S04]  /*58be0*/  LDL.LU R4, [R1+0x70] ;  /* 0x0000700001047983 */ /* 0x000ee80000300800 */
[----:B------:R-:W3:Y:S04]  /*58bf0*/  LDL.LU R5, [R1+0x74] ;  /* 0x0000740001057983 */ /* 0x000ee80000300800 */
[----:B------:R-:W4:Y:S04]  /*58c00*/  LDL.LU R6, [R1+0x78] ;  /* 0x0000780001067983 */ /* 0x000f280000300800 */
[----:B------:R-:W4:Y:S04]  /*58c10*/  LDL.LU R7, [R1+0x7c] ;  /* 0x00007c0001077983 */ /* 0x000f280000300800 */
[----:B----4-:R-:W-:Y:S04]  /*58c20*/  STL.64 [R1+0x3138], R6 ;  /* 0x0031380601007387 */ /* 0x010fe80000100a00 */
[----:B---3--:R0:W-:Y:S04]  /*58c30*/  STL.64 [R1+0x3130], R4 ;  /* 0x0031300401007387 */ /* 0x0081e80000100a00 */
[----:B0-----:R-:W3:Y:S04]  /*58c40*/  LDL.LU.64 R4, [R1+0x200] ;  /* 0x0002000001047983 */ /* 0x001ee80000300a00 */
[----:B---3--:R0:W-:Y:S04]  /*58c50*/  STL.64 [R1+0x3158], R4 ;  /* 0x0031580401007387 */ /* 0x0081e80000100a00 */
[----:B0-----:R-:W3:Y:S04]  /*58c60*/  LDL.LU R4, [R1+0x90] ;  /* 0x0000900001047983 */ /* 0x001ee80000300800 */
[----:B------:R-:W3:Y:S04]  /*58c70*/  LDL.LU R5, [R1+0x94] ;  /* 0x0000940001057983 */ /* 0x000ee80000300800 */
[----:B------:R-:W3:Y:S04]  /*58c80*/  LDL.LU R6, [R1+0x98] ;  /* 0x0000980001067983 */ /* 0x000ee80000300800 */
[----:B------:R-:W3:Y:S04]  /*58c90*/  LDL.LU R7, [R1+0x9c] ;  /* 0x00009c0001077983 */ /* 0x000ee80000300800 */
[----:B------:R-:W-:Y:S04]  /*58ca0*/  STL.64 [R1+0x3110], R22 ;  /* 0x0031101601007387 */ /* 0x000fe80000100a00 */
[----:B------:R0:W-:Y:S04]  /*58cb0*/  STL.64 [R1+0x3108], R20 ;  /* 0x0031081401007387 */ /* 0x0001e80000100a00 */
[----:B0-----:R-:W4:Y:S01]  /*58cc0*/  LDL.LU.64 R20, [R1+0x1e0] ;  /* 0x0001e00001147983 */ /* 0x001f220000300a00 */
[----:B--2---:R-:W-:Y:S03]  /*58cd0*/  HMMA.16816.F32.BF16 R24, R12, R16, R24 ;  /* 0x000000100c18723c */ /* 0x004fe60000041818 */
[----:B----4-:R0:W-:Y:S04]  /*58ce0*/  STL.64 [R1+0x3120], R20 ;  /* 0x0031201401007387 */ /* 0x0101e80000100a00 */
[----:B0-----:R-:W2:Y:S04]  /*58cf0*/  LDL.LU.64 R20, [R1+0x1f0] ;  /* 0x0001f00001147983 */ /* 0x001ea80000300a00 */
[----:B------:R-:W-:Y:S04]  /*58d00*/  STL.64 [R1+0x30f0], R10 ;  /* 0x0030f00a01007387 */ /* 0x000fe80000100a00 */
[----:B------:R0:W-:Y:S04]  /*58d10*/  STL.64 [R1+0x30e8], R8 ;  /* 0x0030e80801007387 */ /* 0x0001e80000100a00 */
[----:B0-----:R-:W4:Y:S01]  /*58d20*/  LDL.LU.64 R8, [R1+0x1d0] ;  /* 0x0001d00001087983 */ /* 0x001f220000300a00 */
[----:B------:R-:W-:-:S03]  /*58d30*/  IMAD.MOV.U32 R28, RZ, RZ, R16 ;  /* 0x000000ffff1c7224 */ /* 0x000fc600078e0010 */
[----:B----4-:R0:W-:Y:S04]  /*58d40*/  STL.64 [R1+0x3118], R8 ;  /* 0x0031180801007387 */ /* 0x0101e80000100a00 */
[----:B0-----:R-:W4:Y:S04]  /*58d50*/  LDL.LU R8, [R1+0x60] ;  /* 0x0000600001087983 */ /* 0x001f280000300800 */
[----:B------:R-:W4:Y:S04]  /*58d60*/  LDL.LU R9, [R1+0x64] ;  /* 0x0000640001097983 */ /* 0x000f280000300800 */
[----:B------:R-:W4:Y:S04]  /*58d70*/  LDL.LU R10, [R1+0x68] ;  /* 0x00006800010a7983 */ /* 0x000f280000300800 */
[----:B------:R-:W4:Y:S04]  /*58d80*/  LDL.LU R11, [R1+0x6c] ;  /* 0x00006c00010b7983 */ /* 0x000f280000300800 */
[----:B------:R0:W-:Y:S04]  /*58d90*/  STL [R1+0x2dc4], R2 ;  /* 0x002dc40201007387 */ /* 0x0001e80000100800 */
[----:B------:R1:W-:Y:S04]  /*58da0*/  STL.64 [R1+0xb0], R24 ;  /* 0x0000b01801007387 */ /* 0x0003e80000100a00 */
[----:B------:R-:W-:Y:S01]  /*58db0*/  STL.64 [R1+0xb8], R26 ;  /* 0x0000b81a01007387 */ /* 0x000fe20000100a00 */
[----:B0-----:R-:W-:-:S03]  /*58dc0*/  IMAD.MOV.U32 R2, RZ, RZ, R17 ;  /* 0x000000ffff027224 */ /* 0x001fc600078e0011 */
[----:B-1----:R-:W3:Y:S04]  /*58dd0*/  LDL.LU.64 R24, [R1+0x3178] ;  /* 0x0031780001187983 */ /* 0x002ee80000300a00 */
[----:B------:R-:W3:Y:S04]  /*58de0*/  LDL.LU.64 R18, [R1+0x3170] ;  /* 0x0031700001127983 */ /* 0x000ee80000300a00 */
[----:B------:R-:W3:Y:S02]  /*58df0*/  LDL.LU.64 R16, [R1+0x3168] ;  /* 0x0031680001107983 */ /* 0x000ee40000300a00 */
[----:B---3--:R-:W-:Y:S06]  /*58e00*/  HMMA.16816.F32.BF16 R16, R12, R24, R16 ;  /* 0x000000180c10723c */ /* 0x008fec0000041810 */
[----:B------:R-:W-:-:S15]  /*58e10*/  IMAD.MOV.U32 R29, RZ, RZ, R25 ;  /* 0x000000ffff1d7224 */ /* 0x000fde00078e0019 */
[----:B------:R-:W-:-:S02]  /*58e20*/  NOP ;  /* 0x0000000000007918 */ /* 0x000fc40000000000 */
[----:B------:R-:W-:Y:S04]  /*58e30*/  STL.64 [R1+0xa0], R16 ;  /* 0x0000a01001007387 */ /* 0x000fe80000100a00 */
[----:B------:R0:W-:Y:S02]  /*58e40*/  STL.64 [R1+0xa8], R18 ;  /* 0x0000a81201007387 */ /* 0x0001e40000100a00 */
[----:B0-----:R-:W-:Y:S02]  /*58e50*/  IMAD.MOV.U32 R19, RZ, RZ, R24 ;  /* 0x000000ffff137224 */ /* 0x001fe400078e0018 */
[----:B------:R-:W3:Y:S02]  /*58e60*/  LDL.LU.64 R24, [R1+0x3160] ;  /* 0x0031600001187983 */ /* 0x000ee40000300a00 */
[----:B---3--:R-:W-:Y:S06]  /*58e70*/  HMMA.16816.F32.BF16 R4, R12, R24, R4 ;  /* 0x000000180c04723c */ /* 0x008fec0000041804 */
[----:B------:R-:W-:-:S02]  /*58e80*/  IMAD.MOV.U32 R17, RZ, RZ, R24 ;  /* 0x000000ffff117224 */ /* 0x000fc400078e0018 */
[----:B------:R-:W-:-:S15]  /*58e90*/  IMAD.MOV.U32 R18, RZ, RZ, R25 ;  /* 0x000000ffff127224 */ /* 0x000fde00078e0019 */
[----:B------:R0:W-:Y:S04]  /*58ea0*/  STL.64 [R1+0x90], R4 ;  /* 0x0000900401007387 */ /* 0x0001e80000100a00 */
[----:B------:R-:W-:Y:S04]  /*58eb0*/  STL.64 [R1+0x98], R6 ;  /* 0x0000980601007387 */ /* 0x000fe80000100a00 */
[----:B0-----:R-:W3:Y:S04]  /*58ec0*/  LDL.LU.64 R4, [R1+0x3158] ;  /* 0x0031580001047983 */ /* 0x001ee80000300a00 */
[----:B------:R-:W3:Y:S04]  /*58ed0*/  LDL.LU.64 R26, [R1+0x3150] ;  /* 0x00315000011a7983 */ /* 0x000ee80000300a00 */
[----:B------:R-:W3:Y:S02]  /*58ee0*/  LDL.LU.64 R24, [R1+0x3148] ;  /* 0x0031480001187983 */ /* 0x000ee40000300a00 */
[----:B---3--:R-:W-:Y:S06]  /*58ef0*/  HMMA.16816.F32.BF16 R24, R12, R4, R24 ;  /* 0x000000040c18723c */ /* 0x008fec0000041818 */
[----:B------:R-:W-:-:S15]  /*58f00*/  IMAD.MOV.U32 R16, RZ, RZ, R5 ;  /* 0x000000ffff107224 */ /* 0x000fde00078e0005 */
[----:B------:R-:W-:-:S02]  /*58f10*/  NOP ;  /* 0x0000000000007918 */ /* 0x000fc40000000000 */
[----:B------:R0:W-:Y:S04]  /*58f20*/  STL.64 [R1+0x80], R24 ;  /* 0x0000801801007387 */ /* 0x0001e80000100a00 */
[----:B------:R1:W-:Y:S01]  /*58f30*/  STL.64 [R1+0x88], R26 ;  /* 0x0000881a01007387 */ /* 0x0003e20000100a00 */
[----:B0-----:R-:W-:-:S03]  /*58f40*/  IMAD.MOV.U32 R25, RZ, RZ, R4 ;  /* 0x000000ffff197224 */ /* 0x001fc600078e0004 */
[----:B-1----:R-:W3:Y:S04]  /*58f50*/  LDL.LU.64 R26, [R1+0x3140] ;  /* 0x00314000011a7983 */ /* 0x002ee80000300a00 */
[----:B------:R-:W4:Y:S04]  /*58f60*/  LDL.LU.64 R6, [R1+0x3138] ;  /* 0x0031380001067983 */ /* 0x000f280000300a00 */
[----:B------:R-:W4:Y:S04]  /*58f70*/  LDL.LU.64 R4, [R1+0x3130] ;  /* 0x0031300001047983 */ /* 0x000f280000300a00 */
[----:B------:R-:W-:Y:S04]  /*58f80*/  STL.64 [R1+0x30d0], R18 ;  /* 0x0030d01201007387 */ /* 0x000fe80000100a00 */
[----:B------:R0:W-:Y:S04]  /*58f90*/  STL.64 [R1+0x30c8], R16 ;  /* 0x0030c81001007387 */ /* 0x0001e80000100a00 */
[----:B0-----:R-:W3:Y:S04]  /*58fa0*/  LDL.LU R16, [R1+0x30] ;  /* 0x0000300001107983 */ /* 0x001ee80000300800 */
[----:B------:R-:W3:Y:S04]  /*58fb0*/  LDL.LU R17, [R1+0x34] ;  /* 0x0000340001117983 */ /* 0x000ee80000300800 */
[----:B------:R-:W3:Y:S04]  /*58fc0*/  LDL.LU R18, [R1+0x38] ;  /* 0x0000380001127983 */ /* 0x000ee80000300800 */
[----:B------:R-:W3:Y:S01]  /*58fd0*/  LDL.LU R19, [R1+0x3c] ;  /* 0x00003c0001137983 */ /* 0x000ee20000300800 */
[----:B--2---:R-:W-:Y:S01]  /*58fe0*/  IMAD.MOV.U32 R24, RZ, RZ, R21 ;  /* 0x000000ffff187224 */ /* 0x004fe200078e0015 */
[----:B----4-:R-:W-:Y:S02]  /*58ff0*/  HMMA.16816.F32.BF16 R4, R12, R20, R4 ;  /* 0x000000140c04723c */ /* 0x010fe40000041804 */
[----:B---3--:R-:W-:Y:S04]  /*59000*/  STL.64 [R1+0x30e0], R18 ;  /* 0x0030e01201007387 */ /* 0x008fe80000100a00 */
[----:B------:R0:W-:Y:S04]  /*59010*/  STL.64 [R1+0x30d8], R16 ;  /* 0x0030d81001007387 */ /* 0x0001e80000100a00 */
[----:B0-----:R-:W2:-:S13]  /*59020*/  LDL.LU.64 R16, [R1+0x1c0] ;  /* 0x0001c00001107983 */ /* 0x001e9a0000300a00 */
[----:B------:R0:W-:Y:S04]  /*59030*/  STL.64 [R1+0x70], R4 ;  /* 0x0000700401007387 */ /* 0x0001e80000100a00 */
[----:B------:R1:W-:Y:S01]  /*59040*/  STL.64 [R1+0x78], R6 ;  /* 0x0000780601007387 */ /* 0x0003e20000100a00 */
[----:B0-----:R-:W-:-:S03]  /*59050*/  IMAD.MOV.U32 R4, RZ, RZ, R20 ;  /* 0x000000ffff047224 */ /* 0x001fc600078e0014 */
[----:B-1----:R-:W3:Y:S04]  /*59060*/  LDL.LU R7, [R1+0x3128] ;  /* 0x0031280001077983 */ /* 0x002ee80000300800 */
[----:B------:R-:W4:Y:S02]  /*59070*/  LDL.LU.64 R20, [R1+0x3120] ;  /* 0x0031200001147983 */ /* 0x000f240000300a00 */
[----:B----4-:R-:W-:Y:S06]  /*59080*/  HMMA.16816.F32.BF16 R8, R12, R20, R8 ;  /* 0x000000140c08723c */ /* 0x010fec0000041808 */
[----:B------:R-:W-:-:S02]  /*59090*/  IMAD.MOV.U32 R6, RZ, RZ, R20 ;  /* 0x000000ffff067224 */ /* 0x000fc400078e0014 */
[----:B------:R-:W-:-:S15]  /*590a0*/  IMAD.MOV.U32 R3, RZ, RZ, R21 ;  /* 0x000000ffff037224 */ /* 0x000fde00078e0015 */
[----:B------:R0:W-:Y:S04]  /*590b0*/  STL.64 [R1+0x60], R8 ;  /* 0x0000600801007387 */ /* 0x0001e80000100a00 */
[----:B------:R-:W-:Y:S04]  /*590c0*/  STL.64 [R1+0x68], R10 ;  /* 0x0000680a01007387 */ /* 0x000fe80000100a00 */
[----:B0-----:R-:W4:Y:S04]  /*590d0*/  LDL.LU.64 R8, [R1+0x3118] ;  /* 0x0031180001087983 */ /* 0x001f280000300a00 */
[----:B------:R-:W4:Y:S04]  /*590e0*/  LDL.LU.64 R22, [R1+0x3110] ;  /* 0x0031100001167983 */ /* 0x000f280000300a00 */
[----:B------:R-:W4:Y:S02]  /*590f0*/  LDL.LU.64 R20, [R1+0x3108] ;  /* 0x0031080001147983 */ /* 0x000f240000300a00 */
[----:B----4-:R-:W-:Y:S06]  /*59100*/  HMMA.16816.F32.BF16 R20, R12, R8, R20 ;  /* 0x000000080c14723c */ /* 0x010fec0000041814 */
[----:B------:R-:W-:-:S15]  /*59110*/  IMAD.MOV.U32 R5, RZ, RZ, R9 ;  /* 0x000000ffff057224 */ /* 0x000fde00078e0009 */
[----:B------:R-:W-:-:S02]  /*59120*/  NOP ;  /* 0x0000000000007918 */ /* 0x000fc40000000000 */
[----:B------:R-:W-:Y:S04]  /*59130*/  STL.64 [R1+0x50], R20 ;  /* 0x0000501401007387 */ /* 0x000fe80000100a00 */
[----:B------:R0:W-:Y:S04]  /*59140*/  STL.64 [R1+0x58], R22 ;  /* 0x0000581601007387 */ /* 0x0001e80000100a00 */
[----:B0-----:R-:W4:Y:S04]  /*59150*/  LDL.LU R23, [R1+0x3100] ;  /* 0x0031000001177983 */ /* 0x001f280000300800 */
[----:B------:R-:W3:Y:S01]  /*59160*/  LDL.LU.64 R20, [R1+0x30f8] ;  /* 0x0030f80001147983 */ /* 0x000ee20000300a00 */
[----:B------:R-:W-:-:S03]  /*59170*/  IMAD.MOV.U32 R22, RZ, RZ, R8 ;  /* 0x000000ffff167224 */ /* 0x000fc600078e0008 */
[----:B------:R-:W2:Y:S04]  /*59180*/  LDL.LU.64 R10, [R1+0x30f0] ;  /* 0x0030f000010a7983 */ /* 0x000ea80000300a00 */
[----:B------:R-:W2:Y:S02]  /*59190*/  LDL.LU.64 R8, [R1+0x30e8] ;  /* 0x0030e80001087983 */ /* 0x000ea40000300a00 */
[----:B--2---:R-:W-:-:S15]  /*591a0*/  HMMA.16816.F32.BF16 R8, R12, R16, R8 ;  /* 0x000000100c08723c */ /* 0x004fde0000041808 */
[----:B------:R-:W-:-:S08]  /*591b0*/  NOP ;  /* 0x0000000000007918 */ /* 0x000fd00000000000 */
[----:B------:R0:W-:Y:S04]  /*591c0*/  STL.64 [R1+0x40], R8 ;  /* 0x0000400801007387 */ /* 0x0001e80000100a00 */
[----:B------:R-:W-:Y:S04]  /*591d0*/  STL.64 [R1+0x48], R10 ;  /* 0x0000480a01007387 */ /* 0x000fe80000100a00 */
[----:B------:R-:W3:Y:S01]  /*591e0*/  LDL.LU.64 R18, [R1+0x30e0] ;  /* 0x0030e00001127983 */ /* 0x000ee20000300a00 */
[----:B0-----:R-:W-:Y:S02]  /*591f0*/  IMAD.MOV.U32 R9, RZ, RZ, R16 ;  /* 0x000000ffff097224 */ /* 0x001fe400078e0010 */
[----:B------:R-:W-:-:S02]  /*59200*/  IMAD.MOV.U32 R8, RZ, RZ, R17 ;  /* 0x000000ffff087224 */ /* 0x000fc400078e0011 */
[----:B------:R-:W3:Y:S02]  /*59210*/  LDL.LU.64 R16, [R1+0x30d8] ;  /* 0x0030d80001107983 */ /* 0x000ee40000300a00 */
[----:B---3--:R-:W-:Y:S02]  /*59220*/  HMMA.16816.F32.BF16 R12, R12, R20, R16 ;  /* 0x000000140c0c723c */ /* 0x008fe40000041810 */
[----:B------:R-:W2:Y:S04]  /*59230*/  LDL.LU.64 R18, [R1+0x30d0] ;  /* 0x0030d00001127983 */ /* 0x000ea80000300a00 */
[----:B------:R-:W3:Y:S04]  /*59240*/  LDL.LU.64 R16, [R1+0x30c8] ;  /* 0x0030c80001107983 */ /* 0x000ee80000300a00 */
[----:B------:R0:W-:Y:S02]  /*59250*/  STL.64 [R1+0x2f38], R20 ;  /* 0x002f381401007387 */ /* 0x0001e40000100a00 */
[----:B0-----:R-:W-:-:S02]  /*59260*/  IMAD.MOV.U32 R20, RZ, RZ, R9 ;  /* 0x000000ffff147224 */ /* 0x001fc400078e0009 */
[----:B------:R-:W-:-:S09]  /*59270*/  IMAD.MOV.U32 R21, RZ, RZ, R8 ;  /* 0x000000ffff157224 */ /* 0x000fd200078e0008 */
[----:B------:R-:W-:Y:S04]  /*59280*/  STL.64 [R1+0x30], R12 ;  /* 0x0000300c01007387 */ /* 0x000fe80000100a00 */
[----:B------:R-:W-:Y:S04]  /*59290*/  STL.64 [R1+0x38], R14 ;  /* 0x0000380e01007387 */ /* 0x000fe80000100a00 */
[----:B------:R0:W-:Y:S04]  /*592a0*/  STL.64 [R1+0x2f50], R20 ;  /* 0x002f501401007387 */ /* 0x0001e80000100a00 */
[----:B------:R-:W4:Y:S04]  /*592b0*/  LDL.LU R8, [R1+0x150] ;  /* 0x0001500001087983 */ /* 0x000f280000300800 */
[----:B------:R-:W4:Y:S04]  /*592c0*/  LDL.LU R9, [R1+0x154] ;  /* 0x0001540001097983 */ /* 0x000f280000300800 */
[----:B------:R-:W2:Y:S04]  /*592d0*/  LDL.LU R10, [R1+0x158] ;  /* 0x00015800010a7983 */ /* 0x000ea80000300800 */
[----:B------:R-:W2:Y:S01]  /*592e0*/  LDL.LU R11, [R1+0x15c] ;  /* 0x00015c00010b7983 */ /* 0x000ea20000300800 */
[----:B0-----:R-:W-:-:S02]  /*592f0*/  IMAD.MOV.U32 R20, RZ, RZ, R22 ;  /* 0x000000ffff147224 */ /* 0x001fc400078e0016 */
        /* <DEDUP_REMOVED lines=27> */
[----:B---3--:R-:W-:Y:S01]  /*594b0*/  IMAD.MOV.U32 R21, RZ, RZ, R16 ;  /* 0x000000ffff157224 */ /* 0x008fe200078e0010 */
        /* <DEDUP_REMOVED lines=21> */
[----:B------:R-:W-:Y:S02]  /*59610*/  IMAD.MOV.U32 R13, RZ, RZ, R2 ;  /* 0x000000ffff0d7224 */ /* 0x000fe400078e0002 */
[----:B------:R-:W-:Y:S02]  /*59620*/  IMAD.MOV.U32 R20, RZ, RZ, R19 ;  /* 0x000000ffff147224 */ /* 0x000fe400078e0013 */
[----:B------:R-:W-:Y:S01]  /*59630*/  IMAD.MOV.U32 R21, RZ, RZ, R29 ;  /* 0x000000ffff157224 */ /* 0x000fe200078e001d */
[----:B------:R-:W3:Y:S04]  /*59640*/  LDL.LU R19, [R1+0x309c] ;  /* 0x00309c0001137983 */ /* 0x000ee80000300800 */
        /* <DEDUP_REMOVED lines=36> */
[----:B0-----:R-:W-:Y:S02]  /*59890*/  IMAD.MOV.U32 R12, RZ, RZ, R4 ;  /* 0x000000ffff0c7224 */ /* 0x001fe400078e0004 */
[----:B------:R-:W-:-:S05]  /*598a0*/  IMAD.MOV.U32 R13, RZ, RZ, R3 ;  /* 0x000000ffff0d7224 */ /* 0x000fca00078e0003 */
[----:B------:R-:W-:Y:S04]  /*598b0*/  STL.64 [R1+0x3070], R12 ;  /* 0x0030700c01007387 */ /* 0x000fe80000100a00 */
[----:B----4-:R-:W-:Y:S04]  /*598c0*/  STL.64 [R1+0x2ff0], R10 ;  /* 0x002ff00a01007387 */ /* 0x010fe80000100a00 */
[----:B--2---:R0:W-:Y:S04]  /*598d0*/  STL.64 [R1+0x2fe8], R8 ;  /* 0x002fe80801007387 */ /* 0x0041e80000100a00 */
[----:B0-----:R-:W2:Y:S04]  /*598e0*/  LDL.LU R8, [R1+0x480] ;  /* 0x0004800001087983 */ /* 0x001ea80000300800 */
[----:B------:R-:W2:Y:S04]  /*598f0*/  LDL.LU R9, [R1+0x484] ;  /* 0x0004840001097983 */ /* 0x000ea80000300800 */
[----:B------:R-:W4:Y:S04]  /*59900*/  LDL.LU R10, [R1+0x488] ;  /* 0x00048800010a7983 */ /* 0x000f280000300800 */
[----:B------:R-:W4:Y:S04]  /*59910*/  LDL.LU R11, [R1+0x48c] ;  /* 0x00048c00010b7983 */ /* 0x000f280000300800 */
        /* <DEDUP_REMOVED lines=39> */
[----:B------:R-:W-:Y:S04]  /*59b90*/  STL.64 [R1+0x20], R4 ;  /* 0x0000200401007387 */ /* 0x000fe80000100a00 */
[----:B------:R0:W-:Y:S04]  /*59ba0*/  STL.64 [R1+0x28], R6 ;  /* 0x0000280601007387 */ /* 0x0001e80000100a00 */
[----:B0-----:R-:W3:Y:S04]  /*59bb0*/  LDL.LU.64 R6, [R1+0x3080] ;  /* 0x0030800001067983 */ /* 0x001ee80000300a00 */
[----:B------:R-:W4:Y:S02]  /*59bc0*/  LDL.LU.64 R4, [R1+0x3078] ;  /* 0x0030780001047983 */ /* 0x000f240000300a00 */
[----:B----4-:R-:W-:-:S15]  /*59bd0*/  HMMA.16816.F32.BF16 R12, R16, R4, R12 ;  /* 0x00000004100c723c */ /* 0x010fde000004180c */
[----:B------:R-:W-:-:S08]  /*59be0*/  NOP ;  /* 0x0000000000007918 */ /* 0x000fd00000000000 */
[----:B------:R0:W-:Y:S04]  /*59bf0*/  STL.64 [R1+0x10], R12 ;  /* 0x0000100c01007387 */ /* 0x0001e80000100a00 */
[----:B0-----:R-:W2:Y:S01]  /*59c00*/  LDL.LU.64 R12, [R1+0x3070] ;  /* 0x00307000010c7983 */ /* 0x001ea20000300a00 */
[----:B------:R-:W-:Y:S02]  /*59c10*/  IMAD.MOV.U32 R5, RZ, RZ, R14 ;  /* 0x000000ffff057224 */ /* 0x000fe400078e000e */
[----:B------:R-:W-:Y:S02]  /*59c20*/  IMAD.MOV.U32 R4, RZ, RZ, R15 ;  /* 0x000000ffff047224 */ /* 0x000fe400078e000f */
[----:B--2---:R-:W-:Y:S01]  /*59c30*/  HMMA.16816.F32.BF16 R12, R16, R12, R8 ;  /* 0x0000000c100c723c */ /* 0x004fe20000041808 */
[----:B------:R-:W2:Y:S04]  /*59c40*/  LDL.LU.64 R10, [R1+0x3068] ;  /* 0x00306800010a7983 */ /* 0x000ea80000300a00 */
[----:B------:R-:W2:-:S15]  /*59c50*/  LDL.LU.64 R8, [R1+0x3060] ;  /* 0x0030600001087983 */ /* 0x000e9e0000300a00 */
[----:B------:R-:W-:-:S03]  /*59c60*/  NOP ;  /* 0x0000000000007918 */ /* 0x000fc60000000000 */
        /* <DEDUP_REMOVED lines=31> */
[----:B------:R-:W0:Y:S02]  /*59e60*/  S2R R22, SR_TID.X ;  /* 0x0000000000167919 */ /* 0x000e240000002100 */
[C---:B0-----:R-:W-:Y:S01]  /*59e70*/  LOP3.LUT R23, R22.reuse, 0x7, RZ, 0xc0, !PT ;  /* 0x0000000716177812 */ /* 0x041fe200078ec0ff */
[----:B------:R-:W-:-:S04]  /*59e80*/  IMAD.SHL.U32 R3, R22, 0x2, RZ ;  /* 0x0000000216037824 */ /* 0x000fc800078e00ff */
[----:B------:R-:W-:Y:S02]  /*59e90*/  IMAD R23, R23, 0x90, RZ ;  /* 0x0000009017177824 */ /* 0x000fe400078e02ff */
[----:B------:R-:W-:Y:S01]  /*59ea0*/  IMAD.SHL.U32 R22, R22, 0x40, RZ ;  /* 0x0000004016167824 */ /* 0x000fe200078e00ff */
[----:B--2---:R-:W-:Y:S01]  /*59eb0*/  HMMA.16816.F32.BF16 R12, R16, R12, R8 ;  /* 0x0000000c100c723c */ /* 0x004fe20000041808 */
[----:B------:R-:W2:Y:S04]  /*59ec0*/  LDL.LU.64 R10, [R1+0x2ff0] ;  /* 0x002ff000010a7983 */ /* 0x000ea80000300a00 */
[----:B------:R-:W2:Y:S01]  /*59ed0*/  LDL.LU.64 R8, [R1+0x2fe8] ;  /* 0x002fe80001087983 */ /* 0x000ea20000300a00 */
[----:B------:R-:W-:-:S04]  /*59ee0*/  LOP3.LUT R23, R23, 0x10, R3, 0x78, !PT ;  /* 0x0000001017177812 */ /* 0x000fc800078e7803 */
[----:B------:R-:W-:-:S04]  /*59ef0*/  LOP3.LUT R23, R23, 0x400, R22, 0xf8, !PT ;  /* 0x0000040017177812 */ /* 0x000fc800078ef816 */
[----:B------:R-:W-:-:S09]  /*59f00*/  LOP3.LUT R23, R23, 0x20, RZ, 0x3c, !PT ;  /* 0x0000002017177812 */ /* 0x000fd200078e3cff */
[----:B------:R-:W-:Y:S04]  /*59f10*/  STL.64 [R1+0x650], R12 ;  /* 0x0006500c01007387 */ /* 0x000fe80000100a00 */
[----:B------:R-:W-:Y:S04]  /*59f20*/  STL.64 [R1+0x658], R14 ;  /* 0x0006580e01007387 */ /* 0x000fe80000100a00 */
[----:B------:R-:W0:Y:S04]  /*59f30*/  LDSM.16.MT88.4 R12, [R23+UR4+0x12800] ;  /* 0x01280004170c783b */ /* 0x000e280008004200 */
[----:B0-----:R0:W-:Y:S04]  /*59f40*/  STL [R1+0x2dd4], R12 ;  /* 0x002dd40c01007387 */ /* 0x0011e80000100800 */
[----:B------:R1:W-:Y:S04]  /*59f50*/  STL [R1+0x2dd0], R13 ;  /* 0x002dd00d01007387 */ /* 0x0003e80000100800 */
[----:B------:R4:W-:Y:S04]  /*59f60*/  STL [R1+0x2dcc], R14 ;  /* 0x002dcc0e01007387 */ /* 0x0009e80000100800 */
[----:B------:R3:W-:Y:S04]  /*59f70*/  STL [R1+0x2dc8], R15 ;  /* 0x002dc80f01007387 */ /* 0x0007e80000100800 */
[----:B0-----:R-:W2:Y:S04]  /*59f80*/  LDL.LU R12, [R1+0x140] ;  /* 0x00014000010c7983 */ /* 0x001ea80000300800 */
[----:B-1----:R-:W2:Y:S01]  /*59f90*/  LDL.LU R13, [R1+0x144] ;  /* 0x00014400010d7983 */ /* 0x002ea20000300800 */
[----:B----4-:R-:W-:-:S02]  /*59fa0*/  IMAD.MOV.U32 R14, RZ, RZ, R26 ;  /* 0x000000ffff0e7224 */ /* 0x010fc400078e001a */
[----:B---3--:R-:W-:Y:S01]  /*59fb0*/  IMAD.MOV.U32 R15, RZ, RZ, R27 ;  /* 0x000000ffff0f7224 */ /* 0x008fe200078e001b */
[----:B------:R-:W3:Y:S04]  /*59fc0*/  LDL.LU R26, [R1+0x2fe4] ;  /* 0x002fe400011a7983 */ /* 0x000ee80000300800 */
        /* <DEDUP_REMOVED lines=47> */
[----:B------:R0:W-:Y:S01]  /*5a2c0*/  STL.64 [R1+0x518], R22 ;  /* 0x0005181601007387 */ /* 0x0001e20000100a00 */
[----:B------:R-:W-:Y:S02]  /*5a2d0*/  IMAD.MOV.U32 R24, RZ, RZ, R20 ;  /* 0x000000ffff187224 */ /* 0x000fe400078e0014 */
[----:B------:R-:W-:Y:S02]  /*5a2e0*/  IMAD.MOV.U32 R25, RZ, RZ, R21 ;  /* 0x000000ffff197224 */ /* 0x000fe400078e0015 */
[----:B------:R-:W2:Y:S04]  /*5a2f0*/  LDL.LU.64 R20, [R1+0x2f38] ;  /* 0x002f380001147983 */ /* 0x000ea80000300a00 */
[----:B------:R-:W-:Y:S04]  /*5a300*/  STL [R1+0x2ddc], R25 ;  /* 0x002ddc1901007387 */ /* 0x000fe80000100800 */
[----:B------:R-:W-:Y:S01]  /*5a310*/  STL [R1+0x2dd8], R24 ;  /* 0x002dd81801007387 */ /* 0x000fe20000100800 */
[----:B--2---:R-:W-:Y:S03]  /*5a320*/  HMMA.16816.F32.BF16 R16, R16, R20, R8 ;  /* 0x000000141010723c */ /* 0x004fe60000041808 */
[----:B------:R-:W3:Y:S04]  /*5a330*/  LDL.LU.64 R10, [R1+0x2f30] ;  /* 0x002f3000010a7983 */ /* 0x000ee80000300a00 */
[----:B------:R-:W3:Y:S04]  /*5a340*/  LDL.LU.64 R8, [R1+0x2f28] ;  /* 0x002f280001087983 */ /* 0x000ee80000300a00 */
[----:B0-----:R-:W2:Y:S04]  /*5a350*/  LDL.LU.64 R22, [R1+0x2f20] ;  /* 0x002f200001167983 */ /* 0x001ea80000300a00 */
[----:B------:R-:W4:Y:S08]  /*5a360*/  LDL.LU.64 R20, [R1+0x2f18] ;  /* 0x002f180001147983 */ /* 0x000f300000300a00 */
[----:B------:R-:W-:Y:S04]  /*5a370*/  STL.64 [R1+0x430], R16 ;  /* 0x0004301001007387 */ /* 0x000fe80000100a00 */
[----:B------:R0:W-:Y:S04]  /*5a380*/  STL.64 [R1+0x438], R18 ;  /* 0x0004381201007387 */ /* 0x0001e80000100a00 */
[----:B0-----:R-:W2:Y:S01]  /*5a390*/  LDL.64 R18, [R1+0x238] ;  /* 0x0002380001127983 */ /* 0x001ea20000100a00 */
[----:B------:R-:W-:-:S02]  /*5a3a0*/  IMAD.MOV.U32 R24, RZ, RZ, R28 ;  /* 0x000000ffff187224 */ /* 0x000fc400078e001c */
[----:B------:R-:W-:Y:S01]  /*5a3b0*/  IMAD.MOV.U32 R25, RZ, RZ, R29 ;  /* 0x000000ffff197224 */ /* 0x000fe200078e001d */
[----:B---3--:R-:W-:Y:S01]  /*5a3c0*/  HMMA.16816.F32.BF16 R12, R8, R26, R12 ;  /* 0x0000001a080c723c */ /* 0x008fe2000004180c */
[----:B--2---:R-:W-:-:S15]  /*5a3d0*/  STL.64 [R1+0x2e98], R18 ;  /* 0x002e981201007387 */ /* 0x004fde0000100a00 */
[----:B------:R-:W-:-:S07]  /*5a3e0*/  NOP ;  /* 0x0000000000007918 */ /* 0x000fce0000000000 */
[----:B------:R-:W-:Y:S04]  /*5a3f0*/  STL.64 [R1+0x420], R12 ;  /* 0x0004200c01007387 */ /* 0x000fe80000100a00 */
[----:B------:R-:W-:Y:S04]  /*5a400*/  STL.64 [R1+0x428], R14 ;  /* 0x0004280e01007387 */ /* 0x000fe80000100a00 */
[----:B------:R4:W-:Y:S04]  /*5a410*/  STL [R1+0x2de4], R26 ;  /* 0x002de41a01007387 */ /* 0x0009e80000100800 */
[----:B------:R0:W-:Y:S04]  /*5a420*/  STL [R1+0x2de0], R27 ;  /* 0x002de01b01007387 */ /* 0x0001e80000100800 */
[----:B------:R-:W2:Y:S04]  /*5a430*/  LDL.LU R28, [R1+0x2f14] ;  /* 0x002f1400011c7983 */ /* 0x000ea80000300800 */
[----:B------:R-:W3:Y:S01]  /*5a440*/  LDL.LU R29, [R1+0x2f10] ;  /* 0x002f1000011d7983 */ /* 0x000ee20000300800 */
[----:B----4-:R-:W-:-:S02]  /*5a450*/  IMAD.MOV.U32 R26, RZ, RZ, R20 ;  /* 0x000000ffff1a7224 */ /* 0x010fc400078e0014 */
[----:B0-----:R-:W-:Y:S01]  /*5a460*/  IMAD.MOV.U32 R27, RZ, RZ, R21 ;  /* 0x000000ffff1b7224 */ /* 0x001fe200078e0015 */
[----:B------:R-:W4:Y:S04]  /*5a470*/  LDL.LU R20, [R1+0x2f0c] ;  /* 0x002f0c0001147983 */ /* 0x000f280000300800 */
[----:B------:R-:W2:Y:S04]  /*5a480*/  LDL.LU R21, [R1+0x2f08] ;  /* 0x002f080001157983 */ /* 0x000ea80000300800 */
[----:B------:R0:W-:Y:S04]  /*5a490*/  STL.64 [R1+0x2ea8], R26 ;  /* 0x002ea81a01007387 */ /* 0x0001e80000100a00 */
[----:B------:R1:W-:Y:S04]  /*5a4a0*/  STL.64 [R1+0x2ea0], R24 ;  /* 0x002ea01801007387 */ /* 0x0003e80000100a00 */
[----:B0-----:R-:W3:Y:S04]  /*5a4b0*/  LDL.64 R26, [R1+0x268] ;  /* 0x00026800011a7983 */ /* 0x001ee80000100a00 */
[----:B---3--:R4:W-:Y:S04]  /*5a4c0*/  STL.64 [R1+0x2ec0], R26 ;  /* 0x002ec01a01007387 */ /* 0x0089e80000100a00 */
[----:B-1----:R-:W3:Y:S04]  /*5a4d0*/  LDL.LU R24, [R1+0x3c0] ;  /* 0x0003c00001187983 */ /* 0x002ee80000300800 */
[----:B------:R-:W3:Y:S01]  /*5a4e0*/  LDL.LU R25, [R1+0x3c4] ;  /* 0x0003c40001197983 */ /* 0x000ee20000300800 */
[----:B------:R-:W-:-:S02]  /*5a4f0*/  IMAD.MOV.U32 R12, RZ, RZ, R22 ;  /* 0x000000ffff0c7224 */ /* 0x000fc400078e0016 */
[----:B------:R-:W-:Y:S02]  /*5a500*/  IMAD.MOV.U32 R13, RZ, RZ, R23 ;  /* 0x000000ffff0d7224 */ /* 0x000fe400078e0017 */
[----:B----4-:R-:W-:Y:S02]  /*5a510*/  IMAD.MOV.U32 R26, RZ, RZ, R20 ;  /* 0x000000ffff1a7224 */ /* 0x010fe400078e0014 */
[----:B--2---:R-:W-:Y:S01]  /*5a520*/  IMAD.MOV.U32 R27, RZ, RZ, R21 ;  /* 0x000000ffff1b7224 */ /* 0x004fe200078e0015 */
[----:B------:R-:W2:Y:S04]  /*5a530*/  LDL.LU R20, [R1+0x2f04] ;  /* 0x002f040001147983 */ /* 0x000ea80000300800 */
[----:B------:R-:W2:Y:S04]  /*5a540*/  LDL.LU R21, [R1+0x2f00] ;  /* 0x002f000001157983 */ /* 0x000ea80000300800 */
[----:B------:R0:W-:Y:S01]  /*5a550*/  STL.64 [R1+0x2ee0], R26 ;  /* 0x002ee01a01007387 */ /* 0x0001e20000100a00 */
[----:B------:R-:W-:-:S02]  /*5a560*/  IMAD.MOV.U32 R14, RZ, RZ, R6 ;  /* 0x000000ffff0e7224 */ /* 0x000fc400078e0006 */
[----:B------:R-:W-:Y:S01]  /*5a570*/  IMAD.MOV.U32 R15, RZ, RZ, R7 ;  /* 0x000000ffff0f7224 */ /* 0x000fe200078e0007 */
[----:B---3--:R-:W-:Y:S04]  /*5a580*/  STL.64 [R1+0x2ed8], R24 ;  /* 0x002ed81801007387 */ /* 0x008fe80000100a00 */
[----:B0-----:R-:W3:Y:S04]  /*5a590*/  LDL.64 R26, [R1+0x8] ;  /* 0x00000800011a7983 */ /* 0x001ee80000100a00 */
[----:B------:R-:W2:Y:S04]  /*5a5a0*/  LDL.LU R22, [R1+0x2efc] ;  /* 0x002efc0001167983 */ /* 0x000ea80000300800 */
[----:B------:R-:W2:Y:S04]  /*5a5b0*/  LDL.LU R23, [R1+0x2ef8] ;  /* 0x002ef80001177983 */ /* 0x000ea80000300800 */
[----:B------:R-:W2:Y:S04]  /*5a5c0*/  LDL.LU R6, [R1+0x2ef4] ;  /* 0x002ef40001067983 */ /* 0x000ea80000300800 */
[----:B------:R-:W2:Y:S04]  /*5a5d0*/  LDL.LU R7, [R1+0x2ef0] ;  /* 0x002ef00001077983 */ /* 0x000ea80000300800 */
[----:B------:R-:W-:Y:S04]  /*5a5e0*/  STL.64 [R1+0x2eb8], R14 ;  /* 0x002eb80e01007387 */ /* 0x000fe80000100a00 */
[----:B------:R0:W-:Y:S04]  /*5a5f0*/  STL.64 [R1+0x2eb0], R12 ;  /* 0x002eb00c01007387 */ /* 0x0001e80000100a00 */
[----:B0-----:R-:W4:Y:S01]  /*5a600*/  LDL.LU R12, [R1+0x3b0] ;  /* 0x0003b000010c7983 */ /* 0x001f220000300800 */
[----:B------:R-:W-:-:S03]  /*5a610*/  IMAD.MOV.U32 R13, RZ, RZ, R29 ;  /* 0x000000ffff0d7224 */ /* 0x000fc600078e001d */
[----:B------:R-:W3:Y:S01]  /*5a620*/  LDL.LU R29, [R1+0x2eec] ;  /* 0x002eec00011d7983 */ /* 0x000ee20000300800 */
[----:B------:R-:W-:-:S03]  /*5a630*/  IMAD.MOV.U32 R14, RZ, RZ, R28 ;  /* 0x000000ffff0e7224 */ /* 0x000fc600078e001c */
[----:B------:R-:W3:Y:S01]  /*5a640*/  LDL.LU R28, [R1+0x2ee8] ;  /* 0x002ee800011c7983 */ /* 0x000ee20000300800 */
[----:B------:R-:W-:-:S05]  /*5a650*/  IMAD.MOV.U32 R15, RZ, RZ, R0 ;  /* 0x000000ffff0f7224 */ /* 0x000fca00078e0000 */
[----:B------:R0:W-:Y:S01]  /*5a660*/  STL.64 [R1+0x2ed0], R14 ;  /* 0x002ed00e01007387 */ /* 0x0001e20000100a00 */
[----:B--2---:R-:W-:Y:S03]  /*5a670*/  HMMA.16816.F32.BF16 R20, R8, R6, R20 ;  /* 0x000000060814723c */ /* 0x004fe60000041814 */
[----:B----4-:R-:W-:Y:S04]  /*5a680*/  STL.64 [R1+0x2ec8], R12 ;  /* 0x002ec80c01007387 */ /* 0x010fe80000100a00 */
[----:B0-----:R-:W2:Y:S04]  /*5a690*/  LDL.64 R14, [R1+0x278] ;  /* 0x00027800010e7983 */ /* 0x001ea80000100a00 */
[----:B------:R-:W4:-:S12]  /*5a6a0*/  LDL.64 R18, [R1+0x258] ;  /* 0x0002580001127983 */ /* 0x000f180000100a00 */
[----:B------:R-:W-:Y:S04]  /*5a6b0*/  STL.64 [R1+0x400], R20 ;  /* 0x0004001401007387 */ /* 0x000fe80000100a00 */
[----:B------:R-:W-:Y:S04]  /*5a6c0*/  STL [R1+0x408], R22 ;  /* 0x0004081601007387 */ /* 0x000fe80000100800 */
[----:B------:R-:W-:Y:S04]  /*5a6d0*/  STL.64 [R1+0x2db8], R6 ;  /* 0x002db80601007387 */ /* 0x000fe80000100a00 */
[----:B------:R0:W-:Y:S04]  /*5a6e0*/  STL.64 [R1+0x2db0], R4 ;  /* 0x002db00401007387 */ /* 0x0001e80000100a00 */
[----:B0-----:R-:W2:Y:S04]  /*5a6f0*/  LDL.LU R4, [R1+0x3d0] ;  /* 0x0003d00001047983 */ /* 0x001ea80000300800 */
[----:B------:R-:W2:Y:S04]  /*5a700*/  LDL.LU R5, [R1+0x3d4] ;  /* 0x0003d40001057983 */ /* 0x000ea80000300800 */
[----:B------:R-:W2:Y:S01]  /*5a710*/  LDL.LU R6, [R1+0x3d8] ;  /* 0x0003d80001067983 */ /* 0x000ea20000300800 */
[----:B------:R-:W-:-:S03]  /*5a720*/  IMAD.MOV.U32 R0, RZ, RZ, R23 ;  /* 0x000000ffff007224 */ /* 0x000fc600078e0017 */
[----:B---3--:R-:W0:Y:S01]  /*5a730*/  LDSM.16.MT88.4 R20, [R28+UR4+0x12800] ;  /* 0x012800041c14783b */ /* 0x008e220008004200 */
[----:B------:R-:W-:-:S03]  /*5a740*/  IMAD.MOV.U32 R7, RZ, RZ, R29 ;  /* 0x000000ffff077224 */ /* 0x000fc600078e001d */
[----:B------:R-:W-:Y:S04]  /*5a750*/  STL [R1+0x2b40], R0 ;  /* 0x002b400001007387 */ /* 0x000fe80000100800 */
[----:B0-----:R0:W-:Y:S04]  /*5a760*/  STL.64 [R1+0x2c78], R22 ;  /* 0x002c781601007387 */ /* 0x0011e80000100a00 */
[----:B------:R-:W-:Y:S04]  /*5a770*/  STL.64 [R1+0x2c70], R20 ;  /* 0x002c701401007387 */ /* 0x000fe80000100a00 */
[----:B0-----:R-:W3:Y:S01]  /*5a780*/  LDL.64 R22, [R1+0x248] ;  /* 0x0002480001167983 */ /* 0x001ee20000100a00 */
[----:B--2---:R-:W-:-:S15]  /*5a790*/  HMMA.16816.F32.BF16 R4, R8, R26, R4 ;  /* 0x0000001a0804723c */ /* 0x004fde0000041804 */
[----:B------:R-:W-:-:S08]  /*5a7a0*/  NOP ;  /* 0x0000000000007918 */ /* 0x000fd00000000000 */
[----:B------:R0:W-:Y:S04]  /*5a7b0*/  STL.64 [R1+0x500], R4 ;  /* 0x0005000401007387 */ /* 0x0001e80000100a00 */
[----:B------:R1:W-:Y:S01]  /*5a7c0*/  STL.64 [R1+0x508], R6 ;  /* 0x0005080601007387 */ /* 0x0003e20000100a00 */
[----:B0-----:R-:W-:Y:S02]  /*5a7d0*/  IMAD.MOV.U32 R5, RZ, RZ, R26 ;  /* 0x000000ffff057224 */ /* 0x001fe400078e001a */
[----:B------:R-:W-:Y:S02]  /*5a7e0*/  IMAD.MOV.U32 R4, RZ, RZ, R27 ;  /* 0x000000ffff047224 */ /* 0x000fe400078e001b */
[----:B------:R-:W2:Y:S04]  /*5a7f0*/  LDL.LU.64 R26, [R1+0x2ee0] ;  /* 0x002ee000011a7983 */ /* 0x000ea80000300a00 */
[----:B------:R-:W2:Y:S04]  /*5a800*/  LDL.LU.64 R24, [R1+0x2ed8] ;  /* 0x002ed80001187983 */ /* 0x000ea80000300a00 */
[----:B------:R0:W-:Y:S04]  /*5a810*/  STL [R1+0x2dec], R4 ;  /* 0x002dec0401007387 */ /* 0x0001e80000100800 */
[----:B------:R4:W-:Y:S01]  /*5a820*/  STL [R1+0x2de8], R5 ;  /* 0x002de80501007387 */ /* 0x0009e20000100800 */
[----:B-1----:R-:W-:-:S02]  /*5a830*/  IMAD.MOV.U32 R7, RZ, RZ, R14 ;  /* 0x000000ffff077224 */ /* 0x002fc400078e000e */
[----:B------:R-:W-:Y:S01]  /*5a840*/  IMAD.MOV.U32 R6, RZ, RZ, R15 ;  /* 0x000000ffff067224 */ /* 0x000fe200078e000f */
[----:B--2---:R-:W-:Y:S01]  /*5a850*/  HMMA.16816.F32.BF16 R24, R8, R14, R24 ;  /* 0x0000000e0818723c */ /* 0x004fe20000041818 */
[----:B------:R-:W2:Y:S04]  /*5a860*/  LDL.LU.64 R14, [R1+0x2ed0] ;  /* 0x002ed000010e7983 */ /* 0x000ea80000300a00 */
[----:B------:R-:W2:-:S15]  /*5a870*/  LDL.LU.64 R12, [R1+0x2ec8] ;  /* 0x002ec800010c7983 */ /* 0x000e9e0000300a00 */
[----:B------:R-:W-:-:S03]  /*5a880*/  NOP ;  /* 0x0000000000007918 */ /* 0x000fc60000000000 */
[----:B------:R-:W-:Y:S01]  /*5a890*/  STL.64 [R1+0x4f0], R24 ;  /* 0x0004f01801007387 */ /* 0x000fe20000100a00 */
[----:B------:R-:W-:Y:S02]  /*5a8a0*/  IMAD.MOV.U32 R29, RZ, RZ, R26 ;  /* 0x000000ffff1d7224 */ /* 0x000fe400078e001a */
[----:B------:R-:W-:Y:S02]  /*5a8b0*/  IMAD.MOV.U32 R28, RZ, RZ, R27 ;  /* 0x000000ffff1c7224 */ /* 0x000fe400078e001b */
[----:B------:R-:W2:Y:S04]  /*5a8c0*/  LDL.LU.64 R26, [R1+0x2ec0] ;  /* 0x002ec000011a7983 */ /* 0x000ea80000300a00 */
[----:B------:R-:W-:Y:S04]  /*5a8d0*/  STL [R1+0x2df0], R7 ;  /* 0x002df00701007387 */ /* 0x000fe80000100800 */
[----:B------:R1:W-:Y:S04]  /*5a8e0*/  STL [R1+0x2e78], R6 ;  /* 0x002e780601007387 */ /* 0x0003e80000100800 */
[----:B0-----:R-:W3:Y:S04]  /*5a8f0*/  LDL.LU R4, [R1+0x390] ;  /* 0x0003900001047983 */ /* 0x001ee80000300800 */
[----:B----4-:R-:W3:Y:S04]  /*5a900*/  LDL.LU R5, [R1+0x394] ;  /* 0x0003940001057983 */ /* 0x010ee80000300800 */
[----:B-1----:R-:W3:Y:S04]  /*5a910*/  LDL.LU R6, [R1+0x398] ;  /* 0x0003980001067983 */ /* 0x002ee80000300800 */
[----:B------:R-:W3:Y:S04]  /*5a920*/  LDL.LU R7, [R1+0x39c] ;  /* 0x00039c0001077983 */ /* 0x000ee80000300800 */
        /* <DEDUP_REMOVED lines=11> */
[----:B------:R-:W4:Y:S01]  /*5a9e0*/  LDL.LU.64 R24, [R1+0x2ea0] ;  /* 0x002ea00001187983 */ /* 0x000f220000300a00 */
[----:B------:R-:W-:Y:S01]  /*5a9f0*/  IMAD.MOV.U32 R2, RZ, RZ, R19 ;  /* 0x000000ffff027224 */ /* 0x000fe200078e0013 */
[----:B--2---:R-:W-:-:S15]  /*5aa00*/  HMMA.16816.F32.BF16 R12, R8, R18, R12 ;  /* 0x00000012080c723c */ /* 0x004fde000004180c */
[----:B------:R-:W-:-:S08]  /*5aa10*/  NOP ;  /* 0x0000000000007918 */ /* 0x000fd00000000000 */
[----:B------:R-:W-:Y:S04]  /*5aa20*/  STL.64 [R1+0x4d0], R12 ;  /* 0x0004d00c01007387 */ /* 0x000fe80000100a00 */
[----:B------:R0:W-:Y:S02]  /*5aa30*/  STL.64 [R1+0x4d8], R14 ;  /* 0x0004d80e01007387 */ /* 0x0001e40000100a00 */
[----:B0-----:R-:W-:Y:S02]  /*5aa40*/  IMAD.MOV.U32 R15, RZ, RZ, R18 ;  /* 0x000000ffff0f7224 */ /* 0x001fe400078e0012 */
[----:B------:R-:W4:Y:S01]  /*5aa50*/  LDL.LU.64 R18, [R1+0x2e98] ;  /* 0x002e980001127983 */ /* 0x000f220000300a00 */
[----:B---3--:R-:W-:-:S15]  /*5aa60*/  HMMA.16816.F32.BF16 R4, R8, R22, R4 ;  /* 0x000000160804723c */ /* 0x008fde0000041804 */
[----:B------:R-:W-:-:S08]  /*5aa70*/  NOP ;  /* 0x0000000000007918 */ /* 0x000fd00000000000 */
[----:B------:R-:W-:Y:S04]  /*5aa80*/  STL.64 [R1+0x4c0], R4 ;  /* 0x0004c00401007387 */ /* 0x000fe80000100a00 */
[----:B------:R4:W-:Y:S01]  /*5aa90*/  STL.64 [R1+0x4c8], R6 ;  /* 0x0004c80601007387 */ /* 0x0009e20000100a00 */
[----:B------:R-:W-:Y:S02]  /*5aaa0*/  IMAD.MOV.U32 R14, RZ, RZ, R23 ;  /* 0x000000ffff0e7224 */ /* 0x000fe400078e0017 */
[----:B------:R-:W-:Y:S01]  /*5aab0*/  IMAD.MOV.U32 R13, RZ, RZ, R22 ;  /* 0x000000ffff0d7224 */ /* 0x000fe200078e0016 */
[----:B----4-:R-:W-:Y:S06]  /*5aac0*/  HMMA.16816.F32.BF16 R4, R8, R18, R24 ;  /* 0x000000120804723c */ /* 0x010fec0000041818 */
[----:B------:R-:W-:-:S02]  /*5aad0*/  IMAD.MOV.U32 R12, RZ, RZ, R19 ;  /* 0x000000ffff0c7224 */ /* 0x000fc400078e0013 */
[----:B------:R-:W-:-:S15]  /*5aae0*/  IMAD.MOV.U32 R24, RZ, RZ, R18 ;  /* 0x000000ffff187224 */ /* 0x000fde00078e0012 */
[----:B------:R-:W-:Y:S04]  /*5aaf0*/  STL.64 [R1+0x4b0], R4 ;  /* 0x0004b00401007387 */ /* 0x000fe80000100a00 */
[----:B------:R-:W-:Y:S04]  /*5ab00*/  STL.64 [R1+0x4b8], R6 ;  /* 0x0004b80601007387 */ /* 0x000fe80000100a00 */
[----:B------:R-:W-:Y:S04]  /*5ab10*/  STL [R1+0x2e90], R24 ;  /* 0x002e901801007387 */ /* 0x000fe80000100800 */
[----:B------:R-:W-:Y:S04]  /*5ab20*/  STL.64 [R1+0x2e00], R14 ;  /* 0x002e000e01007387 */ /* 0x000fe80000100a00 */
[----:B------:R0:W-:Y:S04]  /*5ab30*/  STL.64 [R1+0x2df8], R12 ;  /* 0x002df80c01007387 */ /* 0x0001e80000100a00 */
        /* <DEDUP_REMOVED lines=10> */
[----:B------:R-:W3:Y:S04]  /*5abe0*/  LDL.LU R26, [R1+0x378] ;  /* 0x00037800011a7983 */ /* 0x000ee80000300800 */
[----:B------:R-:W3:Y:S04]  /*5abf0*/  LDL.LU R27, [R1+0x37c] ;  /* 0x00037c00011b7983 */ /* 0x000ee80000300800 */
[----:B--2---:R0:W-:Y:S04]  /*5ac00*/  STL.64 [R1+0x2e88], R6 ;  /* 0x002e880601007387 */ /* 0x0041e80000100a00 */
[----:B----4-:R-:W-:Y:S04]  /*5ac10*/  STL.64 [R1+0x2e80], R4 ;  /* 0x002e800401007387 */ /* 0x010fe80000100a00 */
[----:B------:R-:W2:Y:S04]  /*5ac20*/  LDL.64 R18, [R1+0x218] ;  /* 0x0002180001127983 */ /* 0x000ea80000100a00 */
[----:B0-----:R-:W4:Y:S04]  /*5ac30*/  LDL.64 R6, [R1+0x228] ;  /* 0x0002280001067983 */ /* 0x001f280000100a00 */
[----:B---3--:R0:W-:Y:S04]  /*5ac40*/  STL.64 [R1+0x2e10], R14 ;  /* 0x002e100e01007387 */ /* 0x0081e80000100a00 */
[----:B------:R-:W-:Y:S04]  /*5ac50*/  STL.64 [R1+0x2e08], R12 ;  /* 0x002e080c01007387 */ /* 0x000fe80000100a00 */
[----:B0-----:R-:W3:Y:S04]  /*5ac60*/  LDL R14, [R1+0x1c8] ;  /* 0x0001c800010e7983 */ /* 0x001ee80000100800 */
[----:B------:R-:W3:Y:S04]  /*5ac70*/  LDL R15, [R1+0x1cc] ;  /* 0x0001cc00010f7983 */ /* 0x000ee80000100800 */
[----:B------:R-:W2:Y:S04]  /*5ac80*/  LDL.LU R20, [R1+0x330] ;  /* 0x0003300001147983 */ /* 0x000ea80000300800 */
[----:B------:R-:W2:Y:S04]  /*5ac90*/  LDL.LU R21, [R1+0x334] ;  /* 0x0003340001157983 */ /* 0x000ea80000300800 */
[----:B------:R-:W4:Y:S04]  /*5aca0*/  LDL.LU R22, [R1+0x338] ;  /* 0x0003380001167983 */ /* 0x000f280000300800 */
[----:B------:R-:W4:Y:S04]  /*5acb0*/  LDL.LU R23, [R1+0x33c] ;  /* 0x00033c0001177983 */ /* 0x000f280000300800 */
[----:B----4-:R0:W-:Y:S04]  /*5acc0*/  STL.64 [R1+0x2e50], R22 ;  /* 0x002e501601007387 */ /* 0x0101e80000100a00 */
[----:B--2---:R-:W-:Y:S04]  /*5acd0*/  STL.64 [R1+0x2e48], R20 ;  /* 0x002e481401007387 */ /* 0x004fe80000100a00 */
[----:B0-----:R-:W2:Y:S04]  /*5ace0*/  LDL.64 R22, [R1+0x1f8] ;  /* 0x0001f80001167983 */ /* 0x001ea80000100a00 */
[----:B--2---:R0:W-:Y:S04]  /*5acf0*/  STL.64 [R1+0x2e60], R22 ;  /* 0x002e601601007387 */ /* 0x0041e80000100a00 */
[----:B0-----:R-:W2:Y:S04]  /*5ad00*/  LDL.64 R22, [R1+0x208] ;  /* 0x0002080001167983 */ /* 0x001ea80000100a00 */
[----:B---3--:R0:W-:Y:S04]  /*5ad10*/  STL.64 [R1+0x2e28], R14 ;  /* 0x002e280e01007387 */ /* 0x0081e80000100a00 */
[----:B0-----:R-:W3:Y:S04]  /*5ad20*/  LDL.64 R14, [R1+0x1d8] ;  /* 0x0001d800010e7983 */ /* 0x001ee80000100a00 */
[----:B---3--:R0:W-:Y:S04]  /*5ad30*/  STL.64 [R1+0x2e40], R14 ;  /* 0x002e400e01007387 */ /* 0x0081e80000100a00 */
[----:B0-----:R-:W3:Y:S01]  /*5ad40*/  LDL.64 R14, [R1+0x1e8] ;  /* 0x0001e800010e7983 */ /* 0x001ee20000100a00 */
[----:B------:R-:W-:Y:S03]  /*5ad50*/  HMMA.16816.F32.BF16 R24, R8, R6, R24 ;  /* 0x000000060818723c */ /* 0x000fe60000041818 */
[----:B---3--:R0:W-:Y:S04]  /*5ad60*/  STL.64 [R1+0x2e58], R14 ;  /* 0x002e580e01007387 */ /* 0x0081e80000100a00 */
[----:B------:R-:W3:Y:S04]  /*5ad70*/  LDL.LU R12, [R1+0x340] ;  /* 0x00034000010c7983 */ /* 0x000ee80000300800 */
[----:B------:R-:W3:Y:S04]  /*5ad80*/  LDL.LU R13, [R1+0x344] ;  /* 0x00034400010d7983 */ /* 0x000ee80000300800 */
[----:B0-----:R-:W4:Y:S04]  /*5ad90*/  LDL.LU R14, [R1+0x348] ;  /* 0x00034800010e7983 */ /* 0x001f280000300800 */
[----:B------:R-:W4:Y:S04]  /*5ada0*/  LDL.LU R15, [R1+0x34c] ;  /* 0x00034c00010f7983 */ /* 0x000f280000300800 */
[----:B----4-:R-:W-:Y:S04]  /*5adb0*/  STL.64 [R1+0x2e70], R14 ;  /* 0x002e700e01007387 */ /* 0x010fe80000100a00 */
[----:B---3--:R0:W-:Y:S04]  /*5adc0*/  STL.64 [R1+0x2e68], R12 ;  /* 0x002e680c01007387 */ /* 0x0081e80000100a00 */
[----:B0-----:R-:W2:Y:S04]  /*5add0*/  LDL.LU R12, [R1+0x350] ;  /* 0x00035000010c7983 */ /* 0x001ea80000300800 */
[----:B------:R-:W2:Y:S04]  /*5ade0*/  LDL.LU R13, [R1+0x354] ;  /* 0x00035400010d7983 */ /* 0x000ea80000300800 */
[----:B------:R-:W2:Y:S04]  /*5adf0*/  LDL.LU R14, [R1+0x358] ;  /* 0x00035800010e7983 */ /* 0x000ea80000300800 */
[----:B------:R-:W2:Y:S04]  /*5ae00*/  LDL.LU R15, [R1+0x35c] ;  /* 0x00035c00010f7983 */ /* 0x000ea80000300800 */
[----:B------:R0:W-:Y:S04]  /*5ae10*/  STL.64 [R1+0x4a0], R24 ;  /* 0x0004a01801007387 */ /* 0x0001e80000100a00 */
[----:B------:R1:W-:Y:S04]  /*5ae20*/  STL.64 [R1+0x4a8], R26 ;  /* 0x0004a81a01007387 */ /* 0x0003e80000100a00 */
[----:B0-----:R-:W3:Y:S01]  /*5ae30*/  LDL.LU R24, [R1+0x2e90] ;  /* 0x002e900001187983 */ /* 0x001ee20000300800 */
[----:B-1----:R-:W-:-:S02]  /*5ae40*/  IMAD.MOV.U32 R27, RZ, RZ, R6 ;  /* 0x000000ffff1b7224 */ /* 0x002fc400078e0006 */
[----:B------:R-:W-:Y:S02]  /*5ae50*/  IMAD.MOV.U32 R25, RZ, RZ, R7 ;  /* 0x000000ffff197224 */ /* 0x000fe400078e0007 */
[----:B------:R-:W4:Y:S04]  /*5ae60*/  LDL.LU.64 R6, [R1+0x2e88] ;  /* 0x002e880001067983 */ /* 0x000f280000300a00 */
[----:B------:R-:W4:Y:S01]  /*5ae70*/  LDL.LU.64 R4, [R1+0x2e80] ;  /* 0x002e800001047983 */ /* 0x000f220000300a00 */
[----:B------:R-:W-:Y:S01]  /*5ae80*/  IMAD.MOV.U32 R26, RZ, RZ, R19 ;  /* 0x000000ffff1a7224 */ /* 0x000fe200078e0013 */
[----:B----4-:R-:W-:-:S15]  /*5ae90*/  HMMA.16816.F32.BF16 R4, R8, R18, R4 ;  /* 0x000000120804723c */ /* 0x010fde0000041804 */
[----:B------:R-:W-:-:S08]  /*5aea0*/  NOP ;  /* 0x0000000000007918 */ /* 0x000fd00000000000 */
[----:B------:R-:W-:Y:S04]  /*5aeb0*/  STL.64 [R1+0x490], R4 ;  /* 0x0004900401007387 */ /* 0x000fe80000100a00 */
[----:B------:R0:W-:Y:S04]  /*5aec0*/  STL.64 [R1+0x498], R6 ;  /* 0x0004980601007387 */ /* 0x0001e80000100a00 */
[----:B0-----:R-:W4:Y:S04]  /*5aed0*/  LDL.LU R6, [R1+0x2e78] ;  /* 0x002e780001067983 */ /* 0x001f280000300800 */
[----:B------:R-:W-:Y:S04]  /*5aee0*/  STL.64 [R1+0x2e20], R26 ;  /* 0x002e201a01007387 */ /* 0x000fe80000100a00 */
[----:B---3--:R0:W-:Y:S04]  /*5aef0*/  STL.64 [R1+0x2e18], R24 ;  /* 0x002e181801007387 */ /* 0x0081e80000100a00 */
[----:B0-----:R-:W3:Y:S04]  /*5af00*/  LDL.LU R24, [R1+0x3e0] ;  /* 0x0003e00001187983 */ /* 0x001ee80000300800 */
[----:B------:R-:W3:Y:S04]  /*5af10*/  LDL.LU R25, [R1+0x3e4] ;  /* 0x0003e40001197983 */ /* 0x000ee80000300800 */
[----:B------:R-:W4:Y:S04]  /*5af20*/  LDL.LU R26, [R1+0x3e8] ;  /* 0x0003e800011a7983 */ /* 0x000f280000300800 */
[----:B------:R-:W4:Y:S01]  /*5af30*/  LDL.LU R27, [R1+0x3ec] ;  /* 0x0003ec00011b7983 */ /* 0x000f220000300800 */
[----:B--2---:R-:W-:Y:S06]  /*5af40*/  HMMA.16816.F32.BF16 R12, R8, R22, R12 ;  /* 0x00000016080c723c */ /* 0x004fec000004180c */
[----:B------:R-:W-:-:S02]  /*5af50*/  IMAD.MOV.U32 R28, RZ, RZ, R22 ;  /* 0x000000ffff1c7224 */ /* 0x000fc400078e0016 */
[----:B------:R-:W-:Y:S01]  /*5af60*/  IMAD.MOV.U32 R0, RZ, RZ, R23 ;  /* 0x000000ffff007224 */ /* 0x000fe200078e0017 */
[----:B----4-:R-:W-:Y:S04]  /*5af70*/  STL.64 [R1+0x2e38], R26 ;  /* 0x002e381a01007387 */ /* 0x010fe80000100a00 */
[----:B---3--:R0:W-:Y:S04]  /*5af80*/  STL.64 [R1+0x2e30], R24 ;  /* 0x002e301801007387 */ /* 0x0081e80000100a00 */
[----:B0-----:R-:W2:Y:S04]  /*5af90*/  LDL.LU R24, [R1+0x3f0] ;  /* 0x0003f00001187983 */ /* 0x001ea80000300800 */
[----:B------:R-:W2:Y:S04]  /*5afa0*/  LDL.LU R25, [R1+0x3f4] ;  /* 0x0003f40001197983 */ /* 0x000ea80000300800 */
[----:B------:R-:W2:Y:S04]  /*5afb0*/  LDL.LU R26, [R1+0x3f8] ;  /* 0x0003f800011a7983 */ /* 0x000ea80000300800 */
[----:B------:R-:W2:Y:S04]  /*5afc0*/  LDL.LU R27, [R1+0x3fc] ;  /* 0x0003fc00011b7983 */ /* 0x000ea80000300800 */
        /* <DEDUP_REMOVED lines=12> */
[----:B------:R-:W3:Y:S01]  /*5b090*/  LDL.LU.64 R20, [R1+0x2e48] ;  /* 0x002e480001147983 */ /* 0x000ee20000300a00 */
[----:B------:R-:W0:Y:S01]  /*5b0a0*/  S2R R17, SR_TID.X ;  /* 0x0000000000117919 */ /* 0x000e220000002100 */
[----:B------:R-:W-:Y:S01]  /*5b0b0*/  IMAD.MOV.U32 R5, RZ, RZ, R18 ;  /* 0x000000ffff057224 */ /* 0x000fe200078e0012 */
[----:B---3--:R-:W-:-:S15]  /*5b0c0*/  HMMA.16816.F32.BF16 R20, R8, R14, R20 ;  /* 0x0000000e0814723c */ /* 0x008fde0000041814 */
[----:B------:R-:W-:-:S08]  /*5b0d0*/  NOP ;  /* 0x0000000000007918 */ /* 0x000fd00000000000 */
[----:B------:R1:W-:Y:S04]  /*5b0e0*/  STL.64 [R1+0x460], R20 ;  /* 0x0004601401007387 */ /* 0x0003e80000100a00 */
[----:B------:R-:W-:Y:S01]  /*5b0f0*/  STL.64 [R1+0x468], R22 ;  /* 0x0004681601007387 */ /* 0x000fe20000100a00 */
[----:B-1----:R-:W-:Y:S02]  /*5b100*/  IMAD.MOV.U32 R21, RZ, RZ, R14 ;  /* 0x000000ffff157224 */ /* 0x002fe400078e000e */
[----:B------:R-:W-:Y:S02]  /*5b110*/  IMAD.MOV.U32 R20, RZ, RZ, R15 ;  /* 0x000000ffff147224 */ /* 0x000fe400078e000f */
[----:B------:R-:W2:Y:S01]  /*5b120*/  LDL.LU.64 R14, [R1+0x2e40] ;  /* 0x002e4000010e7983 */ /* 0x000ea20000300a00 */
[C---:B0-----:R-:W-:Y:S01]  /*5b130*/  LOP3.LUT R19, R17.reuse, 0x7, RZ, 0xc0, !PT ;  /* 0x0000000711137812 */ /* 0x041fe200078ec0ff */
[----:B------:R-:W-:-:S02]  /*5b140*/  IMAD.SHL.U32 R18, R17, 0x40, RZ ;  /* 0x0000004011127824 */ /* 0x000fc400078e00ff */
[----:B------:R-:W-:Y:S02]  /*5b150*/  IMAD.SHL.U32 R17, R17, 0x2, RZ ;  /* 0x0000000211117824 */ /* 0x000fe400078e00ff */
[----:B------:R-:W-:-:S05]  /*5b160*/  IMAD R19, R19, 0x90, RZ ;  /* 0x0000009013137824 */ /* 0x000fca00078e02ff */
[----:B------:R-:W-:-:S04]  /*5b170*/  LOP3.LUT R19, R19, 0x10, R17, 0x78, !PT ;  /* 0x0000001013137812 */ /* 0x000fc800078e7811 */
[----:B------:R-:W-:-:S04]  /*5b180*/  LOP3.LUT R19, R19, 0x400, R18, 0xf8, !PT ;  /* 0x0000040013137812 */ /* 0x000fc800078ef812 */
[----:B------:R-:W-:-:S06]  /*5b190*/  LOP3.LUT R19, R19, 0x60, RZ, 0x3c, !PT ;  /* 0x0000006013137812 */ /* 0x000fcc00078e3cff */
[----:B------:R-:W0:Y:S04]  /*5b1a0*/  LDSM.16.MT88.4 R16, [R19+UR4+0x12800] ;  /* 0x012800041310783b */ /* 0x000e280008004200 */
[----:B0-----:R0:W-:Y:S04]  /*5b1b0*/  STL.64 [R1+0x2bb8], R18 ;  /* 0x002bb81201007387 */ /* 0x0011e80000100a00 */
[----:B------:R-:W-:Y:S04]  /*5b1c0*/  STL.64 [R1+0x2bb0], R16 ;  /* 0x002bb01001007387 */ /* 0x000fe80000100a00 */
[----:B0-----:R-:W3:Y:S01]  /*5b1d0*/  LDL.LU.64 R18, [R1+0x1b8] ;  /* 0x0001b80001127983 */ /* 0x001ee20000300a00 */
        /* <DEDUP_REMOVED lines=8> */
[----:B--2---:R-:W-:Y:S02]  /*5b260*/  HMMA.16816.F32.BF16 R12, R8, R14, R24 ;  /* 0x0000000e080c723c */ /* 0x004fe40000041818 */
[----:B------:R-:W2:Y:S04]  /*5b270*/  LDL.LU.64 R26, [R1+0x2e20] ;  /* 0x002e2000011a7983 */ /* 0x000ea80000300a00 */
[----:B------:R-:W4:-:S15]  /*5b280*/  LDL.LU.64 R24, [R1+0x2e18] ;  /* 0x002e180001187983 */ /* 0x000f1e0000300a00 */
[----:B------:R-:W-:-:S02]  /*5b290*/  NOP ;  /* 0x0000000000007918 */ /* 0x000fc40000000000 */
[----:B------:R-:W-:Y:S04]  /*5b2a0*/  STL.64 [R1+0x440], R12 ;  /* 0x0004400c01007387 */ /* 0x000fe80000100a00 */
[----:B------:R0:W-:Y:S04]  /*5b2b0*/  STL.64 [R1+0x448], R14 ;  /* 0x0004480e01007387 */ /* 0x0001e80000100a00 */
[----:B0-----:R-:W3:Y:S04]  /*5b2c0*/  LDL.LU.64 R14, [R1+0x2e10] ;  /* 0x002e1000010e7983 */ /* 0x001ee80000300a00 */
[----:B------:R-:W3:Y:S02]  /*5b2d0*/  LDL.LU.64 R12, [R1+0x2e08] ;  /* 0x002e0800010c7983 */ /* 0x000ee40000300a00 */
[----:B---3--:R-:W-:Y:S02]  /*5b2e0*/  HMMA.16816.F32.BF16 R8, R8, R18, R12 ;  /* 0x000000120808723c */ /* 0x008fe4000004180c */
[----:B------:R-:W3:Y:S04]  /*5b2f0*/  LDL.LU.64 R14, [R1+0x2e00] ;  /* 0x002e0000010e7983 */ /* 0x000ee80000300a00 */
[----:B------:R-:W3:Y:S04]  /*5b300*/  LDL.LU.64 R12, [R1+0x2df8] ;  /* 0x002df800010c7983 */ /* 0x000ee80000300a00 */
[----:B------:R0:W-:Y:S04]  /*5b310*/  STL.64 [R1+0x2c80], R18 ;  /* 0x002c801201007387 */ /* 0x0001e80000100a00 */
[----:B------:R-:W2:Y:S09]  /*5b320*/  LDL.LU R16, [R1+0x160] ;  /* 0x0001600001107983 */ /* 0x000eb20000300800 */
[----:B------:R-:W-:Y:S04]  /*5b330*/  STL.64 [R1+0x390], R8 ;  /* 0x0003900801007387 */ /* 0x000fe80000100a00 */
[----:B------:R-:W-:Y:S04]  /*5b340*/  STL.64 [R1+0x398], R10 ;  /* 0x0003980a01007387 */ /* 0x000fe80000100a00 */
[----:B------:R-:W2:Y:S04]  /*5b350*/  LDL.LU R17, [R1+0x164] ;  /* 0x0001640001117983 */ /* 0x000ea80000300800 */
[----:B0-----:R-:W4:Y:S04]  /*5b360*/  LDL.LU R18, [R1+0x168] ;  /* 0x0001680001127983 */ /* 0x001f280000300800 */
[----:B------:R-:W4:Y:S04]  /*5b370*/  LDL.LU R19, [R1+0x16c] ;  /* 0x00016c0001137983 */ /* 0x000f280000300800 */
[----:B----4-:R0:W-:Y:S04]  /*5b380*/  STL.64 [R1+0x2c90], R18 ;  /* 0x002c901201007387 */ /* 0x0101e80000100a00 */
[----:B--2---:R-:W-:Y:S01]  /*5b390*/  STL.64 [R1+0x2c88], R16 ;  /* 0x002c881001007387 */ /* 0x004fe20000100a00 */
[----:B0-----:R-:W-:-:S02]  /*5b3a0*/  IMAD.MOV.U32 R18, RZ, RZ, R23 ;  /* 0x000000ffff127224 */ /* 0x001fc400078e0017 */
[----:B------:R-:W-:-:S05]  /*5b3b0*/  IMAD.MOV.U32 R19, RZ, RZ, R22 ;  /* 0x000000ffff137224 */ /* 0x000fca00078e0016 */
[----:B------:R0:W-:Y:S02]  /*5b3c0*/  STL.64 [R1+0x2ca8], R18 ;  /* 0x002ca81201007387 */ /* 0x0001e40000100a00 */
[----:B0-----:R-:W-:Y:S02]  /*5b3d0*/  IMAD.MOV.U32 R18, RZ, RZ, R21 ;  /* 0x000000ffff127224 */ /* 0x001fe400078e0015 */
[----:B------:R-:W-:-:S05]  /*5b3e0*/  IMAD.MOV.U32 R19, RZ, RZ, R20 ;  /* 0x000000ffff137224 */ /* 0x000fca00078e0014 */
[----:B------:R0:W-:Y:S04]  /*5b3f0*/  STL.64 [R1+0x2cc0], R18 ;  /* 0x002cc01201007387 */ /* 0x0001e80000100a00 */
[----:B------:R-:W2:Y:S04]  /*5b400*/  LDL.LU R20, [R1+0x130] ;  /* 0x0001300001147983 */ /* 0x000ea80000300800 */
[----:B------:R-:W2:Y:S04]  /*5b410*/  LDL.LU R21, [R1+0x134] ;  /* 0x0001340001157983 */ /* 0x000ea80000300800 */
[----:B------:R-:W4:Y:S04]  /*5b420*/  LDL.LU R22, [R1+0x138] ;  /* 0x0001380001167983 */ /* 0x000f280000300800 */
[----:B------:R-:W4:Y:S01]  /*5b430*/  LDL.LU R23, [R1+0x13c] ;  /* 0x00013c0001177983 */ /* 0x000f220000300800 */
[----:B0-----:R-:W-:-:S02]  /*5b440*/  IMAD.MOV.U32 R18, RZ, RZ, R7 ;  /* 0x000000ffff127224 */ /* 0x001fc400078e0007 */
[----:B------:R-:W-:Y:S01]  /*5b450*/  IMAD.MOV.U32 R19, RZ, RZ, R4 ;  /* 0x000000ffff137224 */ /* 0x000fe200078e0004 */
[----:B------:R-:W3:Y:S04]  /*5b460*/  LDL.LU R7, [R1+0x2df0] ;  /* 0x002df00001077983 */ /* 0x000ee80000300800 */
[----:B------:R-:W3:Y:S04]  /*5b470*/  LDL.LU R4, [R1+0x2dec] ;  /* 0x002dec0001047983 */ /* 0x000ee80000300800 */
[----:B------:R0:W-:Y:S04]  /*5b480*/  STL.64 [R1+0x2cd8], R18 ;  /* 0x002cd81201007387 */ /* 0x0001e80000100a00 */
[----:B------:R-:W2:Y:S04]  /*5b490*/  LDL.LU R16, [R1+0x1a0] ;  /* 0x0001a00001107983 */ /* 0x000ea80000300800 */
[----:B------:R-:W2:Y:S04]  /*5b4a0*/  LDL.LU R17, [R1+0x1a4] ;  /* 0x0001a40001117983 */ /* 0x000ea80000300800 */
[----:B0-----:R-:W4:Y:S04]  /*5b4b0*/  LDL.LU R18, [R1+0x1a8] ;  /* 0x0001a80001127983 */ /* 0x001f280000300800 */
[----:B------:R-:W4:Y:S04]  /*5b4c0*/  LDL.LU R19, [R1+0x1ac] ;  /* 0x0001ac0001137983 */ /* 0x000f280000300800 */
[----:B----4-:R0:W-:Y:S04]  /*5b4d0*/  STL.64 [R1+0x2ce8], R18 ;  /* 0x002ce81201007387 */ /* 0x0101e80000100a00 */
[----:B--2---:R-:W-:Y:S01]  /*5b4e0*/  STL.64 [R1+0x2ce0], R16 ;  /* 0x002ce01001007387 */ /* 0x004fe20000100a00 */
[----:B0-----:R-:W-:-:S02]  /*5b4f0*/  IMAD.MOV.U32 R18, RZ, RZ, R5 ;  /* 0x000000ffff127224 */ /* 0x001fc400078e0005 */
[----:B------:R-:W-:Y:S01]  /*5b500*/  IMAD.MOV.U32 R19, RZ, RZ, R26 ;  /* 0x000000ffff137224 */ /* 0x000fe200078e001a */
[----:B------:R-:W2:Y:S04]  /*5b510*/  LDL.LU R5, [R1+0x2de8] ;  /* 0x002de80001057983 */ /* 0x000ea80000300800 */
[----:B------:R-:W4:Y:S04]  /*5b520*/  LDL.LU R26, [R1+0x2de4] ;  /* 0x002de400011a7983 */ /* 0x000f280000300800 */
[----:B------:R-:W-:Y:S04]  /*5b530*/  STL.64 [R1+0x2d00], R18 ;  /* 0x002d001201007387 */ /* 0x000fe80000100a00 */
[----:B------:R-:W-:Y:S04]  /*5b540*/  STL.64 [R1+0x2ca0], R22 ;  /* 0x002ca01601007387 */ /* 0x000fe80000100a00 */
[----:B------:R0:W-:Y:S04]  /*5b550*/  STL.64 [R1+0x2c98], R20 ;  /* 0x002c981401007387 */ /* 0x0001e80000100a00 */
[----:B0-----:R-:W3:Y:S04]  /*5b560*/  LDL.LU R20, [R1+0x170] ;  /* 0x0001700001147983 */ /* 0x001ee80000300800 */
[----:B------:R-:W3:Y:S04]  /*5b570*/  LDL.LU R21, [R1+0x174] ;  /* 0x0001740001157983 */ /* 0x000ee80000300800 */
[----:B------:R-:W2:Y:S04]  /*5b580*/  LDL.LU R22, [R1+0x178] ;  /* 0x0001780001167983 */ /* 0x000ea80000300800 */
[----:B------:R-:W2:Y:S01]  /*5b590*/  LDL.LU R23, [R1+0x17c] ;  /* 0x00017c0001177983 */ /* 0x000ea20000300800 */
[----:B------:R-:W-:-:S02]  /*5b5a0*/  IMAD.MOV.U32 R18, RZ, RZ, R27 ;  /* 0x000000ffff127224 */ /* 0x000fc400078e001b */
[----:B------:R-:W-:Y:S01]  /*5b5b0*/  IMAD.MOV.U32 R19, RZ, RZ, R25 ;  /* 0x000000ffff137224 */ /* 0x000fe200078e0019 */
[----:B------:R-:W4:Y:S04]  /*5b5c0*/  LDL.LU R27, [R1+0x2de0] ;  /* 0x002de000011b7983 */ /* 0x000f280000300800 */
[----:B------:R-:W4:Y:S04]  /*5b5d0*/  LDL.LU R25, [R1+0x2ddc] ;  /* 0x002ddc0001197983 */ /* 0x000f280000300800 */
[----:B------:R-:W-:Y:S04]  /*5b5e0*/  STL.64 [R1+0x2d18], R18 ;  /* 0x002d181201007387 */ /* 0x000fe80000100a00 */
        /* <DEDUP_REMOVED lines=10> */
[----:B------:R0:W-:Y:S02]  /*5b690*/  STL.64 [R1+0x2d30], R18 ;  /* 0x002d301201007387 */ /* 0x0001e40000100a00 */
[----:B0-----:R-:W-:-:S02]  /*5b6a0*/  IMAD.MOV.U32 R18, RZ, RZ, R13 ;  /* 0x000000ffff127224 */ /* 0x001fc400078e000d */
        /* <DEDUP_REMOVED lines=32> */
[----:B------:R-:W-:-:S05]  /*5b8b0*/  IMAD.MOV.U32 R19, RZ, RZ, R6 ;  /* 0x000000ffff137224 */ /* 0x000fca00078e0006 */
        /* <DEDUP_REMOVED lines=9> */
[----:B------:R0:W-:Y:S04]  /*5b950*/  STL.64 [R1+0x2da8], R18 ;  /* 0x002da81201007387 */ /* 0x0001e80000100a00 */
[----:B------:R-:W4:Y:S04]  /*5b960*/  LDL.LU R16, [R1+0x300] ;  /* 0x0003000001107983 */ /* 0x000f280000300800 */
[----:B------:R-:W4:Y:S04]  /*5b970*/  LDL.LU R17, [R1+0x304] ;  /* 0x0003040001117983 */ /* 0x000f280000300800 */
[----:B0-----:R-:W4:Y:S04]  /*5b980*/  LDL.LU R18, [R1+0x308] ;  /* 0x0003080001127983 */ /* 0x001f280000300800 */
[----:B------:R-:W4:Y:S04]  /*5b990*/  LDL.LU R19, [R1+0x30c] ;  /* 0x00030c0001137983 */ /* 0x000f280000300800 */
[----:B------:R-:W4:Y:S04]  /*5b9a0*/  LDL.LU R4, [R1+0x310] ;  /* 0x0003100001047983 */ /* 0x000f280000300800 */
        /* <DEDUP_REMOVED lines=20> */
[----:B------:R-:W3:Y:S01]  /*5baf0*/  LDL.LU R23, [R1+0x2dc] ;  /* 0x0002dc0001177983 */ /* 0x000ee20000300800 */
[C---:B----4-:R-:W-:Y:S03]  /*5bb00*/  HMMA.16816.F32.BF16 R4, R12.reuse, R26, R4 ;  /* 0x0000001a0c04723c */ /* 0x050fe60000041804 */
        /* <DEDUP_REMOVED lines=15> */
[----:B0-----:R-:W4:Y:S04]  /*5bc00*/  LDL.LU.64 R6, [R1+0x2db8] ;  /* 0x002db80001067983 */ /* 0x001f280000300a00 */
[----:B------:R-:W2:Y:S01]  /*5bc10*/  LDL.LU.64 R4, [R1+0x2db0] ;  /* 0x002db00001047983 */ /* 0x000ea20000300a00 */
[----:B----4-:R-:W-:-:S15]  /*5bc20*/  HMMA.16816.F32.BF16 R16, R12, R6, R16 ;  /* 0x000000060c10723c */ /* 0x010fde0000041810 */
[----:B------:R-:W-:-:S08]  /*5bc30*/  NOP ;  /* 0x0000000000007918 */ /* 0x000fd00000000000 */
[----:B------:R-:W-:Y:S04]  /*5bc40*/  STL.64 [R1+0x370], R16 ;  /* 0x0003701001007387 */ /* 0x000fe80000100a00 */
[----:B------:R0:W-:Y:S04]  /*5bc50*/  STL.64 [R1+0x378], R18 ;  /* 0x0003781201007387 */ /* 0x0001e80000100a00 */
[----:B0-----:R-:W4:Y:S04]  /*5bc60*/  LDL.LU.64 R18, [R1+0x2da8] ;  /* 0x002da80001127983 */ /* 0x001f280000300a00 */
[----:B------:R-:W-:Y:S04]  /*5bc70*/  STL.64 [R1+0x2c68], R6 ;  /* 0x002c680601007387 */ /* 0x000fe80000100a00 */
[----:B--2---:R-:W-:Y:S01]  /*5bc80*/  STL.64 [R1+0x2c60], R4 ;  /* 0x002c600401007387 */ /* 0x004fe20000100a00 */
[----:B----4-:R-:W-:Y:S03]  /*5bc90*/  HMMA.16816.F32.BF16 R16, R12, R18, R20 ;  /* 0x000000120c10723c */ /* 0x010fe60000041814 */
        /* <DEDUP_REMOVED lines=54> */
[----:B0-----:R-:W4:Y:S04]  /*5c000*/  LDL.LU.64 R18, [R1+0x2ce8] ;  /* 0x002ce80001127983 */ /* 0x001f280000300a00 */
[----:B------:R-:W4:Y:S01]  /*5c010*/  LDL.LU.64 R16, [R1+0x2ce0] ;  /* 0x002ce00001107983 */ /* 0x000f220000300a00 */
[----:B------:R-:W-:-:S02]  /*5c020*/  IMAD.MOV.U32 R6, RZ, RZ, R28 ;  /* 0x000000ffff067224 */ /* 0x000fc400078e001c */
[----:B------:R-:W-:-:S07]  /*5c030*/  IMAD.MOV.U32 R7, RZ, RZ, R0 ;  /* 0x000000ffff077224 */ /* 0x000fce00078e0000 */
[----:B----4-:R-:W-:Y:S01]  /*5c040*/  HMMA.16816.F32.BF16 R4, R12, R6, R16 ;  /* 0x000000060c04723c */ /* 0x010fe20000041810 */
[----:B------:R-:W2:-:S15]  /*5c050*/  LDL.LU.64 R18, [R1+0x2cd8] ;  /* 0x002cd80001127983 */ /* 0x000e9e0000300a00 */
[----:B------:R-:W-:-:S07]  /*5c060*/  NOP ;  /* 0x0000000000007918 */ /* 0x000fce0000000000 */
[----:B------:R0:W-:Y:S04]  /*5c070*/  STL.64 [R1+0x3a0], R4 ;  /* 0x0003a00401007387 */ /* 0x0001e80000100a00 */
[----:B------:R1:W-:Y:S04]  /*5c080*/  STL.64 [R1+0x3a8], R6 ;  /* 0x0003a80601007387 */ /* 0x0003e80000100a00 */
[----:B0-----:R-:W4:Y:S04]  /*5c090*/  LDL.LU R4, [R1+0x120] ;  /* 0x0001200001047983 */ /* 0x001f280000300800 */
[----:B------:R-:W4:Y:S04]  /*5c0a0*/  LDL.LU R5, [R1+0x124] ;  /* 0x0001240001057983 */ /* 0x000f280000300800 */
[----:B-1----:R-:W4:Y:S01]  /*5c0b0*/  LDL.LU R6, [R1+0x128] ;  /* 0x0001280001067983 */ /* 0x002f220000300800 */
        /* <DEDUP_REMOVED lines=22> */
[----:B------:R-:W-:Y:S01]  /*5c220*/  IMAD.MOV.U32 R7, RZ, RZ, R3 ;  /* 0x000000ffff077224 */ /* 0x000fe200078e0003 */
[----:B---3--:R-:W-:-:S15]  /*5c230*/  HMMA.16816.F32.BF16 R16, R12, R10, R16 ;  /* 0x0000000a0c10723c */ /* 0x008fde0000041810 */
[----:B------:R-:W-:-:S08]  /*5c240*/  NOP ;  /* 0x0000000000007918 */ /* 0x000fd00000000000 */
[----:B------:R-:W-:Y:S04]  /*5c250*/  STL.64 [R1+0x2b0], R16 ;  /* 0x0002b01001007387 */ /* 0x000fe80000100a00 */
[----:B------:R0:W-:Y:S01]  /*5c260*/  STL [R1+0x2b8], R18 ;  /* 0x0002b81201007387 */ /* 0x0001e20000100800 */
[----:B------:R-:W-:-:S03]  /*5c270*/  IMAD.MOV.U32 R3, RZ, RZ, R19 ;  /* 0x000000ffff037224 */ /* 0x000fc600078e0013 */
[----:B0-----:R-:W2:Y:S04]  /*5c280*/  LDL.LU.64 R18, [R1+0x2c80] ;  /* 0x002c800001127983 */ /* 0x001ea80000300a00 */
[----:B------:R0:W-:Y:S04]  /*5c290*/  STL.64 [R1+0x2bd8], R10 ;  /* 0x002bd80a01007387 */ /* 0x0001e80000100a00 */
[----:B0-----:R-:W3:Y:S01]  /*5c2a0*/  LDL.LU.64 R10, [R1+0x8] ;  /* 0x00000800010a7983 */ /* 0x001ee20000300a00 */
[----:B--2---:R-:W-:Y:S03]  /*5c2b0*/  HMMA.16816.F32.BF16 R12, R12, R18, R20 ;  /* 0x000000120c0c723c */ /* 0x004fe60000041814 */
[----:B---3--:R0:W-:Y:S04]  /*5c2c0*/  STL.64 [R1+0x2c50], R10 ;  /* 0x002c500a01007387 */ /* 0x0081e80000100a00 */
[----:B------:R-:W2:Y:S04]  /*5c2d0*/  LDL.LU R8, [R1+0x110] ;  /* 0x0001100001087983 */ /* 0x000ea80000300800 */
[----:B------:R-:W2:Y:S04]  /*5c2e0*/  LDL.LU R9, [R1+0x114] ;  /* 0x0001140001097983 */ /* 0x000ea80000300800 */
[----:B0-----:R-:W2:Y:S04]  /*5c2f0*/  LDL.LU R10, [R1+0x118] ;  /* 0x00011800010a7983 */ /* 0x001ea80000300800 */
[----:B------:R-:W2:Y:S04]  /*5c300*/  LDL.LU R11, [R1+0x11c] ;  /* 0x00011c00010b7983 */ /* 0x000ea80000300800 */
[----:B------:R-:W-:Y:S04]  /*5c310*/  STL [R1+0x2918], R3 ;  /* 0x0029180301007387 */ /* 0x000fe80000100800 */
[----:B------:R-:W4:Y:S04]  /*5c320*/  LDL.LU.64 R22, [R1+0x2c78] ;  /* 0x002c780001167983 */ /* 0x000f280000300a00 */
[----:B------:R-:W4:Y:S04]  /*5c330*/  LDL.LU.64 R20, [R1+0x2c70] ;  /* 0x002c700001147983 */ /* 0x000f280000300a00 */
[----:B------:R0:W-:Y:S04]  /*5c340*/  STL.64 [R1+0x280], R12 ;  /* 0x0002800c01007387 */ /* 0x0001e80000100a00 */
[----:B------:R1:W-:Y:S04]  /*5c350*/  STL.64 [R1+0x288], R14 ;  /* 0x0002880e01007387 */ /* 0x0003e80000100a00 */
[----:B0-----:R-:W3:Y:S04]  /*5c360*/  LDL.LU R12, [R1+0xf0] ;  /* 0x0000f000010c7983 */ /* 0x001ee80000300800 */
[----:B------:R-:W3:Y:S04]  /*5c370*/  LDL.LU R13, [R1+0xf4] ;  /* 0x0000f400010d7983 */ /* 0x000ee80000300800 */
[----:B-1----:R-:W3:Y:S04]  /*5c380*/  LDL.LU R14, [R1+0xf8] ;  /* 0x0000f800010e7983 */ /* 0x002ee80000300800 */
[----:B------:R-:W3:Y:S04]  /*5c390*/  LDL.LU R15, [R1+0xfc] ;  /* 0x0000fc00010f7983 */ /* 0x000ee80000300800 */
[----:B------:R0:W-:Y:S04]  /*5c3a0*/  STL.64 [R1+0x2bd0], R18 ;  /* 0x002bd01201007387 */ /* 0x0001e80000100a00 */
[----:B0-----:R-:W2:Y:S04]  /*5c3b0*/  LDL.LU.64 R18, [R1+0x248] ;  /* 0x0002480001127983 */ /* 0x001ea80000300a00 */
[----:B--2---:R0:W-:Y:S04]  /*5c3c0*/  STL.64 [R1+0x2c30], R18 ;  /* 0x002c301201007387 */ /* 0x0041e80000100a00 */
[----:B------:R-:W2:Y:S04]  /*5c3d0*/  LDL.LU R16, [R1+0xd0] ;  /* 0x0000d00001107983 */ /* 0x000ea80000300800 */
[----:B------:R-:W2:Y:S04]  /*5c3e0*/  LDL.LU R17, [R1+0xd4] ;  /* 0x0000d40001117983 */ /* 0x000ea80000300800 */
[----:B0-----:R-:W3:Y:S04]  /*5c3f0*/  LDL.LU R18, [R1+0xd8] ;  /* 0x0000d80001127983 */ /* 0x001ee80000300800 */
[----:B------:R-:W3:Y:S01]  /*5c400*/  LDL.LU R19, [R1+0xdc] ;  /* 0x0000dc0001137983 */ /* 0x000ee20000300800 */
[----:B----4-:R-:W-:Y:S03]  /*5c410*/  HMMA.16816.F32.BF16 R4, R20, R26, R4 ;  /* 0x0000001a1404723c */ /* 0x010fe60000041804 */
[----:B---3--:R0:W-:Y:S04]  /*5c420*/  STL.64 [R1+0x2c40], R18 ;  /* 0x002c401201007387 */ /* 0x0081e80000100a00 */
[----:B--2---:R-:W-:Y:S04]  /*5c430*/  STL.64 [R1+0x2c38], R16 ;  /* 0x002c381001007387 */ /* 0x004fe80000100a00 */
[----:B0-----:R-:W2:Y:S04]  /*5c440*/  LDL.LU.64 R18, [R1+0x268] ;  /* 0x0002680001127983 */ /* 0x001ea80000300a00 */
[----:B--2---:R0:W-:Y:S04]  /*5c450*/  STL.64 [R1+0x2c48], R18 ;  /* 0x002c481201007387 */ /* 0x0041e80000100a00 */
[----:B0-----:R-:W2:Y:S04]  /*5c460*/  LDL.LU.64 R18, [R1+0x278] ;  /* 0x0002780001127983 */ /* 0x001ea80000300a00 */
[----:B------:R-:W-:Y:S04]  /*5c470*/  STL.64 [R1+0x1a0], R4 ;  /* 0x0001a00401007387 */ /* 0x000fe80000100a00 */
[----:B------:R0:W-:Y:S04]  /*5c480*/  STL.64 [R1+0x1a8], R6 ;  /* 0x0001a80601007387 */ /* 0x0001e80000100a00 */
[----:B0-----:R-:W3:Y:S04]  /*5c490*/  LDL.LU.64 R6, [R1+0x2c68] ;  /* 0x002c680001067983 */ /* 0x001ee80000300a00 */
[----:B------:R-:W4:Y:S04]  /*5c4a0*/  LDL.LU.64 R4, [R1+0x2c60] ;  /* 0x002c600001047983 */ /* 0x000f280000300a00 */
[----:B------:R-:W-:Y:S04]  /*5c4b0*/  STL.64 [R1+0x2bc8], R26 ;  /* 0x002bc81a01007387 */ /* 0x000fe80000100a00 */
[----:B------:R0:W-:Y:S04]  /*5c4c0*/  STL.64 [R1+0x2bc0], R24 ;  /* 0x002bc01801007387 */ /* 0x0001e80000100a00 */
[----:B0-----:R-:W2:Y:S04]  /*5c4d0*/  LDL.LU R24, [R1+0xc0] ;  /* 0x0000c00001187983 */ /* 0x001ea80000300800 */
[----:B------:R-:W2:Y:S04]  /*5c4e0*/  LDL.LU R25, [R1+0xc4] ;  /* 0x0000c40001197983 */ /* 0x000ea80000300800 */
[----:B------:R-:W2:Y:S01]  /*5c4f0*/  LDL.LU R26, [R1+0xc8] ;  /* 0x0000c800011a7983 */ /* 0x000ea20000300800 */
[----:B------:R-:W-:-:S03]  /*5c500*/  IMAD.MOV.U32 R27, RZ, RZ, R2 ;  /* 0x000000ffff1b7224 */ /* 0x000fc600078e0002 */
[----:B------:R-:W2:Y:S01]  /*5c510*/  LDL.LU R2, [R1+0x2c58] ;  /* 0x002c580001027983 */ /* 0x000ea20000300800 */
[----:B---3--:R-:W-:-:S15]  /*5c520*/  HMMA.16816.F32.BF16 R8, R20, R6, R8 ;  /* 0x000000061408723c */ /* 0x008fde0000041808 */
[----:B------:R-:W-:-:S08]  /*5c530*/  NOP ;  /* 0x0000000000007918 */ /* 0x000fd00000000000 */
[----:B------:R-:W-:Y:S04]  /*5c540*/  STL.64 [R1+0x190], R8 ;  /* 0x0001900801007387 */ /* 0x000fe80000100a00 */
[----:B------:R0:W-:Y:S04]  /*5c550*/  STL.64 [R1+0x198], R10 ;  /* 0x0001980a01007387 */ /* 0x0001e80000100a00 */
[----:B0-----:R-:W3:Y:S04]  /*5c560*/  LDL.LU.64 R10, [R1+0x2c50] ;  /* 0x002c5000010a7983 */ /* 0x001ee80000300a00 */
[----:B------:R-:W-:Y:S04]  /*5c570*/  STL.64 [R1+0x2be8], R6 ;  /* 0x002be80601007387 */ /* 0x000fe80000100a00 */
[----:B----4-:R0:W-:Y:S04]  /*5c580*/  STL.64 [R1+0x2be0], R4 ;  /* 0x002be00401007387 */ /* 0x0101e80000100a00 */
[----:B0-----:R-:W3:Y:S04]  /*5c590*/  LDL.LU R4, [R1+0x100] ;  /* 0x0001000001047983 */ /* 0x001ee80000300800 */
[----:B------:R-:W3:Y:S04]  /*5c5a0*/  LDL.LU R5, [R1+0x104] ;  /* 0x0001040001057983 */ /* 0x000ee80000300800 */
[----:B------:R-:W3:Y:S01]  /*5c5b0*/  LDL.LU R6, [R1+0x108] ;  /* 0x0001080001067983 */ /* 0x000ee20000300800 */
[----:B--2---:R-:W-:Y:S01]  /*5c5c0*/  IMAD.MOV.U32 R7, RZ, RZ, R2 ;  /* 0x000000ffff077224 */ /* 0x004fe200078e0002 */
[C---:B------:R-:W-:Y:S06]  /*5c5d0*/  HMMA.16816.F32.BF16 R12, R20.reuse, R18, R12 ;  /* 0x00000012140c723c */ /* 0x040fec000004180c */
[----:B---3--:R-:W-:Y:S06]  /*5c5e0*/  HMMA.16816.F32.BF16 R4, R20, R10, R4 ;  /* 0x0000000a1404723c */ /* 0x008fec0000041804 */
[----:B------:R-:W-:-:S02]  /*5c5f0*/  IMAD.MOV.U32 R3, RZ, RZ, R10 ;  /* 0x000000ffff037224 */ /* 0x000fc400078e000a */
[----:B------:R-:W-:-:S15]  /*5c600*/  IMAD.MOV.U32 R2, RZ, RZ, R11 ;  /* 0x000000ffff027224 */ /* 0x000fde00078e000b */
[----:B------:R0:W-:Y:S04]  /*5c610*/  STL.64 [R1+0x180], R4 ;  /* 0x0001800401007387 */ /* 0x0001e80000100a00 */
[----:B------:R1:W-:Y:S04]  /*5c620*/  STL.64 [R1+0x188], R6 ;  /* 0x0001880601007387 */ /* 0x0003e80000100a00 */
[----:B0-----:R-:W2:Y:S04]  /*5c630*/  LDL.LU R4, [R1+0xb0] ;  /* 0x0000b00001047983 */ /* 0x001ea80000300800 */
[----:B------:R-:W2:Y:S04]  /*5c640*/  LDL.LU R5, [R1+0xb4] ;  /* 0x0000b40001057983 */ /* 0x000ea80000300800 */
[----:B-1----:R-:W2:Y:S04]  /*5c650*/  LDL.LU R6, [R1+0xb8] ;  /* 0x0000b80001067983 */ /* 0x002ea80000300800 */
[----:B------:R-:W2:Y:S04]  /*5c660*/  LDL.LU R7, [R1+0xbc] ;  /* 0x0000bc0001077983 */ /* 0x000ea80000300800 */
[----:B------:R-:W2:Y:S04]  /*5c670*/  LDL.LU.64 R10, [R1+0x238] ;  /* 0x00023800010a7983 */ /* 0x000ea80000300a00 */
[----:B------:R0:W-:Y:S04]  /*5c680*/  STL.64 [R1+0x2a0], R12 ;  /* 0x0002a00c01007387 */ /* 0x0001e80000100a00 */
[----:B------:R-:W-:Y:S01]  /*5c690*/  STL.64 [R1+0x2a8], R14 ;  /* 0x0002a80e01007387 */ /* 0x000fe20000100a00 */
[----:B0-----:R-:W-:-:S02]  /*5c6a0*/  IMAD.MOV.U32 R12, RZ, RZ, R19 ;  /* 0x000000ffff0c7224 */ /* 0x001fc400078e0013 */
[----:B------:R-:W-:Y:S02]  /*5c6b0*/  IMAD.MOV.U32 R13, RZ, RZ, R18 ;  /* 0x000000ffff0d7224 */ /* 0x000fe400078e0012 */
[----:B------:R-:W3:Y:S04]  /*5c6c0*/  LDL.LU.64 R18, [R1+0x2c48] ;  /* 0x002c480001127983 */ /* 0x000ee80000300a00 */
[----:B------:R0:W-:Y:S04]  /*5c6d0*/  STL [R1+0x2b50], R12 ;  /* 0x002b500c01007387 */ /* 0x0001e80000100800 */
[----:B------:R1:W-:Y:S04]  /*5c6e0*/  STL [R1+0x2b4c], R13 ;  /* 0x002b4c0d01007387 */ /* 0x0003e80000100800 */
[----:B0-----:R-:W3:Y:S04]  /*5c6f0*/  LDL.LU R12, [R1+0xe0] ;  /* 0x0000e000010c7983 */ /* 0x001ee80000300800 */
[----:B-1----:R-:W3:Y:S04]  /*5c700*/  LDL.LU R13, [R1+0xe4] ;  /* 0x0000e400010d7983 */ /* 0x002ee80000300800 */
[----:B------:R-:W3:Y:S04]  /*5c710*/  LDL.LU R14, [R1+0xe8] ;  /* 0x0000e800010e7983 */ /* 0x000ee80000300800 */
[----:B------:R-:W3:Y:S02]  /*5c720*/  LDL.LU R15, [R1+0xec] ;  /* 0x0000ec00010f7983 */ /* 0x000ee40000300800 */
[----:B---3--:R-:W-:-:S15]  /*5c730*/  HMMA.16816.F32.BF16 R12, R20, R18, R12 ;  /* 0x00000012140c723c */ /* 0x008fde000004180c */
[----:B------:R-:W-:-:S08]  /*5c740*/  NOP ;  /* 0x0000000000007918 */ /* 0x000fd00000000000 */
[----:B------:R-:W-:Y:S04]  /*5c750*/  STL.64 [R1+0x290], R12 ;  /* 0x0002900c01007387 */ /* 0x000fe80000100a00 */
[----:B------:R0:W-:Y:S02]  /*5c760*/  STL.64 [R1+0x298], R14 ;  /* 0x0002980e01007387 */ /* 0x0001e40000100a00 */
[----:B0-----:R-:W-:Y:S02]  /*5c770*/  IMAD.MOV.U32 R14, RZ, RZ, R19 ;  /* 0x000000ffff0e7224 */ /* 0x001fe400078e0013 */
[----:B------:R-:W-:Y:S02]  /*5c780*/  IMAD.MOV.U32 R15, RZ, RZ, R18 ;  /* 0x000000ffff0f7224 */ /* 0x000fe400078e0012 */
[----:B------:R-:W3:Y:S04]  /*5c790*/  LDL.LU.64 R18, [R1+0x2c40] ;  /* 0x002c400001127983 */ /* 0x000ee80000300a00 */
[----:B------:R-:W3:Y:S04]  /*5c7a0*/  LDL.LU.64 R16, [R1+0x2c38] ;  /* 0x002c380001107983 */ /* 0x000ee80000300a00 */
[----:B------:R-:W-:Y:S04]  /*5c7b0*/  STL [R1+0x2b58], R14 ;  /* 0x002b580e01007387 */ /* 0x000fe80000100800 */
[----:B------:R0:W-:Y:S04]  /*5c7c0*/  STL [R1+0x2b54], R15 ;  /* 0x002b540f01007387 */ /* 0x0001e80000100800 */
[----:B0-----:R-:W3:Y:S02]  /*5c7d0*/  LDL.LU.64 R14, [R1+0x258] ;  /* 0x00025800010e7983 */ /* 0x001ee40000300a00 */
[----:B---3--:R-:W-:-:S15]  /*5c7e0*/  HMMA.16816.F32.BF16 R16, R20, R14, R16 ;  /* 0x0000000e1410723c */ /* 0x008fde0000041810 */
[----:B------:R-:W-:-:S08]  /*5c7f0*/  NOP ;  /* 0x0000000000007918 */ /* 0x000fd00000000000 */
[----:B------:R-:W-:Y:S04]  /*5c800*/  STL.64 [R1+0x5d0], R16 ;  /* 0x0005d01001007387 */ /* 0x000fe80000100a00 */
[----:B------:R0:W-:Y:S04]  /*5c810*/  STL.64 [R1+0x5d8], R18 ;  /* 0x0005d81201007387 */ /* 0x0001e80000100a00 */
[----:B0-----:R-:W3:Y:S01]  /*5c820*/  LDL.LU.64 R18, [R1+0x2c30] ;  /* 0x002c300001127983 */ /* 0x001ee20000300a00 */
[----:B------:R-:W-:Y:S02]  /*5c830*/  IMAD.MOV.U32 R0, RZ, RZ, R15 ;  /* 0x000000ffff007224 */ /* 0x000fe400078e000f */
[----:B------:R-:W-:-:S03]  /*5c840*/  IMAD.MOV.U32 R29, RZ, RZ, R14 ;  /* 0x000000ffff1d7224 */ /* 0x000fc600078e000e */
[----:B------:R-:W-:Y:S04]  /*5c850*/  STL [R1+0x2b60], R0 ;  /* 0x002b600001007387 */ /* 0x000fe80000100800 */
[----:B------:R-:W-:Y:S01]  /*5c860*/  STL [R1+0x2b5c], R29 ;  /* 0x002b5c1d01007387 */ /* 0x000fe20000100800 */
[----:B---3--:R-:W-:-:S15]  /*5c870*/  HMMA.16816.F32.BF16 R24, R20, R18, R24 ;  /* 0x000000121418723c */ /* 0x008fde0000041818 */
[----:B------:R-:W-:-:S08]  /*5c880*/  NOP ;  /* 0x0000000000007918 */ /* 0x000fd00000000000 */
[----:B------:R0:W-:Y:S04]  /*5c890*/  STL.64 [R1+0x5c0], R24 ;  /* 0x0005c01801007387 */ /* 0x0001e80000100a00 */
[----:B------:R1:W-:Y:S04]  /*5c8a0*/  STL.64 [R1+0x5c8], R26 ;  /* 0x0005c81a01007387 */ /* 0x0003e80000100a00 */
[----:B0-----:R-:W3:Y:S04]  /*5c8b0*/  LDL.LU R24, [R1+0x90] ;  /* 0x0000900001187983 */ /* 0x001ee80000300800 */
[----:B------:R-:W3:Y:S04]  /*5c8c0*/  LDL.LU R25, [R1+0x94] ;  /* 0x0000940001197983 */ /* 0x000ee80000300800 */
[----:B-1----:R-:W4:Y:S04]  /*5c8d0*/  LDL.LU R26, [R1+0x98] ;  /* 0x00009800011a7983 */ /* 0x002f280000300800 */
[----:B------:R-:W4:Y:S01]  /*5c8e0*/  LDL.LU R27, [R1+0x9c] ;  /* 0x00009c00011b7983 */ /* 0x000f220000300800 */
[----:B--2---:R-:W-:Y:S01]  /*5c8f0*/  HMMA.16816.F32.BF16 R4, R20, R10, R4 ;  /* 0x0000000a1404723c */ /* 0x004fe20000041804 */
        /* <DEDUP_REMOVED lines=8> */
[----:B------:R-:W3:Y:S04]  /*5c980*/  LDL.LU.64 R18, [R1+0x218] ;  /* 0x0002180001127983 */ /* 0x000ee80000300a00 */
[----:B------:R-:W-:Y:S04]  /*5c990*/  STL [R1+0x2b68], R28 ;  /* 0x002b681c01007387 */ /* 0x000fe80000100800 */
[----:B------:R-:W-:Y:S04]  /*5c9a0*/  STL [R1+0x2b64], R13 ;  /* 0x002b640d01007387 */ /* 0x000fe80000100800 */
[----:B------:R0:W-:Y:S04]  /*5c9b0*/  STL.64 [R1+0x5b0], R4 ;  /* 0x0005b00401007387 */ /* 0x0001e80000100a00 */
[----:B------:R1:W-:Y:S04]  /*5c9c0*/  STL.64 [R1+0x5b8], R6 ;  /* 0x0005b80601007387 */ /* 0x0003e80000100a00 */
[----:B0-----:R-:W4:Y:S04]  /*5c9d0*/  LDL.LU R4, [R1+0x50] ;  /* 0x0000500001047983 */ /* 0x001f280000300800 */
[----:B------:R-:W4:Y:S04]  /*5c9e0*/  LDL.LU R5, [R1+0x54] ;  /* 0x0000540001057983 */ /* 0x000f280000300800 */
[----:B-1----:R-:W2:Y:S04]  /*5c9f0*/  LDL.LU R6, [R1+0x58] ;  /* 0x0000580001067983 */ /* 0x002ea80000300800 */
[----:B------:R-:W2:Y:S04]  /*5ca00*/  LDL.LU R7, [R1+0x5c] ;  /* 0x00005c0001077983 */ /* 0x000ea80000300800 */
[----:B--2---:R0:W-:Y:S04]  /*5ca10*/  STL.64 [R1+0x2bf8], R6 ;  /* 0x002bf80601007387 */ /* 0x0041e80000100a00 */
[----:B----4-:R1:W-:Y:S04]  /*5ca20*/  STL.64 [R1+0x2bf0], R4 ;  /* 0x002bf00401007387 */ /* 0x0103e80000100a00 */
[----:B0-----:R-:W2:Y:S04]  /*5ca30*/  LDL.LU.64 R6, [R1+0x1e8] ;  /* 0x0001e80001067983 */ /* 0x001ea80000300a00 */
[----:B--2---:R0:W-:Y:S04]  /*5ca40*/  STL.64 [R1+0x2c08], R6 ;  /* 0x002c080601007387 */ /* 0x0041e80000100a00 */
[----:B-1----:R-:W2:Y:S04]  /*5ca50*/  LDL.LU R4, [R1+0x70] ;  /* 0x0000700001047983 */ /* 0x002ea80000300800 */
[----:B------:R-:W2:Y:S04]  /*5ca60*/  LDL.LU R5, [R1+0x74] ;  /* 0x0000740001057983 */ /* 0x000ea80000300800 */
[----:B0-----:R-:W4:Y:S04]  /*5ca70*/  LDL.LU R6, [R1+0x78] ;  /* 0x0000780001067983 */ /* 0x001f280000300800 */
[----:B------:R-:W4:Y:S01]  /*5ca80*/  LDL.LU R7, [R1+0x7c] ;  /* 0x00007c0001077983 */ /* 0x000f220000300800 */
[----:B------:R-:W-:-:S02]  /*5ca90*/  IMAD.MOV.U32 R15, RZ, RZ, R10 ;  /* 0x000000ffff0f7224 */ /* 0x000fc400078e000a */
[----:B------:R-:W-:Y:S01]  /*5caa0*/  IMAD.MOV.U32 R12, RZ, RZ, R11 ;  /* 0x000000ffff0c7224 */ /* 0x000fe200078e000b */
[----:B----4-:R0:W-:Y:S04]  /*5cab0*/  STL.64 [R1+0x2c18], R6 ;  /* 0x002c180601007387 */ /* 0x0101e80000100a00 */
[----:B--2---:R-:W-:Y:S04]  /*5cac0*/  STL.64 [R1+0x2c10], R4 ;  /* 0x002c100401007387 */ /* 0x004fe80000100a00 */
[----:B0-----:R-:W2:Y:S04]  /*5cad0*/  LDL.LU.64 R6, [R1+0x208] ;  /* 0x0002080001067983 */ /* 0x001ea80000300a00 */
[----:B------:R-:W4:Y:S04]  /*5cae0*/  LDL.LU.64 R10, [R1+0x1d8] ;  /* 0x0001d800010a7983 */ /* 0x000f280000300a00 */
[----:B----4-:R0:W-:Y:S04]  /*5caf0*/  STL.64 [R1+0x2c00], R10 ;  /* 0x002c000a01007387 */ /* 0x0101e80000100a00 */
[----:B------:R-:W4:Y:S04]  /*5cb00*/  LDL.LU R8, [R1+0x60] ;  /* 0x0000600001087983 */ /* 0x000f280000300800 */
[----:B------:R-:W4:Y:S04]  /*5cb10*/  LDL.LU R9, [R1+0x64] ;  /* 0x0000640001097983 */ /* 0x000f280000300800 */
[----:B0-----:R-:W4:Y:S04]  /*5cb20*/  LDL.LU R10, [R1+0x68] ;  /* 0x00006800010a7983 */ /* 0x001f280000300800 */
[----:B------:R-:W4:Y:S04]  /*5cb30*/  LDL.LU R11, [R1+0x6c] ;  /* 0x00006c00010b7983 */ /* 0x000f280000300800 */
[----:B------:R-:W-:Y:S04]  /*5cb40*/  STL [R1+0x2b70], R12 ;  /* 0x002b700c01007387 */ /* 0x000fe80000100800 */
[----:B------:R0:W-:Y:S04]  /*5cb50*/  STL [R1+0x2b6c], R15 ;  /* 0x002b6c0f01007387 */ /* 0x0001e80000100800 */
[----:B0-----:R-:W3:Y:S02]  /*5cb60*/  LDL.LU.64 R14, [R1+0x228] ;  /* 0x00022800010e7983 */ /* 0x001ee40000300a00 */
[----:B---3--:R-:W-:-:S15]  /*5cb70*/  HMMA.16816.F32.BF16 R24, R20, R14, R24 ;  /* 0x0000000e1418723c */ /* 0x008fde0000041818 */
[----:B------:R-:W-:-:S08]  /*5cb80*/  NOP ;  /* 0x0000000000007918 */ /* 0x000fd00000000000 */
[----:B------:R-:W-:Y:S04]  /*5cb90*/  STL.64 [R1+0x5a0], R24 ;  /* 0x0005a01801007387 */ /* 0x000fe80000100a00 */
[----:B------:R0:W-:Y:S04]  /*5cba0*/  STL.64 [R1+0x5a8], R26 ;  /* 0x0005a81a01007387 */ /* 0x0001e80000100a00 */
[----:B0-----:R-:W3:Y:S04]  /*5cbb0*/  LDL.LU.64 R26, [R1+0x2c28] ;  /* 0x002c2800011a7983 */ /* 0x001ee80000300a00 */
[----:B------:R-:W3:Y:S01]  /*5cbc0*/  LDL.LU.64 R24, [R1+0x2c20] ;  /* 0x002c200001187983 */ /* 0x000ee20000300a00 */
[----:B------:R-:W-:-:S02]  /*5cbd0*/  IMAD.MOV.U32 R29, RZ, RZ, R14 ;  /* 0x000000ffff1d7224 */ /* 0x000fc400078e000e */
[----:B------:R-:W-:-:S05]  /*5cbe0*/  IMAD.MOV.U32 R14, RZ, RZ, R15 ;  /* 0x000000ffff0e7224 */ /* 0x000fca00078e000f */
[----:B------:R-:W-:Y:S04]  /*5cbf0*/  STL [R1+0x2b78], R14 ;  /* 0x002b780e01007387 */ /* 0x000fe80000100800 */
[----:B------:R-:W-:Y:S01]  /*5cc00*/  STL [R1+0x2b74], R29 ;  /* 0x002b741d01007387 */ /* 0x000fe20000100800 */
[----:B------:R-:W-:Y:S02]  /*5cc10*/  IMAD.MOV.U32 R13, RZ, RZ, R18 ;  /* 0x000000ffff0d7224 */ /* 0x000fe400078e0012 */
[----:B------:R-:W-:Y:S01]  /*5cc20*/  IMAD.MOV.U32 R0, RZ, RZ, R19 ;  /* 0x000000ffff007224 */ /* 0x000fe200078e0013 */
[----:B---3--:R-:W-:-:S15]  /*5cc30*/  HMMA.16816.F32.BF16 R24, R20, R18, R24 ;  /* 0x000000121418723c */ /* 0x008fde0000041818 */
[----:B------:R-:W-:-:S08]  /*5cc40*/  NOP ;  /* 0x0000000000007918 */ /* 0x000fd00000000000 */
[----:B------:R0:W-:Y:S04]  /*5cc50*/  STL.64 [R1+0x590], R24 ;  /* 0x0005901801007387 */ /* 0x0001e80000100a00 */
[----:B------:R1:W-:Y:S04]  /*5cc60*/  STL.64 [R1+0x598], R26 ;  /* 0x0005981a01007387 */ /* 0x0003e80000100a00 */
[----:B------:R-:W3:Y:S04]  /*5cc70*/  LDL.LU R16, [R1+0x40] ;  /* 0x0000400001107983 */ /* 0x000ee80000300800 */
[----:B------:R-:W3:Y:S04]  /*5cc80*/  LDL.LU R17, [R1+0x44] ;  /* 0x0000440001117983 */ /* 0x000ee80000300800 */
[----:B------:R-:W3:Y:S04]  /*5cc90*/  LDL.LU R18, [R1+0x48] ;  /* 0x0000480001127983 */ /* 0x000ee80000300800 */
[----:B------:R-:W3:Y:S04]  /*5cca0*/  LDL.LU R19, [R1+0x4c] ;  /* 0x00004c0001137983 */ /* 0x000ee80000300800 */
[----:B0-----:R-:W3:Y:S04]  /*5ccb0*/  LDL.LU R24, [R1+0x30] ;  /* 0x0000300001187983 */ /* 0x001ee80000300800 */
[----:B------:R-:W3:Y:S04]  /*5ccc0*/  LDL.LU R25, [R1+0x34] ;  /* 0x0000340001197983 */ /* 0x000ee80000300800 */
[----:B-1----:R-:W3:Y:S04]  /*5ccd0*/  LDL.LU R26, [R1+0x38] ;  /* 0x00003800011a7983 */ /* 0x002ee80000300800 */
[----:B------:R-:W3:Y:S04]  /*5cce0*/  LDL.LU R27, [R1+0x3c] ;  /* 0x00003c00011b7983 */ /* 0x000ee80000300800 */
[----:B------:R-:W-:Y:S04]  /*5ccf0*/  STL [R1+0x2b80], R0 ;  /* 0x002b800001007387 */ /* 0x000fe80000100800 */
[----:B------:R0:W-:Y:S04]  /*5cd00*/  STL [R1+0x2b7c], R13 ;  /* 0x002b7c0d01007387 */ /* 0x0001e80000100800 */
[----:B------:R-:W4:Y:S04]  /*5cd10*/  LDL.LU R12, [R1+0x80] ;  /* 0x00008000010c7983 */ /* 0x000f280000300800 */
[----:B0-----:R-:W4:Y:S04]  /*5cd20*/  LDL.LU R13, [R1+0x84] ;  /* 0x00008400010d7983 */ /* 0x001f280000300800 */
[----:B------:R-:W4:Y:S04]  /*5cd30*/  LDL.LU R14, [R1+0x88] ;  /* 0x00008800010e7983 */ /* 0x000f280000300800 */
[----:B------:R-:W4:Y:S01]  /*5cd40*/  LDL.LU R15, [R1+0x8c] ;  /* 0x00008c00010f7983 */ /* 0x000f220000300800 */
        /* <DEDUP_REMOVED lines=9> */
[----:B------:R0:W-:Y:S04]  /*5cde0*/  STL [R1+0x2b84], R15 ;  /* 0x002b840f01007387 */ /* 0x0001e80000100800 */
[----:B0-----:R-:W2:Y:S02]  /*5cdf0*/  LDL.LU.64 R14, [R1+0x1f8] ;  /* 0x0001f800010e7983 */ /* 0x001ea40000300a00 */
[----:B--2---:R-:W-:-:S15]  /*5ce00*/  HMMA.16816.F32.BF16 R4, R20, R14, R4 ;  /* 0x0000000e1404723c */ /* 0x004fde0000041804 */
[----:B------:R-:W-:-:S08]  /*5ce10*/  NOP ;  /* 0x0000000000007918 */ /* 0x000fd00000000000 */
[----:B------:R-:W-:Y:S04]  /*5ce20*/  STL.64 [R1+0x570], R4 ;  /* 0x0005700401007387 */ /* 0x000fe80000100a00 */
[----:B------:R0:W-:Y:S04]  /*5ce30*/  STL.64 [R1+0x578], R6 ;  /* 0x0005780601007387 */ /* 0x0001e80000100a00 */
[----:B0-----:R-:W2:Y:S01]  /*5ce40*/  LDL.LU.64 R6, [R1+0x2c08] ;  /* 0x002c080001067983 */ /* 0x001ea20000300a00 */
[----:B------:R-:W-:-:S05]  /*5ce50*/  IMAD.MOV.U32 R29, RZ, RZ, R14 ;  /* 0x000000ffff1d7224 */ /* 0x000fca00078e000e */
[----:B------:R-:W-:Y:S01]  /*5ce60*/  STL [R1+0x2b8c], R29 ;  /* 0x002b8c1d01007387 */ /* 0x000fe20000100800 */
[----:B--2---:R-:W-:Y:S06]  /*5ce70*/  HMMA.16816.F32.BF16 R8, R20, R6, R8 ;  /* 0x000000061408723c */ /* 0x004fec0000041808 */
[----:B------:R-:W-:Y:S02]  /*5ce80*/  IMAD.MOV.U32 R13, RZ, RZ, R6 ;  /* 0x000000ffff0d7224 */ /* 0x000fe400078e0006 */
[----:B------:R-:W-:-:S15]  /*5ce90*/  IMAD.MOV.U32 R14, RZ, RZ, R7 ;  /* 0x000000ffff0e7224 */ /* 0x000fde00078e0007 */
        /* <DEDUP_REMOVED lines=8> */
[----:B------:R-:W-:-:S15]  /*5cf20*/  IMAD.MOV.U32 R0, RZ, RZ, R11 ;  /* 0x000000ffff007224 */ /* 0x000fde00078e000b */
[----:B------:R-:W-:Y:S04]  /*5cf30*/  STL.64 [R1+0x550], R4 ;  /* 0x0005500401007387 */ /* 0x000fe80000100a00 */
[----:B------:R0:W-:Y:S04]  /*5cf40*/  STL.64 [R1+0x558], R6 ;  /* 0x0005580601007387 */ /* 0x0001e80000100a00 */
[----:B0-----:R-:W2:Y:S04]  /*5cf50*/  LDL.LU.64 R6, [R1+0x2be8] ;  /* 0x002be80001067983 */ /* 0x001ea80000300a00 */
[----:B------:R-:W4:Y:S04]  /*5cf60*/  LDL.LU.64 R4, [R1+0x2be0] ;  /* 0x002be00001047983 */ /* 0x000f280000300a00 */
[----:B------:R-:W3:Y:S04]  /*5cf70*/  LDL.LU.64 R10, [R1+0x2bd8] ;  /* 0x002bd800010a7983 */ /* 0x000ee80000300a00 */
[----:B------:R-:W-:Y:S04]  /*5cf80*/  STL.64 [R1+0x2b98], R14 ;  /* 0x002b980e01007387 */ /* 0x000fe80000100a00 */
[----:B------:R0:W-:Y:S04]  /*5cf90*/  STL.64 [R1+0x2b90], R12 ;  /* 0x002b900c01007387 */ /* 0x0001e80000100a00 */
[----:B0-----:R-:W2:Y:S04]  /*5cfa0*/  LDL.LU R12, [R1+0x410] ;  /* 0x00041000010c7983 */ /* 0x001ea80000300800 */
[----:B------:R-:W2:Y:S04]  /*5cfb0*/  LDL.LU R13, [R1+0x414] ;  /* 0x00041400010d7983 */ /* 0x000ea80000300800 */
[----:B------:R-:W4:Y:S04]  /*5cfc0*/  LDL.LU R14, [R1+0x418] ;  /* 0x00041800010e7983 */ /* 0x000f280000300800 */
[----:B------:R-:W4:Y:S01]  /*5cfd0*/  LDL.LU R15, [R1+0x41c] ;  /* 0x00041c00010f7983 */ /* 0x000f220000300800 */
[----:B---3--:R-:W-:Y:S03]  /*5cfe0*/  HMMA.16816.F32.BF16 R16, R20, R10, R16 ;  /* 0x0000000a1410723c */ /* 0x008fe60000041810 */
[----:B----4-:R-:W-:Y:S04]  /*5cff0*/  STL.64 [R1+0x2ba8], R14 ;  /* 0x002ba80e01007387 */ /* 0x010fe80000100a00 */
[----:B--2---:R0:W-:Y:S04]  /*5d000*/  STL.64 [R1+0x2ba0], R12 ;  /* 0x002ba00c01007387 */ /* 0x0041e80000100a00 */
[----:B0-----:R-:W2:Y:S04]  /*5d010*/  LDL.LU R12, [R1+0x10] ;  /* 0x00001000010c7983 */ /* 0x001ea80000300800 */
[----:B------:R-:W2:Y:S08]  /*5d020*/  LDL.LU R13, [R1+0x14] ;  /* 0x00001400010d7983 */ /* 0x000eb00000300800 */
[----:B------:R-:W-:Y:S04]  /*5d030*/  STL.64 [R1+0x540], R16 ;  /* 0x0005401001007387 */ /* 0x000fe80000100a00 */
[----:B------:R0:W-:Y:S04]  /*5d040*/  STL.64 [R1+0x548], R18 ;  /* 0x0005481201007387 */ /* 0x0001e80000100a00 */
[----:B0-----:R-:W3:Y:S01]  /*5d050*/  LDL.LU.64 R18, [R1+0x2bd0] ;  /* 0x002bd00001127983 */ /* 0x001ee20000300a00 */
[----:B------:R-:W-:-:S02]  /*5d060*/  IMAD.MOV.U32 R14, RZ, RZ, R5 ;  /* 0x000000ffff0e7224 */ /* 0x000fc400078e0005 */
[----:B------:R-:W-:Y:S01]  /*5d070*/  IMAD.MOV.U32 R15, RZ, RZ, R4 ;  /* 0x000000ffff0f7224 */ /* 0x000fe200078e0004 */
[----:B---3--:R-:W-:Y:S01]  /*5d080*/  HMMA.16816.F32.BF16 R20, R20, R18, R24 ;  /* 0x000000121414723c */ /* 0x008fe20000041818 */
[----:B------:R-:W3:Y:S04]  /*5d090*/  LDL.LU.64 R26, [R1+0x2bc8] ;  /* 0x002bc800011a7983 */ /* 0x000ee80000300a00 */
[----:B------:R-:W4:Y:S01]  /*5d0a0*/  LDL.LU.64 R24, [R1+0x2bc0] ;  /* 0x002bc00001187983 */ /* 0x000f220000300a00 */
[----:B------:R-:W-:Y:S02]  /*5d0b0*/  IMAD.MOV.U32 R5, RZ, RZ, R18 ;  /* 0x000000ffff057224 */ /* 0x000fe400078e0012 */
[----:B------:R-:W-:-:S15]  /*5d0c0*/  IMAD.MOV.U32 R4, RZ, RZ, R19 ;  /* 0x000000ffff047224 */ /* 0x000fde00078e0013 */
[----:B------:R0:W-:Y:S04]  /*5d0d0*/  STL.64 [R1+0x170], R20 ;  /* 0x0001701401007387 */ /* 0x0001e80000100a00 */
[----:B------:R1:W-:Y:S04]  /*5d0e0*/  STL.64 [R1+0x178], R22 ;  /* 0x0001781601007387 */ /* 0x0003e80000100a00 */
[----:B------:R-:W2:Y:S04]  /*5d0f0*/  LDL.LU.64 R18, [R1+0x2bb8] ;  /* 0x002bb80001127983 */ /* 0x000ea80000300a00 */
[----:B------:R-:W2:Y:S04]  /*5d100*/  LDL.LU.64 R16, [R1+0x2bb0] ;  /* 0x002bb00001107983 */ /* 0x000ea80000300a00 */
[----:B0-----:R-:W3:Y:S04]  /*5d110*/  LDL.LU R20, [R1+0x20] ;  /* 0x0000200001147983 */ /* 0x001ee80000300800 */
[----:B------:R-:W3:Y:S04]  /*5d120*/  LDL.LU R21, [R1+0x24] ;  /* 0x0000240001157983 */ /* 0x000ee80000300800 */
[----:B-1----:R-:W3:Y:S04]  /*5d130*/  LDL.LU R22, [R1+0x28] ;  /* 0x0000280001167983 */ /* 0x002ee80000300800 */
[----:B------:R-:W3:Y:S01]  /*5d140*/  LDL.LU R23, [R1+0x2c] ;  /* 0x00002c0001177983 */ /* 0x000ee20000300800 */
[----:B------:R-:W-:-:S02]  /*5d150*/  IMAD.MOV.U32 R28, RZ, RZ, R11 ;  /* 0x000000ffff1c7224 */ /* 0x000fc400078e000b */
[----:B------:R-:W0:Y:S01]  /*5d160*/  S2R R11, SR_TID.X ;  /* 0x00000000000b7919 */ /* 0x000e220000002100 */
[----:B------:R-:W-:Y:S02]  /*5d170*/  IMAD.MOV.U32 R29, RZ, RZ, R10 ;  /* 0x000000ffff1d7224 */ /* 0x000fe400078e000a */
[C---:B0-----:R-:W-:Y:S02]  /*5d180*/  IMAD.SHL.U32 R9, R11.reuse, 0x40, RZ ;  /* 0x000000400b097824 */ /* 0x041fe400078e00ff */
[C---:B------:R-:W-:Y:S01]  /*5d190*/  IMAD.SHL.U32 R8, R11.reuse, 0x2, RZ ;  /* 0x000000020b087824 */ /* 0x040fe200078e00ff */
[C---:B------:R-:W-:Y:S02]  /*5d1a0*/  LOP3.LUT R10, R11.reuse, 0x7, RZ, 0xc0, !PT ;  /* 0x000000070b0a7812 */ /* 0x040fe400078ec0ff */
[----:B------:R-:W-:-:S05]  /*5d1b0*/  LOP3.LUT R11, R11, 0x7, RZ, 0xc0, !PT ;  /* 0x000000070b0b7812 */ /* 0x000fca00078ec0ff */
[----:B------:R-:W-:Y:S02]  /*5d1c0*/  IMAD R11, R11, 0x110, RZ ;  /* 0x000001100b0b7824 */ /* 0x000fe400078e02ff */
[----:B------:R-:W-:-:S03]  /*5d1d0*/  IMAD R10, R10, 0x90, RZ ;  /* 0x000000900a0a7824 */ /* 0x000fc600078e02ff */
[--C-:B------:R-:W-:Y:S02]  /*5d1e0*/  LOP3.LUT R11, R11, 0x30, R8.reuse, 0x78, !PT ;  /* 0x000000300b0b7812 */ /* 0x100fe400078e7808 */
[----:B------:R-:W-:Y:S02]  /*5d1f0*/  LOP3.LUT R10, R10, 0x10, R8, 0x78, !PT ;  /* 0x000000100a0a7812 */ /* 0x000fe400078e7808 */
[--C-:B------:R-:W-:Y:S02]  /*5d200*/  LOP3.LUT R11, R11, 0x800, R9.reuse, 0xf8, !PT ;  /* 0x000008000b0b7812 */ /* 0x100fe400078ef809 */
[----:B------:R-:W-:Y:S02]  /*5d210*/  LOP3.LUT R10, R10, 0x400, R9, 0xf8, !PT ;  /* 0x000004000a0a7812 */ /* 0x000fe400078ef809 */
[----:B------:R-:W-:Y:S01]  /*5d220*/  LOP3.LUT R11, R11, 0x40, RZ, 0x3c, !PT ;  /* 0x000000400b0b7812 */ /* 0x000fe200078e3cff */
[C---:B--2---:R-:W-:Y:S06]  /*5d230*/  HMMA.16816.F32.BF16 R12, R16.reuse, R6, R12 ;  /* 0x00000006100c723c */ /* 0x044fec000004180c */
[----:B---3--:R-:W-:-:S15]  /*5d240*/  HMMA.16816.F32.BF16 R20, R16, R26, R20 ;  /* 0x0000001a1014723c */ /* 0x008fde0000041814 */
[----:B------:R-:W-:-:S08]  /*5d250*/  NOP ;  /* 0x0000000000007918 */ /* 0x000fd00000000000 */
[----:B------:R-:W-:Y:S04]  /*5d260*/  STL.64 [R1+0x160], R20 ;  /* 0x0001601401007387 */ /* 0x000fe80000100a00 */
[----:B------:R-:W-:Y:S04]  /*5d270*/  STL.64 [R1+0x168], R22 ;  /* 0x0001681601007387 */ /* 0x000fe80000100a00 */
[----:B------:R-:W-:Y:S04]  /*5d280*/  STL.64 [R1+0x140], R12 ;  /* 0x0001400c01007387 */ /* 0x000fe80000100a00 */
[----:B------:R-:W0:Y:S04]  /*5d290*/  LDSM.16.MT88.4 R20, [R10+UR4+0x13000] ;  /* 0x013000040a14783b */ /* 0x000e280008004200 */
[----:B------:R-:W-:Y:S04]  /*5d2a0*/  STL.64 [R1+0x148], R14 ;  /* 0x0001480e01007387 */ /* 0x000fe80000100a00 */
[----:B------:R-:W1:Y:S04]  /*5d2b0*/  LDSM.16.M88.4 R12, [R11+UR4+0x80] ;  /* 0x000080040b0c783b */ /* 0x000e680008000200 */
[----:B0-----:R0:W-:Y:S04]  /*5d2c0*/  STL.64 [R1+0x2a28], R22 ;  /* 0x002a281601007387 */ /* 0x0011e80000100a00 */
[----:B------:R-:W-:Y:S04]  /*5d2d0*/  STL.64 [R1+0x2a20], R20 ;  /* 0x002a201401007387 */ /* 0x000fe80000100a00 */
[----:B-1----:R-:W-:Y:S04]  /*5d2e0*/  STL.64 [R1+0xd0], R12 ;  /* 0x0000d00c01007387 */ /* 0x002fe80000100a00 */
[----:B------:R-:W-:Y:S04]  /*5d2f0*/  STL.64 [R1+0xd8], R14 ;  /* 0x0000d80e01007387 */ /* 0x000fe80000100a00 */
[----:B------:R-:W1:Y:S01]  /*5d300*/  LDSM.16.M88.4 R12, [R11+UR4+0x1080] ;  /* 0x001080040b0c783b */ /* 0x000e620008000200 */
[----:B0-----:R-:W-:-:S03]  /*5d310*/  IMAD.MOV.U32 R23, RZ, RZ, R2 ;  /* 0x000000ffff177224 */ /* 0x001fc600078e0002 */
[----:B-1----:R-:W-:Y:S04]  /*5d320*/  STL.64 [R1+0xc0], R12 ;  /* 0x0000c00c01007387 */ /* 0x002fe80000100a00 */
[----:B------:R0:W-:Y:S01]  /*5d330*/  STL.64 [R1+0xc8], R14 ;  /* 0x0000c80e01007387 */ /* 0x0001e20000100a00 */
[----:B------:R-:W-:-:S03]  /*5d340*/  IMAD.MOV.U32 R2, RZ, RZ, R15 ;  /* 0x000000ffff027224 */ /* 0x000fc600078e000f */
[----:B0-----:R-:W2:Y:S04]  /*5d350*/  LDL.LU.64 R14, [R1+0x2ba8] ;  /* 0x002ba800010e7983 */ /* 0x001ea80000300a00 */
[----:B------:R-:W2:Y:S01]  /*5d360*/  LDL.LU.64 R12, [R1+0x2ba0] ;  /* 0x002ba000010c7983 */ /* 0x000ea20000300a00 */
[----:B------:R-:W-:-:S03]  /*5d370*/  IMAD.MOV.U32 R22, RZ, RZ, R3 ;  /* 0x000000ffff167224 */ /* 0x000fc600078e0003 */
[----:B------:R-:W-:Y:S04]  /*5d380*/  STL [R1+0x26c0], R2 ;  /* 0x0026c00201007387 */ /* 0x000fe80000100800 */
[----:B--2---:R-:W-:Y:S01]  /*5d390*/  HMMA.16816.F32.BF16 R20, R16, R22, R12 ;  /* 0x000000161014723c */ /* 0x004fe2000004180c */
[----:B------:R-:W2:Y:S04]  /*5d3a0*/  LDL.LU.64 R14, [R1+0x2b98] ;  /* 0x002b9800010e7983 */ /* 0x000ea80000300a00 */
[----:B------:R-:W3:-:S15]  /*5d3b0*/  LDL.LU.64 R12, [R1+0x2b90] ;  /* 0x002b9000010c7983 */ /* 0x000ede0000300a00 */
[----:B------:R-:W-:-:S03]  /*5d3c0*/  NOP ;  /* 0x0000000000007918 */ /* 0x000fc60000000000 */
[----:B------:R-:W-:Y:S04]  /*5d3d0*/  STL.64 [R1+0x130], R20 ;  /* 0x0001301401007387 */ /* 0x000fe80000100a00 */
        /* <DEDUP_REMOVED lines=31> */
[----:B------:R-:W0:Y:S01]  /*5d5d0*/  LDSM.16.M88.4 R20, [R11+UR4+0xc080] ;  /* 0x00c080040b14783b */ /* 0x000e220008000200 */
[----:B------:R-:W-:-:S02]  /*5d5e0*/  IMAD.MOV.U32 R26, RZ, RZ, R5 ;  /* 0x000000ffff1a7224 */ /* 0x000fc400078e0005 */
[----:B------:R-:W-:Y:S02]  /*5d5f0*/  IMAD.MOV.U32 R27, RZ, RZ, R4 ;  /* 0x000000ffff1b7224 */ /* 0x000fe400078e0004 */
[----:B------:R-:W-:Y:S04]  /*5d600*/  LDSM.16.M88.4 R4, [R11+UR4+0xe080] ;  /* 0x00e080040b04783b */ /* 0x000fe80008000200 */
[----:B0-----:R-:W-:Y:S04]  /*5d610*/  STL.64 [R1+0x10], R20 ;  /* 0x0000101401007387 */ /* 0x001fe80000100a00 */
[----:B------:R-:W-:Y:S01]  /*5d620*/  STL.64 [R1+0x18], R22 ;  /* 0x0000181601007387 */ /* 0x000fe20000100a00 */
[----:B------:R-:W-:-:S03]  /*5d630*/  IMAD.MOV.U32 R3, RZ, RZ, R21 ;  /* 0x000000ffff037224 */ /* 0x000fc600078e0015 */
[----:B------:R-:W0:Y:S04]  /*5d640*/  LDSM.16.M88.4 R20, [R11+UR4+0xd080] ;  /* 0x00d080040b14783b */ /* 0x000e280008000200 */
[----:B------:R-:W1:Y:S04]  /*5d650*/  LDSM.16.M88.4 R8, [R11+UR4+0xf080] ;  /* 0x00f080040b08783b */ /* 0x000e680008000200 */
[----:B0-----:R-:W-:Y:S04]  /*5d660*/  STL.64 [R1], R20 ;  /* 0x0000001401007387 */ /* 0x001fe80000100a00 */
[----:B------:R0:W-:Y:S04]  /*5d670*/  STL.64 [R1+0x8], R22 ;  /* 0x0000081601007387 */ /* 0x0001e80000100a00 */
[----:B------:R-:W-:Y:S04]  /*5d680*/  STL.64 [R1+0x2a30], R26 ;  /* 0x002a301a01007387 */ /* 0x000fe80000100a00 */
[----:B------:R-:W-:Y:S04]  /*5d690*/  STL [R1+0x247c], R6 ;  /* 0x00247c0601007387 */ /* 0x000fe80000100800 */
[----:B------:R-:W-:Y:S04]  /*5d6a0*/  STL [R1+0x2478], R7 ;  /* 0x0024780701007387 */ /* 0x000fe80000100800 */
[----:B------:R-:W-:Y:S01]  /*5d6b0*/  STL.64 [R1+0x2a10], R4 ;  /* 0x002a100401007387 */ /* 0x000fe20000100a00 */
[----:B0-----:R-:W-:-:S02]  /*5d6c0*/  IMAD.MOV.U32 R22, RZ, RZ, R29 ;  /* 0x000000ffff167224 */ /* 0x001fc400078e001d */
[----:B------:R-:W-:Y:S01]  /*5d6d0*/  IMAD.MOV.U32 R23, RZ, RZ, R28 ;  /* 0x000000ffff177224 */ /* 0x000fe200078e001c */
[----:B------:R-:W4:Y:S04]  /*5d6e0*/  LDL.LU R29, [R1+0x2b8c] ;  /* 0x002b8c00011d7983 */ /* 0x000f280000300800 */
[----:B------:R-:W4:Y:S04]  /*5d6f0*/  LDL.LU R28, [R1+0x2b88] ;  /* 0x002b8800011c7983 */ /* 0x000f280000300800 */
[----:B------:R2:W-:Y:S02]  /*5d700*/  STL.64 [R1+0x2a38], R22 ;  /* 0x002a381601007387 */ /* 0x0005e40000100a00 */
[----:B--2---:R-:W-:-:S02]  /*5d710*/  IMAD.MOV.U32 R22, RZ, RZ, R15 ;  /* 0x000000ffff167224 */ /* 0x004fc400078e000f */
[----:B------:R-:W-:Y:S01]  /*5d720*/  IMAD.MOV.U32 R23, RZ, RZ, R0 ;  /* 0x000000ffff177224 */ /* 0x000fe200078e0000 */
[----:B------:R-:W2:Y:S04]  /*5d730*/  LDL.LU R15, [R1+0x2b84] ;  /* 0x002b8400010f7983 */ /* 0x000ea80000300800 */
[----:B------:R-:W2:Y:S04]  /*5d740*/  LDL.LU R0, [R1+0x2b80] ;  /* 0x002b800001007983 */ /* 0x000ea80000300800 */
[----:B------:R3:W-:Y:S04]  /*5d750*/  STL.64 [R1+0x2a50], R22 ;  /* 0x002a501601007387 */ /* 0x0007e80000100a00 */
[----:B------:R-:W4:Y:S04]  /*5d760*/  LDL.LU R26, [R1+0x518] ;  /* 0x00051800011a7983 */ /* 0x000f280000300800 */
[----:B------:R-:W4:Y:S01]  /*5d770*/  LDL.LU R27, [R1+0x51c] ;  /* 0x00051c00011b7983 */ /* 0x000f220000300800 */
[----:B---3--:R-:W-:-:S02]  /*5d780*/  IMAD.MOV.U32 R22, RZ, RZ, R13 ;  /* 0x000000ffff167224 */ /* 0x008fc400078e000d */
[----:B------:R-:W-:Y:S01]  /*5d790*/  IMAD.MOV.U32 R23, RZ, RZ, R14 ;  /* 0x000000ffff177224 */ /* 0x000fe200078e000e */
[----:B------:R-:W3:Y:S04]  /*5d7a0*/  LDL.LU R13, [R1+0x2b7c] ;  /* 0x002b7c00010d7983 */ /* 0x000ee80000300800 */
[----:B------:R-:W3:Y:S04]  /*5d7b0*/  LDL.LU R14, [R1+0x2b78] ;  /* 0x002b7800010e7983 */ /* 0x000ee80000300800 */
[----:B------:R-:W-:Y:S04]  /*5d7c0*/  STL.64 [R1+0x2a68], R22 ;  /* 0x002a681601007387 */ /* 0x000fe80000100a00 */
[----:B----4-:R-:W-:Y:S04]  /*5d7d0*/  STL.64 [R1+0x2a48], R26 ;  /* 0x002a481a01007387 */ /* 0x010fe80000100a00 */
        /* <DEDUP_REMOVED lines=97> */
[----:B------:R-:W0:Y:S01]  /*5ddf0*/  S2R R14, SR_TID.X ;  /* 0x00000000000e7919 */ /* 0x000e220000002100 */
[----:B---3--:R-:W-:-:S02]  /*5de00*/  IMAD.MOV.U32 R22, RZ, RZ, R13 ;  /* 0x000000ffff167224 */ /* 0x008fc400078e000d */
[----:B------:R-:W-:Y:S01]  /*5de10*/  IMAD.MOV.U32 R23, RZ, RZ, R12 ;  /* 0x000000ffff177224 */ /* 0x000fe200078e000c */
[C---:B0-----:R-:W-:Y:S01]  /*5de20*/  LOP3.LUT R15, R14.reuse, 0x7, RZ, 0xc0, !PT ;  /* 0x000000070e0f7812 */ /* 0x041fe200078ec0ff */
[----:B------:R-:W-:-:S04]  /*5de30*/  IMAD.SHL.U32 R13, R14, 0x2, RZ ;  /* 0x000000020e0d7824 */ /* 0x000fc800078e00ff */
[----:B------:R-:W-:Y:S01]  /*5de40*/  IMAD R15, R15, 0x90, RZ ;  /* 0x000000900f0f7824 */ /* 0x000fe200078e02ff */
[----:B----4-:R-:W-:Y:S04]  /*5de50*/  STL.64 [R1+0x2b38], R26 ;  /* 0x002b381a01007387 */ /* 0x010fe80000100a00 */
[----:B--2---:R0:W-:Y:S04]  /*5de60*/  STL.64 [R1+0x2b30], R24 ;  /* 0x002b301801007387 */ /* 0x0041e80000100a00 */
[----:B0-----:R-:W2:Y:S04]  /*5de70*/  LDL.LU R24, [R1+0x690] ;  /* 0x0006900001187983 */ /* 0x001ea80000300800 */
[----:B------:R-:W2:Y:S04]  /*5de80*/  LDL.LU R25, [R1+0x694] ;  /* 0x0006940001197983 */ /* 0x000ea80000300800 */
[----:B------:R-:W2:Y:S04]  /*5de90*/  LDL.LU R26, [R1+0x698] ;  /* 0x00069800011a7983 */ /* 0x000ea80000300800 */
[----:B------:R-:W2:Y:S01]  /*5dea0*/  LDL.LU R27, [R1+0x69c] ;  /* 0x00069c00011b7983 */ /* 0x000ea20000300800 */
[----:B------:R-:W-:Y:S01]  /*5deb0*/  IMAD.SHL.U32 R14, R14, 0x40, RZ ;  /* 0x000000400e0e7824 */ /* 0x000fe200078e00ff */
[----:B------:R-:W-:-:S02]  /*5dec0*/  LOP3.LUT R15, R15, 0x10, R13, 0x78, !PT ;  /* 0x000000100f0f7812 */ /* 0x000fc400078e780d */
[----:B------:R-:W3:Y:S04]  /*5ded0*/  LDL.LU R4, [R1+0x420] ;  /* 0x0004200001047983 */ /* 0x000ee80000300800 */
[----:B------:R-:W3:Y:S04]  /*5dee0*/  LDL.LU R5, [R1+0x424] ;  /* 0x0004240001057983 */ /* 0x000ee80000300800 */
[----:B------:R-:W3:Y:S01]  /*5def0*/  LDL.LU R6, [R1+0x428] ;  /* 0x0004280001067983 */ /* 0x000ee20000300800 */
[----:B------:R-:W-:-:S03]  /*5df00*/  LOP3.LUT R15, R15, 0x400, R14, 0xf8, !PT ;  /* 0x000004000f0f7812 */ /* 0x000fc600078ef80e */
[----:B------:R-:W3:Y:S01]  /*5df10*/  LDL.LU R7, [R1+0x42c] ;  /* 0x00042c0001077983 */ /* 0x000ee20000300800 */
[----:B------:R-:W-:-:S06]  /*5df20*/  LOP3.LUT R15, R15, 0x20, RZ, 0x3c, !PT ;  /* 0x000000200f0f7812 */ /* 0x000fcc00078e3cff */
[----:B------:R-:W0:Y:S04]  /*5df30*/  LDSM.16.MT88.4 R12, [R15+UR4+0x13000] ;  /* 0x013000040f0c783b */ /* 0x000e280008004200 */
[----:B-1----:R-:W-:Y:S04]  /*5df40*/  STL [R1+0x2554], R10 ;  /* 0x0025540a01007387 */ /* 0x002fe80000100800 */
[----:B------:R-:W-:Y:S04]  /*5df50*/  STL [R1+0x2550], R11 ;  /* 0x0025500b01007387 */ /* 0x000fe80000100800 */
[----:B------:R1:W-:Y:S04]  /*5df60*/  STL.64 [R1+0x2a18], R8 ;  /* 0x002a180801007387 */ /* 0x0003e80000100a00 */
[----:B-1----:R-:W3:Y:S04]  /*5df70*/  LDL.64 R8, [R1+0xd0] ;  /* 0x0000d00001087983 */ /* 0x002ee80000100a00 */
[----:B0-----:R0:W-:Y:S04]  /*5df80*/  STL [R1+0x2928], R12 ;  /* 0x0029280c01007387 */ /* 0x0011e80000100800 */
[----:B------:R1:W-:Y:S04]  /*5df90*/  STL [R1+0x2924], R13 ;  /* 0x0029240d01007387 */ /* 0x0003e80000100800 */
[----:B------:R4:W-:Y:S04]  /*5dfa0*/  STL [R1+0x2920], R14 ;  /* 0x0029200e01007387 */ /* 0x0009e80000100800 */
[----:B------:R4:W-:Y:S04]  /*5dfb0*/  STL [R1+0x291c], R15 ;  /* 0x00291c0f01007387 */ /* 0x0009e80000100800 */
[----:B0-----:R-:W3:Y:S04]  /*5dfc0*/  LDL.LU R12, [R1+0x430] ;  /* 0x00043000010c7983 */ /* 0x001ee80000300800 */
[----:B-1----:R-:W3:Y:S04]  /*5dfd0*/  LDL.LU R13, [R1+0x434] ;  /* 0x00043400010d7983 */ /* 0x002ee80000300800 */
[----:B----4-:R-:W3:Y:S04]  /*5dfe0*/  LDL.LU R14, [R1+0x438] ;  /* 0x00043800010e7983 */ /* 0x010ee80000300800 */
[----:B------:R-:W3:Y:S01]  /*5dff0*/  LDL.LU R15, [R1+0x43c] ;  /* 0x00043c00010f7983 */ /* 0x000ee20000300800 */
[----:B--2---:R-:W-:Y:S03]  /*5e000*/  HMMA.16816.F32.BF16 R20, R16, R22, R24 ;  /* 0x000000161014723c */ /* 0x004fe60000041818 */
[----:B------:R-:W2:Y:S04]  /*5e010*/  LDL.LU.64 R26, [R1+0x2b38] ;  /* 0x002b3800011a7983 */ /* 0x000ea80000300a00 */
[----:B------:R-:W2:-:S15]  /*5e020*/  LDL.LU.64 R24, [R1+0x2b30] ;  /* 0x002b300001187983 */ /* 0x000e9e0000300a00 */
[----:B------:R-:W-:-:S01]  /*5e030*/  NOP ;  /* 0x0000000000007918 */ /* 0x000fc20000000000 */
[----:B------:R-:W-:Y:S04]  /*5e040*/  STL.64 [R1+0x120], R20 ;  /* 0x0001201401007387 */ /* 0x000fe80000100a00 */
[----:B------:R0:W-:Y:S01]  /*5e050*/  STL [R1+0x128], R22 ;  /* 0x0001281601007387 */ /* 0x0001e20000100800 */
[----:B------:R-:W-:-:S03]  /*5e060*/  IMAD.MOV.U32 R2, RZ, RZ, R23 ;  /* 0x000000ffff027224 */ /* 0x000fc600078e0017 */
[----:B0-----:R-:W2:Y:S04]  /*5e070*/  LDL.LU.64 R22, [R1+0x2b28] ;  /* 0x002b280001167983 */ /* 0x001ea80000300a00 */
        /* <DEDUP_REMOVED lines=79> */
[----:B------:R-:W3:Y:S04]  /*5e570*/  LDL.LU R16, [R1+0x400] ;  /* 0x0004000001107983 */ /* 0x000ee80000300800 */
[----:B------:R-:W3:Y:S04]  /*5e580*/  LDL.LU R17, [R1+0x404] ;  /* 0x0004040001117983 */ /* 0x000ee80000300800 */
[----:B------:R-:W3:Y:S04]  /*5e590*/  LDL.LU R18, [R1+0x408] ;  /* 0x0004080001127983 */ /* 0x000ee80000300800 */
[----:B------:R-:W4:Y:S01]  /*5e5a0*/  LDL.64 R12, [R1+0xa0] ;  /* 0x0000a000010c7983 */ /* 0x000f220000100a00 */
[----:B--2---:R-:W-:-:S15]  /*5e5b0*/  HMMA.16816.F32.BF16 R4, R20, R8, R4 ;  /* 0x000000081404723c */ /* 0x004fde0000041804 */
[----:B------:R-:W-:-:S09]  /*5e5c0*/  NOP ;  /* 0x0000000000007918 */ /* 0x000fd20000000000 */
[----:B------:R-:W-:Y:S01]  /*5e5d0*/  IMAD.MOV.U32 R10, RZ, RZ, R5 ;  /* 0x000000ffff0a7224 */ /* 0x000fe200078e0005 */
[----:B----4-:R0:W-:Y:S04]  /*5e5e0*/  STL.64 [R1+0x2a08], R12 ;  /* 0x002a080c01007387 */ /* 0x0101e80000100a00 */
[----:B0-----:R-:W3:Y:S04]  /*5e5f0*/  LDL.64 R12, [R1+0xc0] ;  /* 0x0000c000010c7983 */ /* 0x001ee80000100a00 */
[----:B------:R-:W-:Y:S04]  /*5e600*/  STL.64 [R1+0x2560], R26 ;  /* 0x0025601a01007387 */ /* 0x000fe80000100a00 */
[----:B------:R0:W-:Y:S04]  /*5e610*/  STL.64 [R1+0x2558], R24 ;  /* 0x0025581801007387 */ /* 0x0001e80000100a00 */
[----:B0-----:R-:W2:Y:S01]  /*5e620*/  LDL.LU.64 R24, [R1+0x70] ;  /* 0x0000700001187983 */ /* 0x001ea20000300a00 */
[----:B------:R-:W-:-:S02]  /*5e630*/  IMAD.MOV.U32 R27, RZ, RZ, R8 ;  /* 0x000000ffff1b7224 */ /* 0x000fc400078e0008 */
[----:B------:R-:W-:Y:S02]  /*5e640*/  IMAD.MOV.U32 R26, RZ, RZ, R9 ;  /* 0x000000ffff1a7224 */ /* 0x000fe400078e0009 */
[----:B------:R-:W4:Y:S04]  /*5e650*/  LDL.LU.64 R8, [R1+0x2a18] ;  /* 0x002a180001087983 */ /* 0x000f280000300a00 */
[----:B------:R0:W-:Y:S04]  /*5e660*/  STL [R1+0x300], R4 ;  /* 0x0003000401007387 */ /* 0x0001e80000100800 */
[----:B0-----:R-:W4:Y:S01]  /*5e670*/  LDL.LU.64 R4, [R1+0x2a10] ;  /* 0x002a100001047983 */ /* 0x001f220000300a00 */
[----:B------:R-:W0:Y:S01]  /*5e680*/  S2R R15, SR_TID.X ;  /* 0x00000000000f7919 */ /* 0x000e220000002100 */
[----:B------:R-:W-:-:S02]  /*5e690*/  IMAD.MOV.U32 R19, RZ, RZ, R0 ;  /* 0x000000ffff137224 */ /* 0x000fc400078e0000 */
[----:B------:R-:W-:Y:S01]  /*5e6a0*/  IMAD.MOV.U32 R0, RZ, RZ, R7 ;  /* 0x000000ffff007224 */ /* 0x000fe200078e0007 */
[----:B------:R1:W-:Y:S01]  /*5e6b0*/  STL [R1+0x2930], R26 ;  /* 0x0029301a01007387 */ /* 0x0003e20000100800 */
[----:B------:R-:W-:-:S03]  /*5e6c0*/  IMAD.MOV.U32 R11, RZ, RZ, R6 ;  /* 0x000000ffff0b7224 */ /* 0x000fc600078e0006 */
[----:B------:R1:W-:Y:S01]  /*5e6d0*/  STL [R1+0x292c], R27 ;  /* 0x00292c1b01007387 */ /* 0x0003e20000100800 */
[C---:B0-----:R-:W-:Y:S01]  /*5e6e0*/  LOP3.LUT R14, R15.reuse, 0x7, RZ, 0xc0, !PT ;  /* 0x000000070f0e7812 */ /* 0x041fe200078ec0ff */
[----:B------:R-:W-:-:S04]  /*5e6f0*/  IMAD.SHL.U32 R2, R15, 0x2, RZ ;  /* 0x000000020f027824 */ /* 0x000fc800078e00ff */
[----:B------:R-:W-:Y:S02]  /*5e700*/  IMAD R14, R14, 0x90, RZ ;  /* 0x000000900e0e7824 */ /* 0x000fe400078e02ff */
[----:B------:R-:W-:-:S03]  /*5e710*/  IMAD.SHL.U32 R15, R15, 0x40, RZ ;  /* 0x000000400f0f7824 */ /* 0x000fc600078e00ff */
[----:B------:R-:W-:-:S04]  /*5e720*/  LOP3.LUT R14, R14, 0x10, R2, 0x78, !PT ;  /* 0x000000100e0e7812 */ /* 0x000fc800078e7802 */
[----:B------:R-:W-:Y:S01]  /*5e730*/  LOP3.LUT R14, R14, 0x400, R15, 0xf8, !PT ;  /* 0x000004000e0e7812 */ /* 0x000fe200078ef80f */
[----:B-1----:R-:W-:-:S03]  /*5e740*/  IMAD.MOV.U32 R26, RZ, RZ, R29 ;  /* 0x000000ffff1a7224 */ /* 0x002fc600078e001d */
[----:B------:R-:W-:Y:S01]  /*5e750*/  LOP3.LUT R14, R14, 0x40, RZ, 0x3c, !PT ;  /* 0x000000400e0e7812 */ /* 0x000fe200078e3cff */
[----:B------:R-:W-:Y:S01]  /*5e760*/  IMAD.MOV.U32 R27, RZ, RZ, R28 ;  /* 0x000000ffff1b7224 */ /* 0x000fe200078e001c */
[----:B---3--:R-:W-:Y:S06]  /*5e770*/  HMMA.16816.F32.BF16 R16, R20, R12, R16 ;  /* 0x0000000c1410723c */ /* 0x008fec0000041810 */
[----:B------:R-:W-:Y:S02]  /*5e780*/  IMAD.MOV.U32 R7, RZ, RZ, R12 ;  /* 0x000000ffff077224 */ /* 0x000fe400078e000c */
[----:B------:R-:W-:Y:S01]  /*5e790*/  IMAD.MOV.U32 R6, RZ, RZ, R13 ;  /* 0x000000ffff067224 */ /* 0x000fe200078e000d */
[----:B--2---:R0:W-:Y:S04]  /*5e7a0*/  STL.64 [R1+0x29f0], R24 ;  /* 0x0029f01801007387 */ /* 0x0041e80000100a00 */
[----:B0-----:R-:W2:Y:S04]  /*5e7b0*/  LDL.LU R24, [R1+0x4f0] ;  /* 0x0004f00001187983 */ /* 0x001ea80000300800 */
[----:B------:R-:W2:Y:S04]  /*5e7c0*/  LDL.LU R25, [R1+0x4f4] ;  /* 0x0004f40001197983 */ /* 0x000ea80000300800 */
[----:B------:R-:W-:Y:S04]  /*5e7d0*/  STL [R1+0x26e4], R0 ;  /* 0x0026e40001007387 */ /* 0x000fe80000100800 */
[----:B------:R-:W-:Y:S04]  /*5e7e0*/  STL [R1+0x26e0], R11 ;  /* 0x0026e00b01007387 */ /* 0x000fe80000100800 */
[----:B------:R-:W-:Y:S04]  /*5e7f0*/  STL [R1+0x26dc], R10 ;  /* 0x0026dc0a01007387 */ /* 0x000fe80000100800 */
[----:B----4-:R0:W-:Y:S01]  /*5e800*/  STL.64 [R1+0x2950], R8 ;  /* 0x0029500801007387 */ /* 0x0101e20000100a00 */
[----:B------:R-:W-:-:S02]  /*5e810*/  IMAD.MOV.U32 R29, RZ, RZ, R18 ;  /* 0x000000ffff1d7224 */ /* 0x000fc400078e0012 */
[----:B------:R-:W-:Y:S01]  /*5e820*/  IMAD.MOV.U32 R28, RZ, RZ, R19 ;  /* 0x000000ffff1c7224 */ /* 0x000fe200078e0013 */
[----:B0-----:R-:W3:Y:S04]  /*5e830*/  LDL.64 R8, [R1+0xb0] ;  /* 0x0000b00001087983 */ /* 0x001ee80000100a00 */
[----:B------:R-:W2:Y:S04]  /*5e840*/  LDL.LU.64 R12, [R1+0x2a08] ;  /* 0x002a0800010c7983 */ /* 0x000ea80000300a00 */
[----:B------:R-:W-:Y:S04]  /*5e850*/  STL.64 [R1+0x2f0], R16 ;  /* 0x0002f01001007387 */ /* 0x000fe80000100a00 */
[----:B------:R-:W0:Y:S04]  /*5e860*/  LDSM.16.MT88.4 R16, [R14+UR4+0x13000] ;  /* 0x013000040e10783b */ /* 0x000e280008004200 */
[----:B------:R-:W-:Y:S04]  /*5e870*/  STL [R1+0x2938], R6 ;  /* 0x0029380601007387 */ /* 0x000fe80000100800 */
[----:B------:R-:W-:Y:S04]  /*5e880*/  STL [R1+0x2934], R7 ;  /* 0x0029340701007387 */ /* 0x000fe80000100800 */
[----:B------:R1:W-:Y:S04]  /*5e890*/  STL.64 [R1+0x29a8], R4 ;  /* 0x0029a80401007387 */ /* 0x0003e80000100a00 */
[----:B-1----:R-:W3:Y:S04]  /*5e8a0*/  LDL.LU R4, [R1+0x500] ;  /* 0x0005000001047983 */ /* 0x002ee80000300800 */
[----:B------:R-:W3:Y:S04]  /*5e8b0*/  LDL.LU R5, [R1+0x504] ;  /* 0x0005040001057983 */ /* 0x000ee80000300800 */
[----:B------:R-:W3:Y:S04]  /*5e8c0*/  LDL.LU R6, [R1+0x508] ;  /* 0x0005080001067983 */ /* 0x000ee80000300800 */
[----:B------:R-:W3:Y:S04]  /*5e8d0*/  LDL.LU R7, [R1+0x50c] ;  /* 0x00050c0001077983 */ /* 0x000ee80000300800 */
[----:B------:R-:W-:Y:S04]  /*5e8e0*/  STL [R1+0x26ec], R28 ;  /* 0x0026ec1c01007387 */ /* 0x000fe80000100800 */
[----:B------:R-:W-:Y:S04]  /*5e8f0*/  STL [R1+0x26e8], R29 ;  /* 0x0026e81d01007387 */ /* 0x000fe80000100800 */
[----:B0-----:R-:W-:Y:S04]  /*5e900*/  STL.64 [R1+0x27f0], R18 ;  /* 0x0027f01201007387 */ /* 0x001fe80000100a00 */
[----:B------:R0:W-:Y:S04]  /*5e910*/  STL.64 [R1+0x27e8], R16 ;  /* 0x0027e81001007387 */ /* 0x0001e80000100a00 */
[----:B0-----:R-:W4:Y:S01]  /*5e920*/  LDL.LU.64 R16, [R1] ;  /* 0x0000000001107983 */ /* 0x001f220000300a00 */
[----:B---3--:R-:W-:Y:S06]  /*5e930*/  HMMA.16816.F32.BF16 R4, R20, R8, R4 ;  /* 0x000000081404723c */ /* 0x008fec0000041804 */
[----:B------:R-:W-:-:S02]  /*5e940*/  IMAD.MOV.U32 R2, RZ, RZ, R8 ;  /* 0x000000ffff027224 */ /* 0x000fc400078e0008 */
[----:B------:R-:W-:Y:S01]  /*5e950*/  IMAD.MOV.U32 R0, RZ, RZ, R9 ;  /* 0x000000ffff007224 */ /* 0x000fe200078e0009 */
[----:B----4-:R-:W-:-:S14]  /*5e960*/  STL.64 [R1+0x29d8], R16 ;  /* 0x0029d81001007387 */ /* 0x010fdc0000100a00 */
[----:B------:R-:W-:Y:S04]  /*5e970*/  STL.64 [R1+0x510], R4 ;  /* 0x0005100401007387 */ /* 0x000fe80000100a00 */
[----:B------:R2:W-:Y:S02]  /*5e980*/  STL.64 [R1+0x518], R6 ;  /* 0x0005180601007387 */ /* 0x0005e40000100a00 */
[----:B--2---:R-:W-:Y:S02]  /*5e990*/  HMMA.16816.F32.BF16 R4, R20, R12, R24 ;  /* 0x0000000c1404723c */ /* 0x004fe40000041818 */
[----:B------:R-:W-:-:S15]  /*5e9a0*/  STL [R1+0x293c], R2 ;  /* 0x00293c0201007387 */ /* 0x000fde0000100800 */
[----:B------:R-:W-:-:S06]  /*5e9b0*/  NOP ;  /* 0x0000000000007918 */ /* 0x000fcc0000000000 */
[----:B------:R0:W-:Y:S04]  /*5e9c0*/  STL.64 [R1+0x500], R4 ;  /* 0x0005000401007387 */ /* 0x0001e80000100a00 */
[----:B------:R-:W-:Y:S04]  /*5e9d0*/  STL.64 [R1+0x508], R6 ;  /* 0x0005080601007387 */ /* 0x000fe80000100a00 */
[----:B------:R-:W2:Y:S04]  /*5e9e0*/  LDL.LU R8, [R1+0x440] ;  /* 0x0004400001087983 */ /* 0x000ea80000300800 */
[----:B------:R-:W2:Y:S04]  /*5e9f0*/  LDL.LU R9, [R1+0x444] ;  /* 0x0004440001097983 */ /* 0x000ea80000300800 */
[----:B------:R-:W3:Y:S04]  /*5ea00*/  LDL.LU R10, [R1+0x448] ;  /* 0x00044800010a7983 */ /* 0x000ee80000300800 */
[----:B------:R-:W3:Y:S01]  /*5ea10*/  LDL.LU R11, [R1+0x44c] ;  /* 0x00044c00010b7983 */ /* 0x000ee20000300800 */
[----:B------:R-:W-:-:S02]  /*5ea20*/  IMAD.MOV.U32 R29, RZ, RZ, R12 ;  /* 0x000000ffff1d7224 */ /* 0x000fc400078e000c */
[----:B------:R-:W-:Y:S01]  /*5ea30*/  IMAD.MOV.U32 R28, RZ, RZ, R13 ;  /* 0x000000ffff1c7224 */ /* 0x000fe200078e000d */
[----:B------:R-:W4:Y:S04]  /*5ea40*/  LDL.LU R12, [R1+0x4e0] ;  /* 0x0004e000010c7983 */ /* 0x000f280000300800 */
[----:B------:R-:W4:Y:S04]  /*5ea50*/  LDL.LU R13, [R1+0x4e4] ;  /* 0x0004e400010d7983 */ /* 0x000f280000300800 */
[----:B------:R-:W4:Y:S04]  /*5ea60*/  LDL.LU R14, [R1+0x4e8] ;  /* 0x0004e800010e7983 */ /* 0x000f280000300800 */
[----:B------:R-:W4:Y:S04]  /*5ea70*/  LDL.LU R15, [R1+0x4ec] ;  /* 0x0004ec00010f7983 */ /* 0x000f280000300800 */
[----:B0-----:R-:W4:Y:S04]  /*5ea80*/  LDL.64 R4, [R1+0x90] ;  /* 0x0000900001047983 */ /* 0x001f280000100a00 */
        /* <DEDUP_REMOVED lines=8> */
[----:B------:R-:W2:Y:S04]  /*5eb10*/  LDL.64 R24, [R1+0x80] ;  /* 0x0000800001187983 */ /* 0x000ea80000100a00 */
[----:B0-----:R-:W3:Y:S04]  /*5eb20*/  LDL R8, [R1+0x10] ;  /* 0x0000100001087983 */ /* 0x001ee80000100800 */
[----:B------:R-:W4:Y:S04]  /*5eb30*/  LDL.LU R16, [R1+0x4b0] ;  /* 0x0004b00001107983 */ /* 0x000f280000300800 */
        /* <DEDUP_REMOVED lines=16> */
[----:B---3--:R0:W-:Y:S04]  /*5ec40*/  STL.64 [R1+0x2988], R8 ;  /* 0x0029880801007387 */ /* 0x0081e80000100a00 */
[----:B0-----:R-:W3:Y:S01]  /*5ec50*/  LDL.64 R8, [R1+0x20] ;  /* 0x0000200001087983 */ /* 0x001ee20000100a00 */
[----:B------:R-:W-:-:S03]  /*5ec60*/  IMAD.MOV.U32 R3, RZ, RZ, R5 ;  /* 0x000000ffff037224 */ /* 0x000fc600078e0005 */
[----:B---3--:R0:W-:Y:S02]  /*5ec70*/  STL.64 [R1+0x29a0], R8 ;  /* 0x0029a00801007387 */ /* 0x0081e40000100a00 */
[----:B0-----:R-:W-:Y:S07]  /*5ec80*/  HMMA.16816.F32.BF16 R8, R20, R4, R12 ;  /* 0x000000041408723c */ /* 0x001fee000004180c */
[----:B------:R-:W-:-:S15]  /*5ec90*/  IMAD.MOV.U32 R15, RZ, RZ, R4 ;  /* 0x000000ffff0f7224 */ /* 0x000fde00078e0004 */
[----:B------:R-:W-:-:S01]  /*5eca0*/  NOP ;  /* 0x0000000000007918 */ /* 0x000fc20000000000 */
[----:B------:R-:W-:Y:S04]  /*5ecb0*/  STL.64 [R1+0x4f0], R8 ;  /* 0x0004f00801007387 */ /* 0x000fe80000100a00 */
[----:B------:R-:W-:Y:S04]  /*5ecc0*/  STL.64 [R1+0x4f8], R10 ;  /* 0x0004f80a01007387 */ /* 0x000fe80000100a00 */
[----:B------:R-:W3:Y:S04]  /*5ecd0*/  LDL.LU R4, [R1+0x480] ;  /* 0x0004800001047983 */ /* 0x000ee80000300800 */
[----:B------:R-:W3:Y:S04]  /*5ece0*/  LDL.LU R5, [R1+0x484] ;  /* 0x0004840001057983 */ /* 0x000ee80000300800 */
[----:B------:R-:W4:Y:S04]  /*5ecf0*/  LDL.LU R6, [R1+0x488] ;  /* 0x0004880001067983 */ /* 0x000f280000300800 */
[----:B------:R-:W4:Y:S04]  /*5ed00*/  LDL.LU R7, [R1+0x48c] ;  /* 0x00048c0001077983 */ /* 0x000f280000300800 */
[----:B----4-:R-:W-:Y:S04]  /*5ed10*/  STL.64 [R1+0x29b8], R6 ;  /* 0x0029b80601007387 */ /* 0x010fe80000100a00 */
[----:B---3--:R0:W-:Y:S04]  /*5ed20*/  STL.64 [R1+0x29b0], R4 ;  /* 0x0029b00401007387 */ /* 0x0081e80000100a00 */
[----:B0-----:R-:W3:Y:S04]  /*5ed30*/  LDL.64 R4, [R1+0x40] ;  /* 0x0000400001047983 */ /* 0x001ee80000100a00 */
[----:B---3--:R0:W-:Y:S04]  /*5ed40*/  STL.64 [R1+0x29c8], R4 ;  /* 0x0029c80401007387 */ /* 0x0081e80000100a00 */
[----:B0-----:R-:W3:Y:S01]  /*5ed50*/  LDL.64 R4, [R1+0x50] ;  /* 0x0000500001047983 */ /* 0x001ee20000100a00 */
[----:B--2---:R-:W-:Y:S03]  /*5ed60*/  HMMA.16816.F32.BF16 R16, R20, R24, R16 ;  /* 0x000000181410723c */ /* 0x004fe60000041810 */
[----:B---3--:R0:W-:Y:S04]  /*5ed70*/  STL.64 [R1+0x29d0], R4 ;  /* 0x0029d00401007387 */ /* 0x0081e80000100a00 */
[----:B------:R-:W2:Y:S01]  /*5ed80*/  LDL.64 R8, [R1+0x30] ;  /* 0x0000300001087983 */ /* 0x000ea20000100a00 */
[----:B------:R-:W-:-:S02]  /*5ed90*/  IMAD.MOV.U32 R13, RZ, RZ, R24 ;  /* 0x000000ffff0d7224 */ /* 0x000fc400078e0018 */
[----:B------:R-:W-:Y:S01]  /*5eda0*/  IMAD.MOV.U32 R14, RZ, RZ, R25 ;  /* 0x000000ffff0e7224 */ /* 0x000fe200078e0019 */
[----:B0-----:R-:W3:Y:S04]  /*5edb0*/  LDL.64 R4, [R1+0x60] ;  /* 0x0000600001047983 */ /* 0x001ee80000100a00 */
        /* <DEDUP_REMOVED lines=9> */
[----:B------:R-:W4:Y:S02]  /*5ee50*/  LDL.LU.64 R24, [R1+0x29f0] ;  /* 0x0029f00001187983 */ /* 0x000f240000300a00 */
[----:B----4-:R-:W-:-:S15]  /*5ee60*/  HMMA.16816.F32.BF16 R16, R20, R24, R16 ;  /* 0x000000181410723c */ /* 0x010fde0000041810 */
[----:B------:R-:W-:-:S08]  /*5ee70*/  NOP ;  /* 0x0000000000007918 */ /* 0x000fd00000000000 */
[----:B------:R-:W-:Y:S04]  /*5ee80*/  STL.64 [R1+0x4d0], R16 ;  /* 0x0004d01001007387 */ /* 0x000fe80000100a00 */
[----:B------:R0:W-:Y:S04]  /*5ee90*/  STL.64 [R1+0x4d8], R18 ;  /* 0x0004d81201007387 */ /* 0x0001e80000100a00 */
[----:B0-----:R-:W3:Y:S04]  /*5eea0*/  LDL.LU.64 R18, [R1+0x29e8] ;  /* 0x0029e80001127983 */ /* 0x001ee80000300a00 */
[----:B------:R-:W3:Y:S04]  /*5eeb0*/  LDL.LU.64 R16, [R1+0x29e0] ;  /* 0x0029e00001107983 */ /* 0x000ee80000300a00 */
[----:B------:R0:W-:Y:S04]  /*5eec0*/  STL.64 [R1+0x2898], R24 ;  /* 0x0028981801007387 */ /* 0x0001e80000100a00 */
[----:B0-----:R-:W4:Y:S04]  /*5eed0*/  LDL.LU R24, [R1+0x4a0] ;  /* 0x0004a00001187983 */ /* 0x001f280000300800 */
[----:B------:R-:W4:Y:S04]  /*5eee0*/  LDL.LU R25, [R1+0x4a4] ;  /* 0x0004a40001197983 */ /* 0x000f280000300800 */
[----:B------:R-:W4:Y:S04]  /*5eef0*/  LDL.LU R26, [R1+0x4a8] ;  /* 0x0004a800011a7983 */ /* 0x000f280000300800 */
[----:B------:R-:W4:Y:S01]  /*5ef00*/  LDL.LU R27, [R1+0x4ac] ;  /* 0x0004ac00011b7983 */ /* 0x000f220000300800 */
[----:B---3--:R-:W-:-:S15]  /*5ef10*/  HMMA.16816.F32.BF16 R16, R20, R4, R16 ;  /* 0x000000041410723c */ /* 0x008fde0000041810 */
[----:B------:R-:W-:-:S08]  /*5ef20*/  NOP ;  /* 0x0000000000007918 */ /* 0x000fd00000000000 */
[----:B------:R0:W-:Y:S04]  /*5ef30*/  STL.64 [R1+0x4c0], R16 ;  /* 0x0004c01001007387 */ /* 0x0001e80000100a00 */
[----:B------:R1:W-:Y:S04]  /*5ef40*/  STL.64 [R1+0x4c8], R18 ;  /* 0x0004c81201007387 */ /* 0x0003e80000100a00 */
[----:B0-----:R-:W3:Y:S01]  /*5ef50*/  LDL.LU.64 R16, [R1+0x29d8] ;  /* 0x0029d80001107983 */ /* 0x001ee20000300a00 */
[----:B-1----:R-:W-:Y:S02]  /*5ef60*/  IMAD.MOV.U32 R19, RZ, RZ, R4 ;  /* 0x000000ffff137224 */ /* 0x002fe400078e0004 */
[----:B------:R-:W-:-:S02]  /*5ef70*/  IMAD.MOV.U32 R18, RZ, RZ, R5 ;  /* 0x000000ffff127224 */ /* 0x000fc400078e0005 */
[----:B------:R-:W4:Y:S04]  /*5ef80*/  LDL.LU.64 R4, [R1+0x29d0] ;  /* 0x0029d00001047983 */ /* 0x000f280000300a00 */
[----:B------:R-:W-:Y:S04]  /*5ef90*/  STL.64 [R1+0x2980], R18 ;  /* 0x0029801201007387 */ /* 0x000fe80000100a00 */
[----:B---3--:R0:W-:Y:S04]  /*5efa0*/  STL.64 [R1+0x2978], R16 ;  /* 0x0029781001007387 */ /* 0x0081e80000100a00 */
[----:B0-----:R-:W3:Y:S04]  /*5efb0*/  LDL.LU R16, [R1+0x460] ;  /* 0x0004600001107983 */ /* 0x001ee80000300800 */
[----:B------:R-:W3:Y:S04]  /*5efc0*/  LDL.LU R17, [R1+0x464] ;  /* 0x0004640001117983 */ /* 0x000ee80000300800 */
[----:B------:R-:W2:Y:S04]  /*5efd0*/  LDL.LU R18, [R1+0x468] ;  /* 0x0004680001127983 */ /* 0x000ea80000300800 */
[----:B------:R-:W2:Y:S01]  /*5efe0*/  LDL.LU R19, [R1+0x46c] ;  /* 0x00046c0001137983 */ /* 0x000ea20000300800 */
[----:B----4-:R-:W-:Y:S03]  /*5eff0*/  HMMA.16816.F32.BF16 R24, R20, R4, R24 ;  /* 0x000000041418723c */ /* 0x010fe60000041818 */
[----:B--2---:R-:W-:Y:S04]  /*5f000*/  STL.64 [R1+0x2998], R18 ;  /* 0x0029981201007387 */ /* 0x004fe80000100a00 */
[----:B---3--:R0:W-:Y:S04]  /*5f010*/  STL.64 [R1+0x2990], R16 ;  /* 0x0029901001007387 */ /* 0x0081e80000100a00 */
[----:B0-----:R-:W2:Y:S04]  /*5f020*/  LDL.LU R16, [R1+0x470] ;  /* 0x0004700001107983 */ /* 0x001ea80000300800 */
[----:B------:R-:W2:Y:S04]  /*5f030*/  LDL.LU R17, [R1+0x474] ;  /* 0x0004740001117983 */ /* 0x000ea80000300800 */
[----:B------:R-:W2:Y:S04]  /*5f040*/  LDL.LU R18, [R1+0x478] ;  /* 0x0004780001127983 */ /* 0x000ea80000300800 */
[----:B------:R-:W2:Y:S04]  /*5f050*/  LDL.LU R19, [R1+0x47c] ;  /* 0x00047c0001137983 */ /* 0x000ea80000300800 */
[----:B------:R0:W-:Y:S04]  /*5f060*/  STL.64 [R1+0x4b0], R24 ;  /* 0x0004b01801007387 */ /* 0x0001e80000100a00 */
[----:B------:R1:W-:Y:S01]  /*5f070*/  STL.64 [R1+0x4b8], R26 ;  /* 0x0004b81a01007387 */ /* 0x0003e20000100a00 */
[----:B0-----:R-:W-:-:S02]  /*5f080*/  IMAD.MOV.U32 R25, RZ, RZ, R4 ;  /* 0x000000ffff197224 */ /* 0x001fc400078e0004 */
[----:B------:R-:W-:Y:S02]  /*5f090*/  IMAD.MOV.U32 R24, RZ, RZ, R5 ;  /* 0x000000ffff187224 */ /* 0x000fe400078e0005 */
[----:B------:R-:W3:Y:S02]  /*5f0a0*/  LDL.LU.64 R4, [R1+0x29c8] ;  /* 0x0029c80001047983 */ /* 0x000ee40000300a00 */
[----:B---3--:R-:W-:Y:S06]  /*5f0b0*/  HMMA.16816.F32.BF16 R8, R20, R4, R8 ;  /* 0x000000041408723c */ /* 0x008fec0000041808 */
[----:B-1----:R-:W-:-:S02]  /*5f0c0*/  IMAD.MOV.U32 R27, RZ, RZ, R4 ;  /* 0x000000ffff1b7224 */ /* 0x002fc400078e0004 */
[----:B------:R-:W-:-:S15]  /*5f0d0*/  IMAD.MOV.U32 R12, RZ, RZ, R5 ;  /* 0x000000ffff0c7224 */ /* 0x000fde00078e0005 */
[----:B------:R0:W-:Y:S04]  /*5f0e0*/  STL.64 [R1+0x4a0], R8 ;  /* 0x0004a00801007387 */ /* 0x0001e80000100a00 */
[----:B------:R-:W-:Y:S04]  /*5f0f0*/  STL.64 [R1+0x4a8], R10 ;  /* 0x0004a80a01007387 */ /* 0x000fe80000100a00 */
[----:B0-----:R-:W3:Y:S04]  /*5f100*/  LDL.LU.64 R8, [R1+0x29c0] ;  /* 0x0029c00001087983 */ /* 0x001ee80000300a00 */
[----:B------:R-:W3:Y:S04]  /*5f110*/  LDL.LU.64 R6, [R1+0x29b8] ;  /* 0x0029b80001067983 */ /* 0x000ee80000300a00 */
[----:B------:R-:W3:Y:S04]  /*5f120*/  LDL.LU.64 R4, [R1+0x29b0] ;  /* 0x0029b00001047983 */ /* 0x000ee80000300a00 */
[----:B------:R-:W-:Y:S04]  /*5f130*/  STL.64 [R1+0x2948], R14 ;  /* 0x0029480e01007387 */ /* 0x000fe80000100a00 */
[----:B------:R0:W-:Y:S04]  /*5f140*/  STL.64 [R1+0x2940], R12 ;  /* 0x0029400c01007387 */ /* 0x0001e80000100a00 */
[----:B0-----:R-:W4:Y:S04]  /*5f150*/  LDL.LU R12, [R1+0x390] ;  /* 0x00039000010c7983 */ /* 0x001f280000300800 */
[----:B------:R-:W4:Y:S04]  /*5f160*/  LDL.LU R13, [R1+0x394] ;  /* 0x00039400010d7983 */ /* 0x000f280000300800 */
[----:B------:R-:W4:Y:S04]  /*5f170*/  LDL.LU R14, [R1+0x398] ;  /* 0x00039800010e7983 */ /* 0x000f280000300800 */
[----:B------:R-:W4:Y:S01]  /*5f180*/  LDL.LU R15, [R1+0x39c] ;  /* 0x00039c00010f7983 */ /* 0x000f220000300800 */
[----:B---3--:R-:W-:Y:S06]  /*5f190*/  HMMA.16816.F32.BF16 R4, R20, R8, R4 ;  /* 0x000000081404723c */ /* 0x008fec0000041804 */
[----:B------:R-:W-:-:S15]  /*5f1a0*/  IMAD.MOV.U32 R26, RZ, RZ, R9 ;  /* 0x000000ffff1a7224 */ /* 0x000fde00078e0009 */
[----:B------:R-:W-:-:S02]  /*5f1b0*/  NOP ;  /* 0x0000000000007918 */ /* 0x000fc40000000000 */
[----:B------:R0:W-:Y:S04]  /*5f1c0*/  STL.64 [R1+0x490], R4 ;  /* 0x0004900401007387 */ /* 0x0001e80000100a00 */
[----:B------:R1:W-:Y:S04]  /*5f1d0*/  STL.64 [R1+0x498], R6 ;  /* 0x0004980601007387 */ /* 0x0003e80000100a00 */
[----:B0-----:R-:W3:Y:S01]  /*5f1e0*/  LDL.LU.64 R4, [R1+0x29a8] ;  /* 0x0029a80001047983 */ /* 0x001ee20000300a00 */
[----:B-1----:R-:W-:-:S03]  /*5f1f0*/  IMAD.MOV.U32 R7, RZ, RZ, R8 ;  /* 0x000000ffff077224 */ /* 0x002fc600078e0008 */
[----:B------:R-:W2:Y:S02]  /*5f200*/  LDL.LU.64 R8, [R1+0x29a0] ;  /* 0x0029a00001087983 */ /* 0x000ea40000300a00 */
[----:B--2---:R-:W-:Y:S06]  /*5f210*/  HMMA.16816.F32.BF16 R16, R20, R8, R16 ;  /* 0x000000081410723c */ /* 0x004fec0000041810 */
[----:B------:R-:W-:Y:S02]  /*5f220*/  IMAD.MOV.U32 R2, RZ, RZ, R8 ;  /* 0x000000ffff027224 */ /* 0x000fe400078e0008 */
        /* <DEDUP_REMOVED lines=12> */
[----:B0-----:R-:W4:Y:S04]  /*5f2f0*/  LDL.LU.64 R10, [R1+0x2970] ;  /* 0x00297000010a7983 */ /* 0x001f280000300a00 */
[----:B------:R-:W4:Y:S02]  /*5f300*/  LDL.LU.64 R8, [R1+0x2968] ;  /* 0x0029680001087983 */ /* 0x000f240000300a00 */
[----:B----4-:R-:W-:-:S15]  /*5f310*/  HMMA.16816.F32.BF16 R8, R20, R16, R8 ;  /* 0x000000101408723c */ /* 0x010fde0000041808 */
[----:B------:R-:W-:-:S08]  /*5f320*/  NOP ;  /* 0x0000000000007918 */ /* 0x000fd00000000000 */
[----:B------:R-:W-:Y:S04]  /*5f330*/  STL.64 [R1+0x530], R8 ;  /* 0x0005300801007387 */ /* 0x000fe80000100a00 */
[----:B------:R0:W-:Y:S04]  /*5f340*/  STL.64 [R1+0x538], R10 ;  /* 0x0005380a01007387 */ /* 0x0001e80000100a00 */
[----:B0-----:R-:W3:Y:S04]  /*5f350*/  LDL.LU.64 R10, [R1+0x2960] ;  /* 0x00296000010a7983 */ /* 0x001ee80000300a00 */
[----:B------:R-:W3:Y:S04]  /*5f360*/  LDL.LU.64 R8, [R1+0x2958] ;  /* 0x0029580001087983 */ /* 0x000ee80000300a00 */
[----:B------:R-:W-:Y:S01]  /*5f370*/  STL.64 [R1+0x2800], R16 ;  /* 0x0028001001007387 */ /* 0x000fe20000100a00 */
[----:B---3--:R-:W-:-:S15]  /*5f380*/  HMMA.16816.F32.BF16 R8, R20, R4, R8 ;  /* 0x000000041408723c */ /* 0x008fde0000041808 */
[----:B------:R-:W-:-:S08]  /*5f390*/  NOP ;  /* 0x0000000000007918 */ /* 0x000fd00000000000 */
[----:B------:R0:W-:Y:S04]  /*5f3a0*/  STL.64 [R1+0x520], R8 ;  /* 0x0005200801007387 */ /* 0x0001e80000100a00 */
[----:B------:R-:W-:Y:S04]  /*5f3b0*/  STL.64 [R1+0x528], R10 ;  /* 0x0005280a01007387 */ /* 0x000fe80000100a00 */
[----:B0-----:R-:W3:Y:S04]  /*5f3c0*/  LDL.LU.64 R8, [R1+0x2950] ;  /* 0x0029500001087983 */ /* 0x001ee80000300a00 */
[----:B------:R-:W-:Y:S01]  /*5f3d0*/  STL.64 [R1+0x28f8], R4 ;  /* 0x0028f80401007387 */ /* 0x000fe20000100a00 */
[----:B---3--:R-:W-:Y:S03]  /*5f3e0*/  HMMA.16816.F32.BF16 R20, R20, R8, R12 ;  /* 0x000000081414723c */ /* 0x008fe6000004180c */
[----:B------:R-:W3:Y:S04]  /*5f3f0*/  LDL.LU.64 R14, [R1+0x2948] ;  /* 0x00294800010e7983 */ /* 0x000ee80000300a00 */
[----:B------:R-:W4:Y:S04]  /*5f400*/  LDL.LU.64 R12, [R1+0x2940] ;  /* 0x00294000010c7983 */ /* 0x000f280000300a00 */
[----:B------:R-:W2:Y:S04]  /*5f410*/  LDL.64 R16, [R1+0x10] ;  /* 0x0000100001107983 */ /* 0x000ea80000100a00 */
[----:B--2---:R-:W-:Y:S08]  /*5f420*/  STL.64 [R1+0x2818], R16 ;  /* 0x0028181001007387 */ /* 0x004ff00000100a00 */
[----:B------:R-:W-:Y:S04]  /*5f430*/  STL.64 [R1+0x460], R20 ;  /* 0x0004601401007387 */ /* 0x000fe80000100a00 */
[----:B------:R-:W-:Y:S04]  /*5f440*/  STL.64 [R1+0x468], R22 ;  /* 0x0004681601007387 */ /* 0x000fe80000100a00 */
[----:B------:R0:W-:Y:S04]  /*5f450*/  STL.64 [R1+0x27f8], R8 ;  /* 0x0027f80801007387 */ /* 0x0001e80000100a00 */
        /* <DEDUP_REMOVED lines=27> */
[----:B----4-:R-:W-:Y:S01]  /*5f610*/  IMAD.MOV.U32 R17, RZ, RZ, R12 ;  /* 0x000000ffff117224 */ /* 0x010fe200078e000c */
[----:B------:R-:W4:Y:S04]  /*5f620*/  LDL.LU R27, [R1+0x292c] ;  /* 0x00292c00011b7983 */ /* 0x000f280000300800 */
[----:B------:R-:W4:Y:S04]  /*5f630*/  LDL.LU R12, [R1+0x2928] ;  /* 0x00292800010c7983 */ /* 0x000f280000300800 */
[----:B------:R0:W-:Y:S02]  /*5f640*/  STL.64 [R1+0x2860], R16 ;  /* 0x0028601001007387 */ /* 0x0001e40000100a00 */
[----:B0-----:R-:W-:-:S02]  /*5f650*/  IMAD.MOV.U32 R16, RZ, RZ, R25 ;  /* 0x000000ffff107224 */ /* 0x001fc400078e0019 */
[----:B------:R-:W-:Y:S01]  /*5f660*/  IMAD.MOV.U32 R17, RZ, RZ, R24 ;  /* 0x000000ffff117224 */ /* 0x000fe200078e0018 */
[----:B---3--:R-:W-:Y:S04]  /*5f670*/  STL.64 [R1+0x2840], R10 ;  /* 0x0028400a01007387 */ /* 0x008fe80000100a00 */
[----:B--2---:R0:W-:Y:S04]  /*5f680*/  STL.64 [R1+0x2838], R8 ;  /* 0x0028380801007387 */ /* 0x0041e80000100a00 */
[----:B0-----:R-:W2:Y:S04]  /*5f690*/  LDL.LU R8, [R1+0x3a0] ;  /* 0x0003a00001087983 */ /* 0x001ea80000300800 */
[----:B------:R-:W2:Y:S04]  /*5f6a0*/  LDL.LU R9, [R1+0x3a4] ;  /* 0x0003a40001097983 */ /* 0x000ea80000300800 */
[----:B------:R-:W3:Y:S04]  /*5f6b0*/  LDL.LU R10, [R1+0x3a8] ;  /* 0x0003a800010a7983 */ /* 0x000ee80000300800 */
[----:B------:R-:W3:Y:S04]  /*5f6c0*/  LDL.LU R11, [R1+0x3ac] ;  /* 0x0003ac00010b7983 */ /* 0x000ee80000300800 */
[----:B------:R0:W-:Y:S02]  /*5f6d0*/  STL.64 [R1+0x2878], R16 ;  /* 0x0028781001007387 */ /* 0x0001e40000100a00 */
[----:B0-----:R-:W-:-:S02]  /*5f6e0*/  IMAD.MOV.U32 R16, RZ, RZ, R19 ;  /* 0x000000ffff107224 */ /* 0x001fc400078e0013 */
[----:B------:R-:W-:-:S05]  /*5f6f0*/  IMAD.MOV.U32 R17, RZ, RZ, R18 ;  /* 0x000000ffff117224 */ /* 0x000fca00078e0012 */
        /* <DEDUP_REMOVED lines=10> */
[----:B------:R-:W2:Y:S04]  /*5f7a0*/  LDL.LU R14, [R1+0x2920] ;  /* 0x00292000010e7983 */ /* 0x000ea80000300800 */
[----:B------:R1:W-:Y:S04]  /*5f7b0*/  STL.64 [R1+0x28b0], R24 ;  /* 0x0028b01801007387 */ /* 0x0003e80000100a00 */
[----:B0-----:R-:W4:Y:S04]  /*5f7c0*/  LDL.LU R16, [R1+0x3f0] ;  /* 0x0003f00001107983 */ /* 0x001f280000300800 */
[----:B------:R-:W4:Y:S04]  /*5f7d0*/  LDL.LU R17, [R1+0x3f4] ;  /* 0x0003f40001117983 */ /* 0x000f280000300800 */
[----:B------:R-:W3:Y:S04]  /*5f7e0*/  LDL.LU R18, [R1+0x3f8] ;  /* 0x0003f80001127983 */ /* 0x000ee80000300800 */
[----:B------:R-:W3:Y:S01]  /*5f7f0*/  LDL.LU R19, [R1+0x3fc] ;  /* 0x0003fc0001137983 */ /* 0x000ee20000300800 */
[----:B-1----:R-:W-:-:S02]  /*5f800*/  IMAD.MOV.U32 R24, RZ, RZ, R15 ;  /* 0x000000ffff187224 */ /* 0x002fc400078e000f */
[----:B------:R-:W-:Y:S01]  /*5f810*/  IMAD.MOV.U32 R25, RZ, RZ, R3 ;  /* 0x000000ffff197224 */ /* 0x000fe200078e0003 */
[----:B---3--:R-:W-:Y:S04]  /*5f820*/  STL.64 [R1+0x28c0], R18 ;  /* 0x0028c01201007387 */ /* 0x008fe80000100a00 */
[----:B----4-:R0:W-:Y:S04]  /*5f830*/  STL.64 [R1+0x28b8], R16 ;  /* 0x0028b81001007387 */ /* 0x0101e80000100a00 */
        /* <DEDUP_REMOVED lines=8> */
[----:B------:R-:W-:Y:S02]  /*5f8c0*/  IMAD.MOV.U32 R25, RZ, RZ, R28 ;  /* 0x000000ffff197224 */ /* 0x000fe400078e001c */
[----:B------:R-:W-:Y:S02]  /*5f8d0*/  IMAD.MOV.U32 R20, RZ, RZ, R7 ;  /* 0x000000ffff147224 */ /* 0x000fe400078e0007 */
[----:B------:R-:W-:Y:S01]  /*5f8e0*/  IMAD.MOV.U32 R21, RZ, RZ, R6 ;  /* 0x000000ffff157224 */ /* 0x000fe200078e0006 */
[----:B--2---:R-:W-:Y:S04]  /*5f8f0*/  STL.64 [R1+0x28d8], R18 ;  /* 0x0028d81201007387 */ /* 0x004fe80000100a00 */
[----:B----4-:R0:W-:Y:S04]  /*5f900*/  STL.64 [R1+0x28d0], R16 ;  /* 0x0028d01001007387 */ /* 0x0101e80000100a00 */
[----:B------:R-:W-:Y:S04]  /*5f910*/  STL.64 [R1+0x28e0], R24 ;  /* 0x0028e01801007387 */ /* 0x000fe80000100a00 */
[----:B0-----:R-:W2:Y:S04]  /*5f920*/  LDL.LU R16, [R1+0x5f0] ;  /* 0x0005f00001107983 */ /* 0x001ea80000300800 */
[----:B------:R-:W2:Y:S04]  /*5f930*/  LDL.LU R17, [R1+0x5f4] ;  /* 0x0005f40001117983 */ /* 0x000ea80000300800 */
[----:B------:R-:W4:Y:S04]  /*5f940*/  LDL.LU R18, [R1+0x5f8] ;  /* 0x0005f80001127983 */ /* 0x000f280000300800 */
[----:B------:R-:W4:Y:S04]  /*5f950*/  LDL.LU R19, [R1+0x5fc] ;  /* 0x0005fc0001137983 */ /* 0x000f280000300800 */
[----:B------:R-:W-:Y:S04]  /*5f960*/  STL.64 [R1+0x2900], R20 ;  /* 0x0029001401007387 */ /* 0x000fe80000100a00 */
[----:B------:R-:W3:Y:S04]  /*5f970*/  LDL.LU R4, [R1+0x370] ;  /* 0x0003700001047983 */ /* 0x000ee80000300800 */
[----:B------:R-:W3:Y:S04]  /*5f980*/  LDL.LU R5, [R1+0x374] ;  /* 0x0003740001057983 */ /* 0x000ee80000300800 */
[----:B------:R-:W2:Y:S04]  /*5f990*/  LDL.LU R6, [R1+0x378] ;  /* 0x0003780001067983 */ /* 0x000ea80000300800 */
[----:B------:R-:W2:Y:S04]  /*5f9a0*/  LDL.LU R7, [R1+0x37c] ;  /* 0x00037c0001077983 */ /* 0x000ea80000300800 */
[----:B--2---:R-:W-:Y:S04]  /*5f9b0*/  STL.64 [R1+0x2910], R6 ;  /* 0x0029100601007387 */ /* 0x004fe80000100a00 */
[----:B---3--:R0:W-:Y:S04]  /*5f9c0*/  STL.64 [R1+0x2908], R4 ;  /* 0x0029080401007387 */ /* 0x0081e80000100a00 */
[----:B0-----:R-:W2:Y:S04]  /*5f9d0*/  LDL.LU R4, [R1+0x380] ;  /* 0x0003800001047983 */ /* 0x001ea80000300800 */
[----:B------:R-:W2:Y:S04]  /*5f9e0*/  LDL.LU R5, [R1+0x384] ;  /* 0x0003840001057983 */ /* 0x000ea80000300800 */
[----:B------:R-:W2:Y:S04]  /*5f9f0*/  LDL.LU R6, [R1+0x388] ;  /* 0x0003880001067983 */ /* 0x000ea80000300800 */
[----:B------:R-:W2:Y:S04]  /*5fa00*/  LDL.LU R7, [R1+0x38c] ;  /* 0x00038c0001077983 */ /* 0x000ea80000300800 */
[----:B----4-:R-:W-:Y:S04]  /*5fa10*/  STL.64 [R1+0x28f0], R18 ;  /* 0x0028f01201007387 */ /* 0x010fe80000100a00 */
[----:B------:R0:W-:Y:S04]  /*5fa20*/  STL.64 [R1+0x28e8], R16 ;  /* 0x0028e81001007387 */ /* 0x0001e80000100a00 */
        /* <DEDUP_REMOVED lines=14> */
[----:B0-----:R-:W2:Y:S04]  /*5fb10*/  LDL.LU R8, [R1+0x3c0] ;  /* 0x0003c00001087983 */ /* 0x001ea80000300800 */
[----:B------:R-:W2:Y:S04]  /*5fb20*/  LDL.LU R9, [R1+0x3c4] ;  /* 0x0003c40001097983 */ /* 0x000ea80000300800 */
[----:B------:R-:W4:Y:S04]  /*5fb30*/  LDL.LU R10, [R1+0x3c8] ;  /* 0x0003c800010a7983 */ /* 0x000f280000300800 */
[----:B------:R-:W4:Y:S01]  /*5fb40*/  LDL.LU R11, [R1+0x3cc] ;  /* 0x0003cc00010b7983 */ /* 0x000f220000300800 */
[----:B------:R-:W-:Y:S01]  /*5fb50*/  HMMA.16816.F32.BF16 R20, R12, R20, R4 ;  /* 0x000000140c14723c */ /* 0x000fe20000041804 */
[----:B------:R-:W0:Y:S02]  /*5fb60*/  S2R R27, SR_TID.X ;  /* 0x00000000001b7919 */ /* 0x000e240000002100 */
[----:B----4-:R-:W-:Y:S04]  /*5fb70*/  STL.64 [R1+0x2888], R10 ;  /* 0x0028880a01007387 */ /* 0x010fe80000100a00 */
[----:B--2---:R1:W-:Y:S04]  /*5fb80*/  STL.64 [R1+0x2880], R8 ;  /* 0x0028800801007387 */ /* 0x0043e80000100a00 */
[----:B-1----:R-:W2:Y:S04]  /*5fb90*/  LDL.LU R8, [R1+0x3d0] ;  /* 0x0003d00001087983 */ /* 0x002ea80000300800 */
[----:B------:R-:W2:Y:S04]  /*5fba0*/  LDL.LU R9, [R1+0x3d4] ;  /* 0x0003d40001097983 */ /* 0x000ea80000300800 */
[----:B------:R-:W2:Y:S04]  /*5fbb0*/  LDL.LU R10, [R1+0x3d8] ;  /* 0x0003d800010a7983 */ /* 0x000ea80000300800 */
[----:B------:R-:W2:Y:S04]  /*5fbc0*/  LDL.LU R11, [R1+0x3dc] ;  /* 0x0003dc00010b7983 */ /* 0x000ea80000300800 */
[----:B------:R-:W4:Y:S04]  /*5fbd0*/  LDL.LU.64 R6, [R1+0x2910] ;  /* 0x0029100001067983 */ /* 0x000f280000300a00 */
[----:B------:R-:W4:Y:S04]  /*5fbe0*/  LDL.LU.64 R4, [R1+0x2908] ;  /* 0x0029080001047983 */ /* 0x000f280000300a00 */
[----:B------:R1:W-:Y:S04]  /*5fbf0*/  STL.64 [R1+0x450], R20 ;  /* 0x0004501401007387 */ /* 0x0003e80000100a00 */
[----:B------:R4:W-:Y:S04]  /*5fc00*/  STL.64 [R1+0x458], R22 ;  /* 0x0004581601007387 */ /* 0x0009e80000100a00 */
[----:B-1----:R-:W4:Y:S01]  /*5fc10*/  LDL.LU.64 R20, [R1+0x2900] ;  /* 0x0029000001147983 */ /* 0x002f220000300a00 */
        /* <DEDUP_REMOVED lines=8> */
[----:B------:R-:W-:-:S07]  /*5fca0*/  IMAD.MOV.U32 R25, RZ, RZ, R0 ;  /* 0x000000ffff197224 */ /* 0x000fce00078e0000 */
[C---:B---3--:R-:W-:Y:S06]  /*5fcb0*/  HMMA.16816.F32.BF16 R24, R12.reuse, R24, R16 ;  /* 0x000000180c18723c */ /* 0x048fec0000041810 */
[----:B----4-:R-:W-:Y:S01]  /*5fcc0*/  HMMA.16816.F32.BF16 R20, R12, R20, R4 ;  /* 0x000000140c14723c */ /* 0x010fe20000041804 */
[----:B------:R-:W3:-:S15]  /*5fcd0*/  LDL.LU.64 R4, [R1+0x28f8] ;  /* 0x0028f80001047983 */ /* 0x000ede0000300a00 */
[----:B------:R-:W-:-:S07]  /*5fce0*/  NOP ;  /* 0x0000000000007918 */ /* 0x000fce0000000000 */
[----:B------:R-:W-:Y:S01]  /*5fcf0*/  STL.64 [R1+0x440], R20 ;  /* 0x0004401401007387 */ /* 0x000fe20000100a00 */
[----:B------:R-:W-:Y:S02]  /*5fd00*/  IMAD.MOV.U32 R6, RZ, RZ, R22 ;  /* 0x000000ffff067224 */ /* 0x000fe400078e0016 */
[----:B------:R-:W-:Y:S02]  /*5fd10*/  IMAD.MOV.U32 R7, RZ, RZ, R23 ;  /* 0x000000ffff077224 */ /* 0x000fe400078e0017 */
[----:B------:R-:W0:Y:S04]  /*5fd20*/  LDSM.16.MT88.4 R20, [R2+UR4+0x13000] ;  /* 0x013000040214783b */ /* 0x000e280008004200 */
[----:B------:R-:W-:Y:S04]  /*5fd30*/  STL [R1+0x26f4], R7 ;  /* 0x0026f40701007387 */ /* 0x000fe80000100800 */
[----:B------:R-:W-:Y:S04]  /*5fd40*/  STL [R1+0x26f0], R6 ;  /* 0x0026f00601007387 */ /* 0x000fe80000100800 */
[----:B0-----:R-:W-:Y:S04]  /*5fd50*/  STL.64 [R1+0x26d0], R22 ;  /* 0x0026d01601007387 */ /* 0x001fe80000100a00 */
[----:B------:R0:W-:Y:S04]  /*5fd60*/  STL.64 [R1+0x26c8], R20 ;  /* 0x0026c81401007387 */ /* 0x0001e80000100a00 */
[----:B0-----:R-:W4:Y:S04]  /*5fd70*/  LDL.LU R20, [R1+0x280] ;  /* 0x0002800001147983 */ /* 0x001f280000300800 */
[----:B------:R-:W4:Y:S04]  /*5fd80*/  LDL.LU R21, [R1+0x284] ;  /* 0x0002840001157983 */ /* 0x000f280000300800 */
[----:B------:R-:W4:Y:S04]  /*5fd90*/  LDL.LU R22, [R1+0x288] ;  /* 0x0002880001167983 */ /* 0x000f280000300800 */
[----:B------:R-:W4:Y:S04]  /*5fda0*/  LDL.LU R23, [R1+0x28c] ;  /* 0x00028c0001177983 */ /* 0x000f280000300800 */
[----:B------:R-:W2:Y:S04]  /*5fdb0*/  LDL.LU.64 R18, [R1+0x28f0] ;  /* 0x0028f00001127983 */ /* 0x000ea80000300a00 */
[----:B------:R-:W2:Y:S04]  /*5fdc0*/  LDL.LU.64 R16, [R1+0x28e8] ;  /* 0x0028e80001107983 */ /* 0x000ea80000300a00 */
        /* <DEDUP_REMOVED lines=22> */
[----:B------:R-:W-:Y:S04]  /*5ff30*/  STL.64 [R1+0x408], R26 ;  /* 0x0004081a01007387 */ /* 0x000fe80000100a00 */
[----:B0-----:R-:W2:Y:S02]  /*5ff40*/  LDL.LU.64 R24, [R1+0x2898] ;  /* 0x0028980001187983 */ /* 0x001ea40000300a00 */
[----:B--2---:R-:W-:-:S15]  /*5ff50*/  HMMA.16816.F32.BF16 R16, R12, R24, R16 ;  /* 0x000000180c10723c */ /* 0x004fde0000041810 */
[----:B------:R-:W-:-:S08]  /*5ff60*/  NOP ;  /* 0x0000000000007918 */ /* 0x000fd00000000000 */
[----:B------:R0:W-:Y:S04]  /*5ff70*/  STL.64 [R1+0x3f0], R16 ;  /* 0x0003f01001007387 */ /* 0x0001e80000100a00 */
[----:B------:R-:W-:Y:S04]  /*5ff80*/  STL.64 [R1+0x3f8], R18 ;  /* 0x0003f81201007387 */ /* 0x000fe80000100a00 */
[----:B0-----:R-:W2:Y:S04]  /*5ff90*/  LDL.LU.64 R16, [R1+0x2890] ;  /* 0x0028900001107983 */ /* 0x001ea80000300a00 */
[----:B------:R0:W-:Y:S04]  /*5ffa0*/  STL.64 [R1+0x27a8], R24 ;  /* 0x0027a81801007387 */ /* 0x0001e80000100a00 */
[----:B0-----:R-:W3:Y:S04]  /*5ffb0*/  LDL.LU R24, [R1+0x2b0] ;  /* 0x0002b00001187983 */ /* 0x001ee80000300800 */
        /* <DEDUP_REMOVED lines=36> */
[----:B0-----:R-:W2:Y:S01]  /*60200*/  LDL.LU.64 R16, [R1+0x2818] ;  /* 0x0028180001107983 */ /* 0x001ea20000300a00 */
[----:B------:R-:W-:Y:S01]  /*60210*/  IMAD.MOV.U32 R27, RZ, RZ, R3 ;  /* 0x000000ffff1b7224 */ /* 0x000fe200078e0003 */
[----:B--2---:R-:W-:Y:S06]  /*60220*/  HMMA.16816.F32.BF16 R8, R12, R16, R8 ;  /* 0x000000100c08723c */ /* 0x004fec0000041808 */
[----:B------:R-:W-:-:S15]  /*60230*/  IMAD.MOV.U32 R3, RZ, RZ, R17 ;  /* 0x000000ffff037224 */ /* 0x000fde00078e0011 */
[----:B------:R-:W-:-:S02]  /*60240*/  NOP ;  /* 0x0000000000007918 */ /* 0x000fc40000000000 */
[----:B------:R-:W-:Y:S04]  /*60250*/  STL.64 [R1+0x390], R8 ;  /* 0x0003900801007387 */ /* 0x000fe80000100a00 */
[----:B------:R0:W-:Y:S04]  /*60260*/  STL.64 [R1+0x398], R10 ;  /* 0x0003980a01007387 */ /* 0x0001e80000100a00 */
[----:B0-----:R-:W2:Y:S04]  /*60270*/  LDL.LU.64 R10, [R1+0x2810] ;  /* 0x00281000010a7983 */ /* 0x001ea80000300a00 */
[----:B------:R-:W2:Y:S04]  /*60280*/  LDL.LU.64 R8, [R1+0x2808] ;  /* 0x0028080001087983 */ /* 0x000ea80000300a00 */
[----:B------:R-:W2:Y:S02]  /*60290*/  LDL.LU.64 R16, [R1+0x2800] ;  /* 0x0028000001107983 */ /* 0x000ea40000300a00 */
[----:B--2---:R-:W-:-:S15]  /*602a0*/  HMMA.16816.F32.BF16 R8, R12, R16, R8 ;  /* 0x000000100c08723c */ /* 0x004fde0000041808 */
[----:B------:R-:W-:-:S08]  /*602b0*/  NOP ;  /* 0x0000000000007918 */ /* 0x000fd00000000000 */
[----:B------:R0:W-:Y:S04]  /*602c0*/  STL.64 [R1+0x380], R8 ;  /* 0x0003800801007387 */ /* 0x0001e80000100a00 */
[----:B------:R-:W-:Y:S04]  /*602d0*/  STL.64 [R1+0x388], R10 ;  /* 0x0003880a01007387 */ /* 0x000fe80000100a00 */
[----:B0-----:R-:W4:Y:S01]  /*602e0*/  LDL.LU.64 R8, [R1+0x27f8] ;  /* 0x0027f80001087983 */ /* 0x001f220000300a00 */
[----:B------:R-:W-:Y:S02]  /*602f0*/  IMAD.MOV.U32 R28, RZ, RZ, R16 ;  /* 0x000000ffff1c7224 */ /* 0x000fe400078e0010 */
[----:B------:R-:W-:Y:S01]  /*60300*/  IMAD.MOV.U32 R2, RZ, RZ, R17 ;  /* 0x000000ffff027224 */ /* 0x000fe200078e0011 */
[----:B------:R-:W2:Y:S04]  /*60310*/  LDL.LU.64 R18, [R1+0x27f0] ;  /* 0x0027f00001127983 */ /* 0x000ea80000300a00 */
[----:B------:R-:W2:Y:S01]  /*60320*/  LDL.LU.64 R16, [R1+0x27e8] ;  /* 0x0027e80001107983 */ /* 0x000ea20000300a00 */
[----:B---3--:R-:W-:Y:S06]  /*60330*/  HMMA.16816.F32.BF16 R24, R12, R4, R24 ;  /* 0x000000040c18723c */ /* 0x008fec0000041818 */
[----:B------:R-:W-:Y:S04]  /*60340*/  STL [R1+0x26fc], R4 ;  /* 0x0026fc0401007387 */ /* 0x000fe80000100800 */
[----:B------:R4:W-:-:S13]  /*60350*/  STL [R1+0x26f8], R5 ;  /* 0x0026f80501007387 */ /* 0x0009da0000100800 */
[----:B------:R-:W-:Y:S04]  /*60360*/  STL.64 [R1+0x370], R24 ;  /* 0x0003701801007387 */ /* 0x000fe80000100a00 */
[----:B------:R-:W-:Y:S01]  /*60370*/  STL.64 [R1+0x378], R26 ;  /* 0x0003781a01007387 */ /* 0x000fe20000100a00 */
[----:B----4-:R-:W-:Y:S03]  /*60380*/  HMMA.16816.F32.BF16 R4, R12, R8, R20 ;  /* 0x000000080c04723c */ /* 0x010fe60000041814 */
[----:B------:R-:W3:-:S15]  /*60390*/  LDL.LU R20, [R1+0x190] ;  /* 0x0001900001147983 */ /* 0x000ede0000300800 */
[----:B------:R-:W-:-:S05]  /*603a0*/  NOP ;  /* 0x0000000000007918 */ /* 0x000fca0000000000 */
[----:B------:R-:W-:Y:S04]  /*603b0*/  STL.64 [R1+0x2e0], R4 ;  /* 0x0002e00401007387 */ /* 0x000fe80000100a00 */
[----:B------:R-:W-:Y:S04]  /*603c0*/  STL.64 [R1+0x2e8], R6 ;  /* 0x0002e80601007387 */ /* 0x000fe80000100a00 */
[----:B------:R-:W3:Y:S04]  /*603d0*/  LDL.LU R21, [R1+0x194] ;  /* 0x0001940001157983 */ /* 0x000ee80000300800 */
[----:B------:R-:W4:Y:S04]  /*603e0*/  LDL.LU R22, [R1+0x198] ;  /* 0x0001980001167983 */ /* 0x000f280000300800 */
[----:B------:R-:W4:Y:S04]  /*603f0*/  LDL.LU R23, [R1+0x19c] ;  /* 0x00019c0001177983 */ /* 0x000f280000300800 */
[----:B----4-:R-:W-:Y:S04]  /*60400*/  STL.64 [R1+0x27e0], R22 ;  /* 0x0027e01601007387 */ /* 0x010fe80000100a00 */
[----:B---3--:R0:W-:Y:S04]  /*60410*/  STL.64 [R1+0x27d8], R20 ;  /* 0x0027d81401007387 */ /* 0x0081e80000100a00 */
[----:B0-----:R-:W2:Y:S04]  /*60420*/  LDL.LU R20, [R1+0x1a0] ;  /* 0x0001a00001147983 */ /* 0x001ea80000300800 */
[----:B------:R-:W2:Y:S04]  /*60430*/  LDL.LU R21, [R1+0x1a4] ;  /* 0x0001a40001157983 */ /* 0x000ea80000300800 */
[----:B------:R-:W2:Y:S04]  /*60440*/  LDL.LU R22, [R1+0x1a8] ;  /* 0x0001a80001167983 */ /* 0x000ea80000300800 */
[----:B------:R-:W2:Y:S04]  /*60450*/  LDL.LU R23, [R1+0x1ac] ;  /* 0x0001ac0001177983 */ /* 0x000ea80000300800 */
[----:B------:R-:W3:Y:S04]  /*60460*/  LDL.LU.64 R12, [R1+0xc0] ;  /* 0x0000c000010c7983 */ /* 0x000ee80000300a00 */
[----:B------:R-:W4:Y:S04]  /*60470*/  LDL.LU R4, [R1+0x5d0] ;  /* 0x0005d00001047983 */ /* 0x000f280000300800 */
[----:B------:R-:W4:Y:S04]  /*60480*/  LDL.LU R5, [R1+0x5d4] ;  /* 0x0005d40001057983 */ /* 0x000f280000300800 */
[----:B------:R-:W2:Y:S04]  /*60490*/  LDL.LU R6, [R1+0x5d8] ;  /* 0x0005d80001067983 */ /* 0x000ea80000300800 */
[----:B------:R-:W2:Y:S04]  /*604a0*/  LDL.LU R7, [R1+0x5dc] ;  /* 0x0005dc0001077983 */ /* 0x000ea80000300800 */
[----:B--2---:R-:W-:Y:S04]  /*604b0*/  STL.64 [R1+0x27b8], R6 ;  /* 0x0027b80601007387 */ /* 0x004fe80000100a00 */
[----:B----4-:R0:W-:Y:S04]  /*604c0*/  STL.64 [R1+0x27b0], R4 ;  /* 0x0027b00401007387 */ /* 0x0101e80000100a00 */
[----:B0-----:R-:W2:Y:S04]  /*604d0*/  LDL.LU.64 R4, [R1+0xa0] ;  /* 0x0000a00001047983 */ /* 0x001ea80000300a00 */
[----:B--2---:R0:W-:Y:S04]  /*604e0*/  STL.64 [R1+0x27c0], R4 ;  /* 0x0027c00401007387 */ /* 0x0041e80000100a00 */
[----:B0-----:R-:W2:Y:S04]  /*604f0*/  LDL.LU.64 R4, [R1+0xb0] ;  /* 0x0000b00001047983 */ /* 0x001ea80000300a00 */
[----:B------:R-:W4:Y:S04]  /*60500*/  LDL.LU R24, [R1+0x290] ;  /* 0x0002900001187983 */ /* 0x000f280000300800 */
[----:B------:R-:W4:Y:S04]  /*60510*/  LDL.LU R25, [R1+0x294] ;  /* 0x0002940001197983 */ /* 0x000f280000300800 */
[----:B------:R-:W3:Y:S04]  /*60520*/  LDL.LU R26, [R1+0x298] ;  /* 0x00029800011a7983 */ /* 0x000ee80000300800 */
[----:B------:R-:W3:Y:S04]  /*60530*/  LDL.LU R27, [R1+0x29c] ;  /* 0x00029c00011b7983 */ /* 0x000ee80000300800 */
[----:B---3--:R-:W-:Y:S04]  /*60540*/  STL.64 [R1+0x27d0], R26 ;  /* 0x0027d01a01007387 */ /* 0x008fe80000100a00 */
[----:B----4-:R0:W-:Y:S04]  /*60550*/  STL.64 [R1+0x27c8], R24 ;  /* 0x0027c81801007387 */ /* 0x0101e80000100a00 */
[----:B0-----:R-:W2:Y:S04]  /*60560*/  LDL.LU R24, [R1+0x180] ;  /* 0x0001800001187983 */ /* 0x001ea80000300800 */
[----:B------:R-:W2:Y:S04]  /*60570*/  LDL.LU R25, [R1+0x184] ;  /* 0x0001840001197983 */ /* 0x000ea80000300800 */
[----:B------:R-:W2:Y:S04]  /*60580*/  LDL.LU R26, [R1+0x188] ;  /* 0x00018800011a7983 */ /* 0x000ea80000300800 */
[----:B------:R-:W2:Y:S04]  /*60590*/  LDL.LU R27, [R1+0x18c] ;  /* 0x00018c00011b7983 */ /* 0x000ea80000300800 */
        /* <DEDUP_REMOVED lines=9> */
[----:B--2---:R-:W-:Y:S01]  /*60630*/  HMMA.16816.F32.BF16 R24, R16, R4, R24 ;  /* 0x000000041018723c */ /* 0x004fe20000041818 */
[----:B------:R-:W-:-:S02]  /*60640*/  IMAD.MOV.U32 R11, RZ, RZ, R9 ;  /* 0x000000ffff0b7224 */ /* 0x000fc400078e0009 */
[----:B------:R-:W-:-:S03]  /*60650*/  IMAD.MOV.U32 R0, RZ, RZ, R8 ;  /* 0x000000ffff007224 */ /* 0x000fc600078e0008 */
[----:B------:R0:W-:Y:S04]  /*60660*/  STL [R1+0x271c], R11 ;  /* 0x00271c0b01007387 */ /* 0x0001e80000100800 */
[----:B------:R-:W2:Y:S04]  /*60670*/  LDL.LU R8, [R1+0x2a0] ;  /* 0x0002a00001087983 */ /* 0x000ea80000300800 */
[----:B------:R-:W2:Y:S04]  /*60680*/  LDL.LU R9, [R1+0x2a4] ;  /* 0x0002a40001097983 */ /* 0x000ea80000300800 */
[----:B------:R-:W2:Y:S04]  /*60690*/  LDL.LU R10, [R1+0x2a8] ;  /* 0x0002a800010a7983 */ /* 0x000ea80000300800 */
[----:B0-----:R-:W2:Y:S04]  /*606a0*/  LDL.LU R11, [R1+0x2ac] ;  /* 0x0002ac00010b7983 */ /* 0x001ea80000300800 */
[----:B------:R-:W-:Y:S01]  /*606b0*/  STL [R1+0x2718], R0 ;  /* 0x0027180001007387 */ /* 0x000fe20000100800 */
[----:B------:R-:W0:Y:S01]  /*606c0*/  S2R R15, SR_TID.X ;  /* 0x00000000000f7919 */ /* 0x000e220000002100 */
[----:B---3--:R-:W-:-:S15]  /*606d0*/  HMMA.16816.F32.BF16 R20, R16, R12, R20 ;  /* 0x0000000c1014723c */ /* 0x008fde0000041814 */
[----:B------:R-:W-:-:S08]  /*606e0*/  NOP ;  /* 0x0000000000007918 */ /* 0x000fd00000000000 */
[----:B------:R-:W-:Y:S04]  /*606f0*/  STL.64 [R1+0x2c0], R20 ;  /* 0x0002c01401007387 */ /* 0x000fe80000100a00 */
[----:B------:R1:W-:Y:S04]  /*60700*/  STL.64 [R1+0x2c8], R22 ;  /* 0x0002c81601007387 */ /* 0x0003e80000100a00 */
[----:B------:R-:W-:Y:S04]  /*60710*/  STL.64 [R1+0x2b0], R24 ;  /* 0x0002b01801007387 */ /* 0x000fe80000100a00 */
[----:B------:R3:W-:Y:S01]  /*60720*/  STL.64 [R1+0x2b8], R26 ;  /* 0x0002b81a01007387 */ /* 0x0007e20000100a00 */
[----:B-1----:R-:W-:-:S02]  /*60730*/  IMAD.MOV.U32 R23, RZ, RZ, R4 ;  /* 0x000000ffff177224 */ /* 0x002fc400078e0004 */
[----:B------:R-:W-:Y:S01]  /*60740*/  IMAD.MOV.U32 R22, RZ, RZ, R5 ;  /* 0x000000ffff167224 */ /* 0x000fe200078e0005 */
[----:B---3--:R-:W3:Y:S04]  /*60750*/  LDL.LU.64 R26, [R1+0x27d0] ;  /* 0x0027d000011a7983 */ /* 0x008ee80000300a00 */
[----:B------:R-:W3:Y:S04]  /*60760*/  LDL.LU.64 R24, [R1+0x27c8] ;  /* 0x0027c80001187983 */ /* 0x000ee80000300a00 */
[----:B------:R-:W2:Y:S01]  /*60770*/  LDL.LU.64 R4, [R1+0x27c0] ;  /* 0x0027c00001047983 */ /* 0x000ea20000300a00 */
[C---:B0-----:R-:W-:Y:S01]  /*60780*/  LOP3.LUT R29, R15.reuse, 0x7, RZ, 0xc0, !PT ;  /* 0x000000070f1d7812 */ /* 0x041fe200078ec0ff */
[----:B------:R-:W-:-:S04]  /*60790*/  IMAD.SHL.U32 R14, R15, 0x2, RZ ;  /* 0x000000020f0e7824 */ /* 0x000fc800078e00ff */
[----:B------:R-:W-:Y:S02]  /*607a0*/  IMAD R29, R29, 0x90, RZ ;  /* 0x000000901d1d7824 */ /* 0x000fe400078e02ff */
[----:B------:R-:W-:-:S03]  /*607b0*/  IMAD.SHL.U32 R15, R15, 0x40, RZ ;  /* 0x000000400f0f7824 */ /* 0x000fc600078e00ff */
[----:B------:R-:W-:-:S04]  /*607c0*/  LOP3.LUT R29, R29, 0x10, R14, 0x78, !PT ;  /* 0x000000101d1d7812 */ /* 0x000fc800078e780e */
[----:B------:R-:W-:Y:S01]  /*607d0*/  LOP3.LUT R29, R29, 0x400, R15, 0xf8, !PT ;  /* 0x000004001d1d7812 */ /* 0x000fe200078ef80f */
[----:B------:R-:W-:Y:S02]  /*607e0*/  IMAD.MOV.U32 R21, RZ, RZ, R12 ;  /* 0x000000ffff157224 */ /* 0x000fe400078e000c */
[----:B------:R-:W-:Y:S02]  /*607f0*/  IMAD.MOV.U32 R20, RZ, RZ, R13 ;  /* 0x000000ffff147224 */ /* 0x000fe400078e000d */
[----:B------:R-:W0:Y:S04]  /*60800*/  LDSM.16.MT88.4 R12, [R29+UR4+0x13800] ;  /* 0x013800041d0c783b */ /* 0x000e280008004200 */
[----:B------:R-:W-:Y:S04]  /*60810*/  STL.64 [R1+0x2710], R22 ;  /* 0x0027101601007387 */ /* 0x000fe80000100a00 */
[----:B------:R1:W-:Y:S04]  /*60820*/  STL.64 [R1+0x2708], R20 ;  /* 0x0027081401007387 */ /* 0x0003e80000100a00 */
[----:B-1----:R-:W4:Y:S04]  /*60830*/  LDL.LU R20, [R1+0x5c0] ;  /* 0x0005c00001147983 */ /* 0x002f280000300800 */
[----:B------:R-:W4:Y:S04]  /*60840*/  LDL.LU R21, [R1+0x5c4] ;  /* 0x0005c40001157983 */ /* 0x000f280000300800 */
[----:B------:R-:W4:Y:S04]  /*60850*/  LDL.LU R22, [R1+0x5c8] ;  /* 0x0005c80001167983 */ /* 0x000f280000300800 */
[----:B------:R-:W4:Y:S04]  /*60860*/  LDL.LU R23, [R1+0x5cc] ;  /* 0x0005cc0001177983 */ /* 0x000f280000300800 */
[----:B0-----:R-:W-:Y:S04]  /*60870*/  STL.64 [R1+0x2570], R14 ;  /* 0x0025700e01007387 */ /* 0x001fe80000100a00 */
[----:B------:R0:W-:Y:S02]  /*60880*/  STL.64 [R1+0x2568], R12 ;  /* 0x0025680c01007387 */ /* 0x0001e40000100a00 */
[----:B0-----:R-:W-:-:S02]  /*60890*/  IMAD.MOV.U32 R12, RZ, RZ, R28 ;  /* 0x000000ffff0c7224 */ /* 0x001fc400078e001c */
[----:B------:R-:W-:-:S05]  /*608a0*/  IMAD.MOV.U32 R13, RZ, RZ, R2 ;  /* 0x000000ffff0d7224 */ /* 0x000fca00078e0002 */
[----:B------:R0:W-:Y:S04]  /*608b0*/  STL.64 [R1+0x2778], R12 ;  /* 0x0027780c01007387 */ /* 0x0001e80000100a00 */
[----:B0-----:R-:W4:Y:S01]  /*608c0*/  LDL.LU.64 R12, [R1+0x80] ;  /* 0x00008000010c7983 */ /* 0x001f220000300a00 */
[----:B--2---:R-:W-:Y:S06]  /*608d0*/  HMMA.16816.F32.BF16 R8, R16, R4, R8 ;  /* 0x000000041008723c */ /* 0x004fec0000041808 */
[----:B------:R-:W-:-:S15]  /*608e0*/  IMAD.MOV.U32 R2, RZ, RZ, R5 ;  /* 0x000000ffff027224 */ /* 0x000fde00078e0005 */
[----:B------:R-:W-:-:S02]  /*608f0*/  NOP ;  /* 0x0000000000007918 */ /* 0x000fc40000000000 */
[----:B------:R-:W-:Y:S04]  /*60900*/  STL.64 [R1+0x2a0], R8 ;  /* 0x0002a00801007387 */ /* 0x000fe80000100a00 */
[----:B------:R0:W-:Y:S04]  /*60910*/  STL.64 [R1+0x2a8], R10 ;  /* 0x0002a80a01007387 */ /* 0x0001e80000100a00 */
[----:B------:R-:W4:Y:S01]  /*60920*/  LDL.LU.64 R6, [R1+0x27b8] ;  /* 0x0027b80001067983 */ /* 0x000f220000300a00 */
[----:B0-----:R-:W-:-:S03]  /*60930*/  IMAD.MOV.U32 R10, RZ, RZ, R4 ;  /* 0x000000ffff0a7224 */ /* 0x001fc600078e0004 */
[----:B------:R-:W4:Y:S04]  /*60940*/  LDL.LU.64 R4, [R1+0x27b0] ;  /* 0x0027b00001047983 */ /* 0x000f280000300a00 */
[----:B------:R-:W-:Y:S04]  /*60950*/  STL [R1+0x2720], R10 ;  /* 0x0027200a01007387 */ /* 0x000fe80000100800 */
[----:B------:R-:W3:Y:S02]  /*60960*/  LDL.LU.64 R8, [R1+0x90] ;  /* 0x0000900001087983 */ /* 0x000ee40000300a00 */
[----:B---3--:R-:W-:-:S15]  /*60970*/  HMMA.16816.F32.BF16 R24, R16, R8, R24 ;  /* 0x000000081018723c */ /* 0x008fde0000041818 */
[----:B------:R-:W-:-:S08]  /*60980*/  NOP ;  /* 0x0000000000007918 */ /* 0x000fd00000000000 */
[----:B------:R0:W-:Y:S04]  /*60990*/  STL.64 [R1+0x290], R24 ;  /* 0x0002901801007387 */ /* 0x0001e80000100a00 */
[----:B------:R-:W-:Y:S04]  /*609a0*/  STL.64 [R1+0x298], R26 ;  /* 0x0002981a01007387 */ /* 0x000fe80000100a00 */
[----:B0-----:R-:W2:Y:S01]  /*609b0*/  LDL.LU.64 R24, [R1+0x27a8] ;  /* 0x0027a80001187983 */ /* 0x001ea20000300a00 */
[----:B------:R-:W-:Y:S02]  /*609c0*/  IMAD.MOV.U32 R28, RZ, RZ, R8 ;  /* 0x000000ffff1c7224 */ /* 0x000fe400078e0008 */
[----:B------:R-:W-:-:S02]  /*609d0*/  IMAD.MOV.U32 R29, RZ, RZ, R9 ;  /* 0x000000ffff1d7224 */ /* 0x000fc400078e0009 */
[----:B----4-:R-:W-:-:S15]  /*609e0*/  HMMA.16816.F32.BF16 R8, R16, R12, R4 ;  /* 0x0000000c1008723c */ /* 0x010fde0000041804 */
[----:B------:R-:W-:-:S08]  /*609f0*/  NOP ;  /* 0x0000000000007918 */ /* 0x000fd00000000000 */
[----:B------:R-:W-:Y:S04]  /*60a00*/  STL.64 [R1+0x280], R8 ;  /* 0x0002800801007387 */ /* 0x000fe80000100a00 */
[----:B------:R2:W-:Y:S01]  /*60a10*/  STL.64 [R1+0x288], R10 ;  /* 0x0002880a01007387 */ /* 0x0005e20000100a00 */
[----:B------:R-:W-:Y:S02]  /*60a20*/  IMAD.MOV.U32 R7, RZ, RZ, R12 ;  /* 0x000000ffff077224 */ /* 0x000fe400078e000c */
[----:B------:R-:W-:Y:S01]  /*60a30*/  IMAD.MOV.U32 R6, RZ, RZ, R13 ;  /* 0x000000ffff067224 */ /* 0x000fe200078e000d */
[----:B--2---:R-:W-:Y:S06]  /*60a40*/  HMMA.16816.F32.BF16 R8, R16, R24, R20 ;  /* 0x000000181008723c */ /* 0x004fec0000041814 */
[----:B------:R-:W-:-:S02]  /*60a50*/  IMAD.MOV.U32 R4, RZ, RZ, R24 ;  /* 0x000000ffff047224 */ /* 0x000fc400078e0018 */
[----:B------:R-:W-:-:S15]  /*60a60*/  IMAD.MOV.U32 R5, RZ, RZ, R25 ;  /* 0x000000ffff057224 */ /* 0x000fde00078e0019 */
[----:B------:R-:W-:Y:S04]  /*60a70*/  STL.64 [R1+0x270], R8 ;  /* 0x0002700801007387 */ /* 0x000fe80000100a00 */
[----:B------:R-:W-:Y:S04]  /*60a80*/  STL.64 [R1+0x278], R10 ;  /* 0x0002780a01007387 */ /* 0x000fe80000100a00 */
[----:B------:R-:W-:Y:S04]  /*60a90*/  STL.64 [R1+0x2730], R6 ;  /* 0x0027300601007387 */ /* 0x000fe80000100a00 */
[----:B------:R0:W-:Y:S04]  /*60aa0*/  STL.64 [R1+0x2728], R4 ;  /* 0x0027280401007387 */ /* 0x0001e80000100a00 */
[----:B0-----:R-:W2:Y:S04]  /*60ab0*/  LDL.LU R4, [R1+0x560] ;  /* 0x0005600001047983 */ /* 0x001ea80000300800 */
[----:B------:R-:W2:Y:S04]  /*60ac0*/  LDL.LU R5, [R1+0x564] ;  /* 0x0005640001057983 */ /* 0x000ea80000300800 */
[----:B------:R-:W3:Y:S04]  /*60ad0*/  LDL.LU R6, [R1+0x568] ;  /* 0x0005680001067983 */ /* 0x000ee80000300800 */
[----:B------:R-:W3:Y:S04]  /*60ae0*/  LDL.LU R7, [R1+0x56c] ;  /* 0x00056c0001077983 */ /* 0x000ee80000300800 */
[----:B---3--:R-:W-:Y:S04]  /*60af0*/  STL.64 [R1+0x2740], R6 ;  /* 0x0027400601007387 */ /* 0x008fe80000100a00 */
[----:B--2---:R0:W-:Y:S04]  /*60b00*/  STL.64 [R1+0x2738], R4 ;  /* 0x0027380401007387 */ /* 0x0041e80000100a00 */
[----:B0-----:R-:W2:Y:S04]  /*60b10*/  LDL.LU.64 R4, [R1+0x20] ;  /* 0x0000200001047983 */ /* 0x001ea80000300a00 */
[----:B--2---:R0:W-:Y:S04]  /*60b20*/  STL.64 [R1+0x2758], R4 ;  /* 0x0027580401007387 */ /* 0x0041e80000100a00 */
[----:B0-----:R-:W2:Y:S04]  /*60b30*/  LDL.LU.64 R4, [R1+0x30] ;  /* 0x0000300001047983 */ /* 0x001ea80000300a00 */
[----:B--2---:R-:W-:Y:S04]  /*60b40*/  STL.64 [R1+0x2770], R4 ;  /* 0x0027700401007387 */ /* 0x004fe80000100a00 */
[----:B------:R-:W2:Y:S04]  /*60b50*/  LDL.LU R20, [R1+0x550] ;  /* 0x0005500001147983 */ /* 0x000ea80000300800 */
        /* <DEDUP_REMOVED lines=14> */
[----:B--2---:R-:W-:Y:S04]  /*60c40*/  STL.64 [R1+0x2788], R14 ;  /* 0x0027880e01007387 */ /* 0x004fe80000100a00 */
[----:B------:R0:W-:Y:S04]  /*60c50*/  STL.64 [R1+0x2780], R12 ;  /* 0x0027800c01007387 */ /* 0x0001e80000100a00 */
[----:B0-----:R-:W2:Y:S04]  /*60c60*/  LDL.LU.64 R12, [R1+0x50] ;  /* 0x00005000010c7983 */ /* 0x001ea80000300a00 */
[----:B--2---:R0:W-:Y:S04]  /*60c70*/  STL.64 [R1+0x27a0], R12 ;  /* 0x0027a00c01007387 */ /* 0x0041e80000100a00 */
[----:B0-----:R-:W3:Y:S04]  /*60c80*/  LDL.LU R12, [R1+0x5b0] ;  /* 0x0005b000010c7983 */ /* 0x001ee80000300800 */
[----:B------:R-:W3:Y:S04]  /*60c90*/  LDL.LU R13, [R1+0x5b4] ;  /* 0x0005b400010d7983 */ /* 0x000ee80000300800 */
[----:B------:R-:W3:Y:S04]  /*60ca0*/  LDL.LU R14, [R1+0x5b8] ;  /* 0x0005b800010e7983 */ /* 0x000ee80000300800 */
[----:B------:R-:W3:Y:S04]  /*60cb0*/  LDL.LU R15, [R1+0x5bc] ;  /* 0x0005bc00010f7983 */ /* 0x000ee80000300800 */
[----:B------:R-:W2:Y:S04]  /*60cc0*/  LDL.LU.64 R4, [R1+0x40] ;  /* 0x0000400001047983 */ /* 0x000ea80000300a00 */
[----:B------:R-:W-:Y:S04]  /*60cd0*/  STL.64 [R1+0x2750], R22 ;  /* 0x0027501601007387 */ /* 0x000fe80000100a00 */
[----:B------:R0:W-:Y:S04]  /*60ce0*/  STL.64 [R1+0x2748], R20 ;  /* 0x0027481401007387 */ /* 0x0001e80000100a00 */
[----:B0-----:R-:W4:Y:S04]  /*60cf0*/  LDL.LU R20, [R1+0x570] ;  /* 0x0005700001147983 */ /* 0x001f280000300800 */
[----:B------:R-:W4:Y:S04]  /*60d00*/  LDL.LU R21, [R1+0x574] ;  /* 0x0005740001157983 */ /* 0x000f280000300800 */
[----:B------:R-:W3:Y:S04]  /*60d10*/  LDL.LU R22, [R1+0x578] ;  /* 0x0005780001167983 */ /* 0x000ee80000300800 */
[----:B------:R-:W3:Y:S04]  /*60d20*/  LDL.LU R23, [R1+0x57c] ;  /* 0x00057c0001177983 */ /* 0x000ee80000300800 */
[----:B---3--:R-:W-:Y:S04]  /*60d30*/  STL.64 [R1+0x2768], R22 ;  /* 0x0027681601007387 */ /* 0x008fe80000100a00 */
[----:B----4-:R0:W-:Y:S04]  /*60d40*/  STL.64 [R1+0x2760], R20 ;  /* 0x0027601401007387 */ /* 0x0101e80000100a00 */
[----:B0-----:R-:W3:Y:S04]  /*60d50*/  LDL.LU R20, [R1+0x580] ;  /* 0x0005800001147983 */ /* 0x001ee80000300800 */
[----:B------:R-:W3:Y:S04]  /*60d60*/  LDL.LU R21, [R1+0x584] ;  /* 0x0005840001157983 */ /* 0x000ee80000300800 */
[----:B------:R-:W3:Y:S04]  /*60d70*/  LDL.LU R22, [R1+0x588] ;  /* 0x0005880001167983 */ /* 0x000ee80000300800 */
[----:B------:R-:W3:Y:S04]  /*60d80*/  LDL.LU R23, [R1+0x58c] ;  /* 0x00058c0001177983 */ /* 0x000ee80000300800 */
[----:B------:R-:W4:Y:S04]  /*60d90*/  LDL.LU R24, [R1+0x310] ;  /* 0x0003100001187983 */ /* 0x000f280000300800 */
[----:B------:R-:W4:Y:S04]  /*60da0*/  LDL.LU R25, [R1+0x314] ;  /* 0x0003140001197983 */ /* 0x000f280000300800 */
[----:B------:R-:W2:Y:S04]  /*60db0*/  LDL.LU R26, [R1+0x318] ;  /* 0x00031800011a7983 */ /* 0x000ea80000300800 */
[----:B------:R-:W2:Y:S01]  /*60dc0*/  LDL.LU R27, [R1+0x31c] ;  /* 0x00031c00011b7983 */ /* 0x000ea20000300800 */
[----:B------:R-:W-:Y:S03]  /*60dd0*/  HMMA.16816.F32.BF16 R12, R16, R8, R12 ;  /* 0x00000008100c723c */ /* 0x000fe6000004180c */
        /* <DEDUP_REMOVED lines=9> */
[----:B------:R0:W-:Y:S04]  /*60e70*/  STL.64 [R1+0x260], R12 ;  /* 0x0002600c01007387 */ /* 0x0001e80000100a00 */
[----:B------:R1:W-:Y:S01]  /*60e80*/  STL.64 [R1+0x268], R14 ;  /* 0x0002680e01007387 */ /* 0x0003e20000100a00 */
[----:B------:R-:W-:-:S02]  /*60e90*/  IMAD.MOV.U32 R27, RZ, RZ, R8 ;  /* 0x000000ffff1b7224 */ /* 0x000fc400078e0008 */
[----:B------:R-:W-:Y:S01]  /*60ea0*/  IMAD.MOV.U32 R26, RZ, RZ, R9 ;  /* 0x000000ffff1a7224 */ /* 0x000fe200078e0009 */
[----:B0-----:R-:W4:Y:S04]  /*60eb0*/  LDL.LU.64 R12, [R1+0x27a0] ;  /* 0x0027a000010c7983 */ /* 0x001f280000300a00 */
[----:B------:R-:W4:Y:S04]  /*60ec0*/  LDL.LU.64 R10, [R1+0x2798] ;  /* 0x00279800010a7983 */ /* 0x000f280000300a00 */
[----:B------:R-:W4:Y:S02]  /*60ed0*/  LDL.LU.64 R8, [R1+0x2790] ;  /* 0x0027900001087983 */ /* 0x000f240000300a00 */
[----:B----4-:R-:W-:-:S15]  /*60ee0*/  HMMA.16816.F32.BF16 R8, R16, R12, R8 ;  /* 0x0000000c1008723c */ /* 0x010fde0000041808 */
[----:B------:R-:W-:-:S08]  /*60ef0*/  NOP ;  /* 0x0000000000007918 */ /* 0x000fd00000000000 */
[----:B------:R0:W-:Y:S04]  /*60f00*/  STL.64 [R1+0x250], R8 ;  /* 0x0002500801007387 */ /* 0x0001e80000100a00 */
[----:B------:R-:W-:Y:S04]  /*60f10*/  STL.64 [R1+0x258], R10 ;  /* 0x0002580a01007387 */ /* 0x000fe80000100a00 */
[----:B-1----:R-:W4:Y:S01]  /*60f20*/  LDL.LU.64 R14, [R1+0x2788] ;  /* 0x00278800010e7983 */ /* 0x002f220000300a00 */
[----:B0-----:R-:W-:Y:S02]  /*60f30*/  IMAD.MOV.U32 R8, RZ, RZ, R12 ;  /* 0x000000ffff087224 */ /* 0x001fe400078e000c */
[----:B------:R-:W-:-:S02]  /*60f40*/  IMAD.MOV.U32 R9, RZ, RZ, R13 ;  /* 0x000000ffff097224 */ /* 0x000fc400078e000d */
[----:B------:R-:W4:Y:S02]  /*60f50*/  LDL.LU.64 R12, [R1+0x2780] ;  /* 0x00278000010c7983 */ /* 0x000f240000300a00 */
[----:B----4-:R-:W-:-:S15]  /*60f60*/  HMMA.16816.F32.BF16 R12, R16, R4, R12 ;  /* 0x00000004100c723c */ /* 0x010fde000004180c */
[----:B------:R-:W-:-:S08]  /*60f70*/  NOP ;  /* 0x0000000000007918 */ /* 0x000fd00000000000 */
[----:B------:R0:W-:Y:S04]  /*60f80*/  STL.64 [R1+0x240], R12 ;  /* 0x0002400c01007387 */ /* 0x0001e80000100a00 */
[----:B------:R1:W-:Y:S04]  /*60f90*/  STL.64 [R1+0x248], R14 ;  /* 0x0002480e01007387 */ /* 0x0003e80000100a00 */
[----:B0-----:R-:W4:Y:S01]  /*60fa0*/  LDL.LU.64 R12, [R1+0x2778] ;  /* 0x00277800010c7983 */ /* 0x001f220000300a00 */
[----:B-1----:R-:W-:Y:S02]  /*60fb0*/  IMAD.MOV.U32 R15, RZ, RZ, R4 ;  /* 0x000000ffff0f7224 */ /* 0x002fe400078e0004 */
[----:B------:R-:W-:-:S02]  /*60fc0*/  IMAD.MOV.U32 R14, RZ, RZ, R5 ;  /* 0x000000ffff0e7224 */ /* 0x000fc400078e0005 */
[----:B------:R-:W3:Y:S01]  /*60fd0*/  LDL.LU.64 R4, [R1+0x2770] ;  /* 0x0027700001047983 */ /* 0x000ee20000300a00 */
[----:B------:R-:W-:Y:S01]  /*60fe0*/  IMAD.MOV.U32 R25, RZ, RZ, R3 ;  /* 0x000000ffff197224 */ /* 0x000fe200078e0003 */
[----:B---3--:R-:W-:Y:S06]  /*60ff0*/  HMMA.16816.F32.BF16 R20, R16, R4, R20 ;  /* 0x000000041014723c */ /* 0x008fec0000041814 */
[----:B------:R-:W-:Y:S02]  /*61000*/  IMAD.MOV.U32 R0, RZ, RZ, R4 ;  /* 0x000000ffff007224 */ /* 0x000fe400078e0004 */
        /* <DEDUP_REMOVED lines=11> */
[----:B0-----:R-:W4:Y:S04]  /*610c0*/  LDL.LU.64 R22, [R1+0x2750] ;  /* 0x0027500001167983 */ /* 0x001f280000300a00 */
[----:B------:R-:W4:Y:S04]  /*610d0*/  LDL.LU.64 R20, [R1+0x2748] ;  /* 0x0027480001147983 */ /* 0x000f280000300a00 */
[----:B------:R-:W2:Y:S04]  /*610e0*/  LDL.LU.64 R6, [R1+0x2740] ;  /* 0x0027400001067983 */ /* 0x000ea80000300a00 */
[----:B------:R-:W2:Y:S02]  /*610f0*/  LDL.LU.64 R4, [R1+0x2738] ;  /* 0x0027380001047983 */ /* 0x000ea40000300a00 */
[C---:B--2---:R-:W-:Y:S06]  /*61100*/  HMMA.16816.F32.BF16 R4, R16.reuse, R24, R4 ;  /* 0x000000181004723c */ /* 0x044fec0000041804 */
[----:B----4-:R-:W-:-:S15]  /*61110*/  HMMA.16816.F32.BF16 R20, R16, R12, R20 ;  /* 0x0000000c1014723c */ /* 0x010fde0000041814 */
[----:B------:R-:W-:-:S02]  /*61120*/  NOP ;  /* 0x0000000000007918 */ /* 0x000fc40000000000 */
[----:B------:R-:W-:Y:S04]  /*61130*/  STL.64 [R1+0x210], R4 ;  /* 0x0002100401007387 */ /* 0x000fe80000100a00 */
[----:B------:R0:W-:Y:S04]  /*61140*/  STL.64 [R1+0x218], R6 ;  /* 0x0002180601007387 */ /* 0x0001e80000100a00 */
[----:B0-----:R-:W2:Y:S04]  /*61150*/  LDL.LU.64 R6, [R1+0x2730] ;  /* 0x0027300001067983 */ /* 0x001ea80000300a00 */
[----:B------:R-:W3:Y:S04]  /*61160*/  LDL.LU.64 R4, [R1+0x2728] ;  /* 0x0027280001047983 */ /* 0x000ee80000300a00 */
[----:B------:R0:W-:Y:S02]  /*61170*/  STL.64 [R1+0x25a0], R24 ;  /* 0x0025a01801007387 */ /* 0x0001e40000100a00 */
[----:B0-----:R-:W-:-:S02]  /*61180*/  IMAD.MOV.U32 R24, RZ, RZ, R10 ;  /* 0x000000ffff187224 */ /* 0x001fc400078e000a */
[----:B------:R-:W-:Y:S01]  /*61190*/  IMAD.MOV.U32 R25, RZ, RZ, R11 ;  /* 0x000000ffff197224 */ /* 0x000fe200078e000b */
[----:B------:R-:W4:Y:S04]  /*611a0*/  LDL.LU R10, [R1+0x2720] ;  /* 0x00272000010a7983 */ /* 0x000f280000300800 */
[----:B------:R-:W4:Y:S04]  /*611b0*/  LDL.LU R11, [R1+0x271c] ;  /* 0x00271c00010b7983 */ /* 0x000f280000300800 */
[----:B------:R0:W-:Y:S02]  /*611c0*/  STL.64 [R1+0x25b8], R24 ;  /* 0x0025b81801007387 */ /* 0x0001e40000100a00 */
[----:B0-----:R-:W-:-:S02]  /*611d0*/  IMAD.MOV.U32 R24, RZ, RZ, R0 ;  /* 0x000000ffff187224 */ /* 0x001fc400078e0000 */
[----:B------:R-:W-:Y:S01]  /*611e0*/  IMAD.MOV.U32 R25, RZ, RZ, R3 ;  /* 0x000000ffff197224 */ /* 0x000fe200078e0003 */
[----:B------:R-:W4:Y:S01]  /*611f0*/  LDL.LU R0, [R1+0x2718] ;  /* 0x0027180001007983 */ /* 0x000f220000300800 */
[----:B------:R-:W-:-:S03]  /*61200*/  IMAD.MOV.U32 R3, RZ, RZ, R23 ;  /* 0x000000ffff037224 */ /* 0x000fc600078e0017 */
[----:B------:R0:W-:Y:S04]  /*61210*/  STL.64 [R1+0x25d0], R24 ;  /* 0x0025d01801007387 */ /* 0x0001e80000100a00 */
[----:B------:R-:W-:Y:S04]  /*61220*/  STL.64 [R1+0x200], R20 ;  /* 0x0002001401007387 */ /* 0x000fe80000100a00 */
[----:B------:R1:W-:Y:S01]  /*61230*/  STL [R1+0x208], R22 ;  /* 0x0002081601007387 */ /* 0x0003e20000100800 */
[----:B0-----:R-:W-:Y:S02]  /*61240*/  IMAD.MOV.U32 R24, RZ, RZ, R15 ;  /* 0x000000ffff187224 */ /* 0x001fe400078e000f */
[----:B------:R-:W-:Y:S01]  /*61250*/  IMAD.MOV.U32 R25, RZ, RZ, R14 ;  /* 0x000000ffff197224 */ /* 0x000fe200078e000e */
[----:B-1----:R-:W4:Y:S04]  /*61260*/  LDL.LU.64 R22, [R1+0x2710] ;  /* 0x0027100001167983 */ /* 0x002f280000300a00 */
[----:B------:R-:W4:Y:S04]  /*61270*/  LDL.LU.64 R20, [R1+0x2708] ;  /* 0x0027080001147983 */ /* 0x000f280000300a00 */
        /* <DEDUP_REMOVED lines=41> */
[----:B--2---:R0:W-:Y:S02]  /*61510*/  STL.64 [R1+0x2610], R12 ;  /* 0x0026100c01007387 */ /* 0x0041e40000100a00 */
[----:B0-----:R-:W-:-:S02]  /*61520*/  IMAD.MOV.U32 R12, RZ, RZ, R4 ;  /* 0x000000ffff0c7224 */ /* 0x001fc400078e0004 */
[----:B------:R-:W-:Y:S01]  /*61530*/  IMAD.MOV.U32 R13, RZ, RZ, R5 ;  /* 0x000000ffff0d7224 */ /* 0x000fe200078e0005 */
[----:B------:R-:W2:Y:S04]  /*61540*/  LDL.LU R4, [R1+0x26fc] ;  /* 0x0026fc0001047983 */ /* 0x000ea80000300800 */
[----:B------:R-:W2:Y:S04]  /*61550*/  LDL.LU R5, [R1+0x26f8] ;  /* 0x0026f80001057983 */ /* 0x000ea80000300800 */
[----:B------:R0:W-:Y:S02]  /*61560*/  STL.64 [R1+0x2630], R12 ;  /* 0x0026300c01007387 */ /* 0x0001e40000100a00 */
[----:B0-----:R-:W-:-:S02]  /*61570*/  IMAD.MOV.U32 R12, RZ, RZ, R7 ;  /* 0x000000ffff0c7224 */ /* 0x001fc400078e0007 */
[----:B------:R-:W-:Y:S01]  /*61580*/  IMAD.MOV.U32 R13, RZ, RZ, R6 ;  /* 0x000000ffff0d7224 */ /* 0x000fe200078e0006 */
[----:B------:R-:W3:Y:S04]  /*61590*/  LDL.LU R7, [R1+0x26f4] ;  /* 0x0026f40001077983 */ /* 0x000ee80000300800 */
[----:B------:R-:W3:Y:S04]  /*615a0*/  LDL.LU R6, [R1+0x26f0] ;  /* 0x0026f00001067983 */ /* 0x000ee80000300800 */
[----:B------:R0:W-:Y:S04]  /*615b0*/  STL.64 [R1+0x2680], R12 ;  /* 0x0026800c01007387 */ /* 0x0001e80000100a00 */
[----:B0-----:R-:W2:Y:S04]  /*615c0*/  LDL.LU R12, [R1+0x540] ;  /* 0x00054000010c7983 */ /* 0x001ea80000300800 */
[----:B------:R-:W2:Y:S04]  /*615d0*/  LDL.LU R13, [R1+0x544] ;  /* 0x00054400010d7983 */ /* 0x000ea80000300800 */
[----:B------:R-:W2:Y:S04]  /*615e0*/  LDL.LU R14, [R1+0x548] ;  /* 0x00054800010e7983 */ /* 0x000ea80000300800 */
[----:B------:R-:W2:Y:S04]  /*615f0*/  LDL.LU R15, [R1+0x54c] ;  /* 0x00054c00010f7983 */ /* 0x000ea80000300800 */
[----:B------:R-:W-:Y:S01]  /*61600*/  STL [R1+0x2418], R3 ;  /* 0x0024180301007387 */ /* 0x000fe20000100800 */
[----:B--2---:R-:W-:Y:S03]  /*61610*/  HMMA.16816.F32.BF16 R12, R16, R4, R12 ;  /* 0x00000004100c723c */ /* 0x004fe6000004180c */
[----:B---3--:R-:W-:Y:S04]  /*61620*/  STL.64 [R1+0x2628], R6 ;  /* 0x0026280601007387 */ /* 0x008fe80000100a00 */
[----:B------:R0:W-:-:S15]  /*61630*/  STL.64 [R1+0x2620], R4 ;  /* 0x0026200401007387 */ /* 0x0001de0000100a00 */
[----:B------:R-:W-:-:S01]  /*61640*/  NOP ;  /* 0x0000000000007918 */ /* 0x000fc20000000000 */
[----:B------:R4:W-:Y:S04]  /*61650*/  STL.64 [R1+0x1f0], R12 ;  /* 0x0001f00c01007387 */ /* 0x0009e80000100a00 */
[----:B------:R-:W-:Y:S04]  /*61660*/  STL.64 [R1+0x1f8], R14 ;  /* 0x0001f80e01007387 */ /* 0x000fe80000100a00 */
[----:B0-----:R-:W2:Y:S04]  /*61670*/  LDL.LU R4, [R1+0xf0] ;  /* 0x0000f00001047983 */ /* 0x001ea80000300800 */
[----:B------:R-:W2:Y:S04]  /*61680*/  LDL.LU R5, [R1+0xf4] ;  /* 0x0000f40001057983 */ /* 0x000ea80000300800 */
[----:B------:R-:W3:Y:S04]  /*61690*/  LDL.LU R6, [R1+0xf8] ;  /* 0x0000f80001067983 */ /* 0x000ee80000300800 */
[----:B------:R-:W3:Y:S01]  /*616a0*/  LDL.LU R7, [R1+0xfc] ;  /* 0x0000fc0001077983 */ /* 0x000ee20000300800 */
[----:B----4-:R-:W-:-:S02]  /*616b0*/  IMAD.MOV.U32 R12, RZ, RZ, R23 ;  /* 0x000000ffff0c7224 */ /* 0x010fc400078e0017 */
[----:B------:R-:W-:-:S05]  /*616c0*/  IMAD.MOV.U32 R13, RZ, RZ, R22 ;  /* 0x000000ffff0d7224 */ /* 0x000fca00078e0016 */
[----:B------:R0:W-:Y:S02]  /*616d0*/  STL.64 [R1+0x2690], R12 ;  /* 0x0026900c01007387 */ /* 0x0001e40000100a00 */
[----:B0-----:R-:W-:Y:S02]  /*616e0*/  IMAD.MOV.U32 R12, RZ, RZ, R21 ;  /* 0x000000ffff0c7224 */ /* 0x001fe400078e0015 */
[----:B------:R-:W-:Y:S02]  /*616f0*/  IMAD.MOV.U32 R13, RZ, RZ, R20 ;  /* 0x000000ffff0d7224 */ /* 0x000fe400078e0014 */
[----:B------:R-:W4:Y:S04]  /*61700*/  LDL.LU R20, [R1+0x170] ;  /* 0x0001700001147983 */ /* 0x000f280000300800 */
[----:B------:R-:W4:Y:S04]  /*61710*/  LDL.LU R21, [R1+0x174] ;  /* 0x0001740001157983 */ /* 0x000f280000300800 */
        /* <DEDUP_REMOVED lines=17> */
[----:B------:R-:W2:Y:S04]  /*61830*/  LDL.LU R0, [R1+0x26e4] ;  /* 0x0026e40001007983 */ /* 0x000ea80000300800 */
[----:B------:R-:W3:Y:S04]  /*61840*/  LDL.LU R11, [R1+0x26e0] ;  /* 0x0026e000010b7983 */ /* 0x000ee80000300800 */
[----:B------:R0:W-:Y:S02]  /*61850*/  STL.64 [R1+0x2668], R4 ;  /* 0x0026680401007387 */ /* 0x0001e40000100a00 */
[----:B0-----:R-:W-:-:S02]  /*61860*/  IMAD.MOV.U32 R4, RZ, RZ, R10 ;  /* 0x000000ffff047224 */ /* 0x001fc400078e000a */
[----:B------:R-:W-:Y:S01]  /*61870*/  IMAD.MOV.U32 R5, RZ, RZ, R2 ;  /* 0x000000ffff057224 */ /* 0x000fe200078e0002 */
[----:B------:R-:W3:Y:S04]  /*61880*/  LDL.LU R10, [R1+0x26dc] ;  /* 0x0026dc00010a7983 */ /* 0x000ee80000300800 */
[----:B------:R-:W2:Y:S04]  /*61890*/  LDL.LU R2, [R1+0x26d8] ;  /* 0x0026d80001027983 */ /* 0x000ea80000300800 */
[----:B------:R0:W-:Y:S04]  /*618a0*/  STL.64 [R1+0x2688], R4 ;  /* 0x0026880401007387 */ /* 0x0001e80000100a00 */
        /* <DEDUP_REMOVED lines=17> */
[----:B------:R-:W2:Y:S04]  /*619c0*/  LDL.LU.64 R22, [R1+0x26d0] ;  /* 0x0026d00001167983 */ /* 0x000ea80000300a00 */
[----:B------:R-:W2:Y:S04]  /*619d0*/  LDL.LU.64 R20, [R1+0x26c8] ;  /* 0x0026c80001147983 */ /* 0x000ea80000300a00 */
[----:B------:R-:W-:Y:S04]  /*619e0*/  STL.64 [R1+0x2660], R10 ;  /* 0x0026600a01007387 */ /* 0x000fe80000100a00 */
[----:B------:R0:W-:Y:S04]  /*619f0*/  STL.64 [R1+0x2658], R8 ;  /* 0x0026580801007387 */ /* 0x0001e80000100a00 */
[----:B------:R-:W-:Y:S04]  /*61a00*/  STL.64 [R1+0x1e0], R16 ;  /* 0x0001e01001007387 */ /* 0x000fe80000100a00 */
[----:B------:R-:W-:Y:S04]  /*61a10*/  STL.64 [R1+0x1e8], R18 ;  /* 0x0001e81201007387 */ /* 0x000fe80000100a00 */
        /* <DEDUP_REMOVED lines=9> */
[----:B------:R-:W2:Y:S01]  /*61ab0*/  LDL.LU R10, [R1+0x128] ;  /* 0x00012800010a7983 */ /* 0x000ea20000300800 */
[----:B------:R-:W-:-:S03]  /*61ac0*/  IMAD.MOV.U32 R11, RZ, RZ, R2 ;  /* 0x000000ffff0b7224 */ /* 0x000fc600078e0002 */
[----:B------:R-:W3:Y:S04]  /*61ad0*/  LDL.LU R2, [R1+0x26c0] ;  /* 0x0026c00001027983 */ /* 0x000ee80000300800 */
        /* <DEDUP_REMOVED lines=13> */
[----:B------:R-:W2:-:S15]  /*61bb0*/  LDL.LU.64 R4, [R1+0x2688] ;  /* 0x0026880001047983 */ /* 0x000e9e0000300a00 */
[----:B------:R-:W-:-:S06]  /*61bc0*/  NOP ;  /* 0x0000000000007918 */ /* 0x000fcc0000000000 */
[----:B------:R0:W-:Y:S04]  /*61bd0*/  STL.64 [R1+0x1b0], R12 ;  /* 0x0001b00c01007387 */ /* 0x0001e80000100a00 */
[----:B------:R-:W-:Y:S04]  /*61be0*/  STL.64 [R1+0x1b8], R14 ;  /* 0x0001b80e01007387 */ /* 0x000fe80000100a00 */
[----:B0-----:R-:W4:Y:S01]  /*61bf0*/  LDL.LU.64 R12, [R1+0x2680] ;  /* 0x00268000010c7983 */ /* 0x001f220000300a00 */
[----:B--2---:R-:W-:Y:S03]  /*61c00*/  HMMA.16816.F32.BF16 R4, R20, R4, R8 ;  /* 0x000000041404723c */ /* 0x004fe60000041808 */
[----:B------:R-:W2:Y:S04]  /*61c10*/  LDL.LU.64 R10, [R1+0x2678] ;  /* 0x00267800010a7983 */ /* 0x000ea80000300a00 */
[----:B------:R-:W2:-:S15]  /*61c20*/  LDL.LU.64 R8, [R1+0x2670] ;  /* 0x0026700001087983 */ /* 0x000e9e0000300a00 */
[----:B------:R-:W-:-:S01]  /*61c30*/  NOP ;  /* 0x0000000000007918 */ /* 0x000fc20000000000 */
[----:B------:R0:W-:Y:S04]  /*61c40*/  STL.64 [R1+0x1a0], R4 ;  /* 0x0001a00401007387 */ /* 0x0001e80000100a00 */
[----:B------:R2:W-:Y:S04]  /*61c50*/  STL.64 [R1+0x1a8], R6 ;  /* 0x0001a80601007387 */ /* 0x0005e80000100a00 */
[----:B0-----:R-:W2:Y:S01]  /*61c60*/  LDL.LU.64 R4, [R1+0x2668] ;  /* 0x0026680001047983 */ /* 0x001ea20000300a00 */
[----:B------:R-:W-:Y:S02]  /*61c70*/  IMAD.MOV.U32 R17, RZ, RZ, R26 ;  /* 0x000000ffff117224 */ /* 0x000fe400078e001a */
[----:B------:R-:W0:Y:S01]  /*61c80*/  S2R R26, SR_TID.X ;  /* 0x00000000001a7919 */ /* 0x000e220000002100 */
[----:B--2---:R-:W-:Y:S01]  /*61c90*/  HMMA.16816.F32.BF16 R4, R20, R4, R8 ;  /* 0x000000041404723c */ /* 0x004fe20000041808 */
[----:B------:R-:W2:Y:S04]  /*61ca0*/  LDL.LU.64 R10, [R1+0x2660] ;  /* 0x00266000010a7983 */ /* 0x000ea80000300a00 */
[----:B------:R-:W2:-:S15]  /*61cb0*/  LDL.LU.64 R8, [R1+0x2658] ;  /* 0x0026580001087983 */ /* 0x000e9e0000300a00 */
[----:B------:R-:W-:-:S03]  /*61cc0*/  NOP ;  /* 0x0000000000007918 */ /* 0x000fc60000000000 */
[----:B------:R-:W-:Y:S04]  /*61cd0*/  STL.64 [R1+0x190], R4 ;  /* 0x0001900401007387 */ /* 0x000fe80000100a00 */
[----:B------:R1:W-:Y:S04]  /*61ce0*/  STL.64 [R1+0x198], R6 ;  /* 0x0001980601007387 */ /* 0x0003e80000100a00 */
[----:B-1----:R-:W4:Y:S04]  /*61cf0*/  LDL.LU.64 R6, [R1+0x2650] ;  /* 0x0026500001067983 */ /* 0x002f280000300a00 */
[----:B------:R-:W4:Y:S01]  /*61d00*/  LDL.LU.64 R4, [R1+0x2648] ;  /* 0x0026480001047983 */ /* 0x000f220000300a00 */
[----:B------:R-:W-:Y:S01]  /*61d10*/  IMAD.MOV.U32 R16, RZ, RZ, R27 ;  /* 0x000000ffff107224 */ /* 0x000fe200078e001b */
        /* <DEDUP_REMOVED lines=13> */
[----:B------:R-:W2:-:S15]  /*61df0*/  LDL.LU.64 R4, [R1+0x2620] ;  /* 0x0026200001047983 */ /* 0x000e9e0000300a00 */
[----:B------:R-:W-:-:S02]  /*61e00*/  NOP ;  /* 0x0000000000007918 */ /* 0x000fc40000000000 */
[----:B------:R-:W-:Y:S04]  /*61e10*/  STL.64 [R1+0x170], R12 ;  /* 0x0001700c01007387 */ /* 0x000fe80000100a00 */
[----:B------:R0:W-:Y:S04]  /*61e20*/  STL.64 [R1+0x178], R14 ;  /* 0x0001780e01007387 */ /* 0x0001e80000100a00 */
[----:B0-----:R-:W3:Y:S04]  /*61e30*/  LDL.LU.64 R14, [R1+0x2618] ;  /* 0x00261800010e7983 */ /* 0x001ee80000300a00 */
[----:B------:R-:W3:Y:S01]  /*61e40*/  LDL.LU.64 R12, [R1+0x2610] ;  /* 0x00261000010c7983 */ /* 0x000ee20000300a00 */
[----:B------:R-:W-:-:S05]  /*61e50*/  IMAD.SHL.U32 R26, R26, 0x40, RZ ;  /* 0x000000401a1a7824 */ /* 0x000fca00078e00ff */
[----:B------:R-:W-:-:S04]  /*61e60*/  LOP3.LUT R27, R27, 0x400, R26, 0xf8, !PT ;  /* 0x000004001b1b7812 */ /* 0x000fc800078ef81a */
[----:B------:R-:W-:Y:S01]  /*61e70*/  LOP3.LUT R27, R27, 0x20, RZ, 0x3c, !PT ;  /* 0x000000201b1b7812 */ /* 0x000fe200078e3cff */
[----:B---3--:R-:W-:Y:S01]  /*61e80*/  HMMA.16816.F32.BF16 R16, R20, R16, R12 ;  /* 0x000000101410723c */ /* 0x008fe2000004180c */
[----:B------:R-:W3:Y:S04]  /*61e90*/  LDL.LU.64 R14, [R1+0x2608] ;  /* 0x00260800010e7983 */ /* 0x000ee80000300a00 */
[----:B------:R-:W3:-:S15]  /*61ea0*/  LDL.LU.64 R12, [R1+0x2600] ;  /* 0x00260000010c7983 */ /* 0x000ede0000300a00 */
[----:B------:R-:W-:-:S03]  /*61eb0*/  NOP ;  /* 0x0000000000007918 */ /* 0x000fc60000000000 */
[----:B------:R-:W-:Y:S04]  /*61ec0*/  STL.64 [R1+0x160], R16 ;  /* 0x0001601001007387 */ /* 0x000fe80000100a00 */
[----:B------:R-:W-:Y:S04]  /*61ed0*/  STL.64 [R1+0x168], R18 ;  /* 0x0001681201007387 */ /* 0x000fe80000100a00 */
[----:B------:R-:W0:Y:S04]  /*61ee0*/  LDSM.16.MT88.4 R16, [R27+UR4+0x13800] ;  /* 0x013800041b10783b */ /* 0x000e280008004200 */
[----:B0-----:R0:W-:Y:S04]  /*61ef0*/  STL.64 [R1+0x2460], R18 ;  /* 0x0024601201007387 */ /* 0x0011e80000100a00 */
[----:B------:R-:W-:Y:S04]  /*61f00*/  STL.64 [R1+0x2458], R16 ;  /* 0x0024581001007387 */ /* 0x000fe80000100a00 */
[----:B0-----:R-:W4:Y:S01]  /*61f10*/  LDL R18, [R1+0xc8] ;  /* 0x0000c80001127983 */ /* 0x001f220000100800 */
        /* <DEDUP_REMOVED lines=29> */
[----:B------:R-:W3:-:S15]  /*620f0*/  LDL.LU.64 R12, [R1+0x2598] ;  /* 0x00259800010c7983 */ /* 0x000ede0000300a00 */
[----:B------:R-:W-:-:S06]  /*62100*/  NOP ;  /* 0x0000000000007918 */ /* 0x000fcc0000000000 */
[----:B------:R-:W-:Y:S04]  /*62110*/  STL.64 [R1+0x110], R24 ;  /* 0x0001101801007387 */ /* 0x000fe80000100a00 */
[----:B------:R0:W-:Y:S04]  /*62120*/  STL.64 [R1+0x118], R26 ;  /* 0x0001181a01007387 */ /* 0x0001e80000100a00 */
[----:B0-----:R-:W3:Y:S04]  /*62130*/  LDL.LU.64 R26, [R1+0x2590] ;  /* 0x00259000011a7983 */ /* 0x001ee80000300a00 */
[----:B------:R-:W3:Y:S02]  /*62140*/  LDL.LU.64 R24, [R1+0x2588] ;  /* 0x0025880001187983 */ /* 0x000ee40000300a00 */
[----:B---3--:R-:W-:Y:S02]  /*62150*/  HMMA.16816.F32.BF16 R12, R20, R12, R24 ;  /* 0x0000000c140c723c */ /* 0x008fe40000041818 */
[----:B------:R-:W2:Y:S04]  /*62160*/  LDL.LU.64 R26, [R1+0x2580] ;  /* 0x00258000011a7983 */ /* 0x000ea80000300a00 */
[----:B------:R-:W2:Y:S01]  /*62170*/  LDL.LU.64 R24, [R1+0x2578] ;  /* 0x0025780001187983 */ /* 0x000ea20000300a00 */
[----:B------:R-:W-:-:S15]  /*62180*/  IMAD.MOV.U32 R19, RZ, RZ, R2 ;  /* 0x000000ffff137224 */ /* 0x000fde00078e0002 */
[----:B------:R-:W-:-:S01]  /*62190*/  NOP ;  /* 0x0000000000007918 */ /* 0x000fc20000000000 */
[----:B------:R-:W-:Y:S04]  /*621a0*/  STL.64 [R1+0x100], R12 ;  /* 0x0001000c01007387 */ /* 0x000fe80000100a00 */
[----:B------:R0:W-:Y:S04]  /*621b0*/  STL.64 [R1+0x108], R14 ;  /* 0x0001080e01007387 */ /* 0x0001e80000100a00 */
[----:B0-----:R-:W3:Y:S04]  /*621c0*/  LDL.LU.64 R14, [R1+0x2570] ;  /* 0x00257000010e7983 */ /* 0x001ee80000300a00 */
[----:B------:R-:W3:Y:S01]  /*621d0*/  LDL.LU.64 R12, [R1+0x2568] ;  /* 0x00256800010c7983 */ /* 0x000ee20000300a00 */
[----:B--2---:R-:W-:-:S15]  /*621e0*/  HMMA.16816.F32.BF16 R24, R20, R4, R24 ;  /* 0x000000041418723c */ /* 0x004fde0000041818 */
[----:B------:R-:W-:-:S08]  /*621f0*/  NOP ;  /* 0x0000000000007918 */ /* 0x000fd00000000000 */
[----:B------:R-:W-:Y:S04]  /*62200*/  STL.64 [R1+0xf0], R24 ;  /* 0x0000f01801007387 */ /* 0x000fe80000100a00 */
[----:B------:R0:W-:Y:S01]  /*62210*/  STL [R1+0xf8], R26 ;  /* 0x0000f81a01007387 */ /* 0x0001e20000100800 */
[----:B------:R-:W-:-:S03]  /*62220*/  IMAD.MOV.U32 R2, RZ, RZ, R27 ;  /* 0x000000ffff027224 */ /* 0x000fc600078e001b */
[----:B0-----:R-:W2:Y:S04]  /*62230*/  LDL.LU.64 R26, [R1+0x2560] ;  /* 0x00256000011a7983 */ /* 0x001ea80000300a00 */
[----:B------:R-:W2:Y:S04]  /*62240*/  LDL.LU.64 R24, [R1+0x2558] ;  /* 0x0025580001187983 */ /* 0x000ea80000300a00 */
[----:B----4-:R0:W-:Y:S04]  /*62250*/  STL.64 [R1+0x2480], R6 ;  /* 0x0024800601007387 */ /* 0x0101e80000100a00 */
[----:B------:R-:W3:Y:S01]  /*62260*/  LDL.LU R4, [R1+0x300] ;  /* 0x0003000001047983 */ /* 0x000ee20000300800 */
[----:B------:R-:W-:-:S03]  /*62270*/  IMAD.MOV.U32 R5, RZ, RZ, R10 ;  /* 0x000000ffff057224 */ /* 0x000fc600078e000a */
[----:B------:R-:W4:Y:S01]  /*62280*/  LDL.LU R10, [R1+0x2554] ;  /* 0x00255400010a7983 */ /* 0x000f220000300800 */
[----:B0-----:R-:W-:-:S03]  /*62290*/  IMAD.MOV.U32 R6, RZ, RZ, R11 ;  /* 0x000000ffff067224 */ /* 0x001fc600078e000b */
[----:B------:R-:W4:Y:S04]  /*622a0*/  LDL.LU R11, [R1+0x2550] ;  /* 0x00255000010b7983 */ /* 0x000f280000300800 */
[----:B------:R-:W-:Y:S01]  /*622b0*/  STL [R1+0x2250], R2 ;  /* 0x0022500201007387 */ /* 0x000fe20000100800 */
[----:B--2---:R-:W-:-:S15]  /*622c0*/  HMMA.16816.F32.BF16 R20, R20, R8, R24 ;  /* 0x000000081414723c */ /* 0x004fde0000041818 */
[----:B------:R-:W-:-:S08]  /*622d0*/  NOP ;  /* 0x0000000000007918 */ /* 0x000fd00000000000 */
[----:B------:R-:W-:Y:S04]  /*622e0*/  STL.64 [R1+0xe0], R20 ;  /* 0x0000e01401007387 */ /* 0x000fe80000100a00 */
[----:B------:R-:W-:Y:S04]  /*622f0*/  STL [R1+0xe8], R22 ;  /* 0x0000e81601007387 */ /* 0x000fe80000100800 */
[----:B------:R-:W2:Y:S04]  /*62300*/  LDL.LU R24, [R1+0x2f0] ;  /* 0x0002f00001187983 */ /* 0x000ea80000300800 */
[----:B------:R-:W2:Y:S04]  /*62310*/  LDL.LU R25, [R1+0x2f4] ;  /* 0x0002f40001197983 */ /* 0x000ea80000300800 */
[----:B----4-:R0:W-:Y:S04]  /*62320*/  STL.64 [R1+0x24b0], R10 ;  /* 0x0024b00a01007387 */ /* 0x0101e80000100a00 */
[----:B0-----:R-:W3:Y:S01]  /*62330*/  LDL.64 R10, [R1+0xd8] ;  /* 0x0000d800010a7983 */ /* 0x001ee20000100a00 */
[----:B------:R-:W-:-:S02]  /*62340*/  IMAD.MOV.U32 R7, RZ, RZ, R0 ;  /* 0x000000ffff077224 */ /* 0x000fc400078e0000 */
[----:B------:R-:W-:Y:S02]  /*62350*/  IMAD.MOV.U32 R0, RZ, RZ, R23 ;  /* 0x000000ffff007224 */ /* 0x000fe400078e0017 */
[----:B------:R-:W-:Y:S02]  /*62360*/  IMAD.MOV.U32 R26, RZ, RZ, R29 ;  /* 0x000000ffff1a7224 */ /* 0x000fe400078e001d */
[----:B------:R-:W-:Y:S01]  /*62370*/  IMAD.MOV.U32 R27, RZ, RZ, R28 ;  /* 0x000000ffff1b7224 */ /* 0x000fe200078e001c */
[----:B------:R-:W-:Y:S01]  /*62380*/  STL [R1+0x2254], R0 ;  /* 0x0022540001007387 */ /* 0x000fe20000100800 */
[----:B---3--:R-:W-:Y:S07]  /*62390*/  HMMA.16816.F32.BF16 R20, R12, R10, R4 ;  /* 0x0000000a0c14723c */ /* 0x008fee0000041804 */
[----:B------:R-:W-:-:S02]  /*623a0*/  IMAD.MOV.U32 R5, RZ, RZ, R10 ;  /* 0x000000ffff057224 */ /* 0x000fc400078e000a */
[----:B------:R-:W-:-:S14]  /*623b0*/  IMAD.MOV.U32 R4, RZ, RZ, R11 ;  /* 0x000000ffff047224 */ /* 0x000fdc00078e000b */
[----:B------:R-:W-:Y:S04]  /*623c0*/  STL.64 [R1+0x770], R20 ;  /* 0x0007701401007387 */ /* 0x000fe80000100a00 */
[----:B------:R-:W-:Y:S04]  /*623d0*/  STL.64 [R1+0x778], R22 ;  /* 0x0007781601007387 */ /* 0x000fe80000100a00 */
[----:B------:R2:W-:Y:S02]  /*623e0*/  STL.64 [R1+0x2488], R4 ;  /* 0x0024880401007387 */ /* 0x0005e40000100a00 */
[----:B--2---:R-:W-:Y:S01]  /*623f0*/  HMMA.16816.F32.BF16 R4, R12, R18, R24 ;  /* 0x000000120c04723c */ /* 0x004fe20000041818 */
[----:B------:R-:W-:-:S02]  /*62400*/  IMAD.MOV.U32 R28, RZ, RZ, R20 ;  /* 0x000000ffff1c7224 */ /* 0x000fc400078e0014 */
[----:B------:R-:W-:-:S03]  /*62410*/  IMAD.MOV.U32 R29, RZ, RZ, R21 ;  /* 0x000000ffff1d7224 */ /* 0x000fc600078e0015 */
[----:B------:R-:W-:Y:S04]  /*62420*/  STL [R1+0x1ed8], R28 ;  /* 0x001ed81c01007387 */ /* 0x000fe80000100800 */
[----:B------:R-:W-:Y:S04]  /*62430*/  STL [R1+0x1ed4], R29 ;  /* 0x001ed41d01007387 */ /* 0x000fe80000100800 */
[----:B------:R-:W2:Y:S09]  /*62440*/  LDL.LU R8, [R1+0x4a0] ;  /* 0x0004a00001087983 */ /* 0x000eb20000300800 */
[----:B------:R-:W-:Y:S04]  /*62450*/  STL.64 [R1+0x740], R4 ;  /* 0x0007400401007387 */ /* 0x000fe80000100a00 */
[----:B------:R-:W-:Y:S04]  /*62460*/  STL.64 [R1+0x748], R6 ;  /* 0x0007480601007387 */ /* 0x000fe80000100a00 */
[----:B------:R-:W2:Y:S04]  /*62470*/  LDL.LU R9, [R1+0x4a4] ;  /* 0x0004a40001097983 */ /* 0x000ea80000300800 */
[----:B------:R-:W3:Y:S04]  /*62480*/  LDL.LU R10, [R1+0x4a8] ;  /* 0x0004a800010a7983 */ /* 0x000ee80000300800 */
[----:B------:R-:W3:Y:S04]  /*62490*/  LDL.LU R11, [R1+0x4ac] ;  /* 0x0004ac00010b7983 */ /* 0x000ee80000300800 */
[----:B---3--:R0:W-:Y:S04]  /*624a0*/  STL.64 [R1+0x24c0], R10 ;  /* 0x0024c00a01007387 */ /* 0x0081e80000100a00 */
[----:B--2---:R-:W-:Y:S04]  /*624b0*/  STL.64 [R1+0x24b8], R8 ;  /* 0x0024b80801007387 */ /* 0x004fe80000100a00 */
[----:B0-----:R-:W2:Y:S04]  /*624c0*/  LDL.64 R10, [R1+0x58] ;  /* 0x00005800010a7983 */ /* 0x001ea80000100a00 */
[----:B--2---:R0:W-:Y:S04]  /*624d0*/  STL.64 [R1+0x24d0], R10 ;  /* 0x0024d00a01007387 */ /* 0x0041e80000100a00 */
[----:B0-----:R-:W2:Y:S04]  /*624e0*/  LDL R10, [R1+0x68] ;  /* 0x00006800010a7983 */ /* 0x001ea80000100800 */
[----:B------:R-:W2:Y:S04]  /*624f0*/  LDL R11, [R1+0x6c] ;  /* 0x00006c00010b7983 */ /* 0x000ea80000100800 */
[----:B--2---:R0:W-:Y:S04]  /*62500*/  STL.64 [R1+0x24e8], R10 ;  /* 0x0024e80a01007387 */ /* 0x0041e80000100a00 */
[----:B------:R-:W2:Y:S04]  /*62510*/  LDL.LU R4, [R1+0x480] ;  /* 0x0004800001047983 */ /* 0x000ea80000300800 */
[----:B------:R-:W2:Y:S04]  /*62520*/  LDL.LU R5, [R1+0x484] ;  /* 0x0004840001057983 */ /* 0x000ea80000300800 */
[----:B------:R-:W3:Y:S04]  /*62530*/  LDL.LU R6, [R1+0x488] ;  /* 0x0004880001067983 */ /* 0x000ee80000300800 */
[----:B------:R-:W3:Y:S04]  /*62540*/  LDL.LU R7, [R1+0x48c] ;  /* 0x00048c0001077983 */ /* 0x000ee80000300800 */
[----:B0-----:R-:W4:Y:S04]  /*62550*/  LDL.64 R10, [R1+0x78] ;  /* 0x00007800010a7983 */ /* 0x001f280000100a00 */
[----:B----4-:R-:W-:Y:S04]  /*62560*/  STL.64 [R1+0x2500], R10 ;  /* 0x0025000a01007387 */ /* 0x010fe80000100a00 */
[----:B---3--:R-:W-:Y:S04]  /*62570*/  STL.64 [R1+0x2498], R6 ;  /* 0x0024980601007387 */ /* 0x008fe80000100a00 */
[----:B--2---:R0:W-:Y:S04]  /*62580*/  STL.64 [R1+0x2490], R4 ;  /* 0x0024900401007387 */ /* 0x0041e80000100a00 */
[----:B0-----:R-:W2:Y:S04]  /*62590*/  LDL.LU R4, [R1+0x490] ;  /* 0x0004900001047983 */ /* 0x001ea80000300800 */
[----:B------:R-:W2:Y:S04]  /*625a0*/  LDL.LU R5, [R1+0x494] ;  /* 0x0004940001057983 */ /* 0x000ea80000300800 */
[----:B------:R-:W3:Y:S04]  /*625b0*/  LDL.LU R6, [R1+0x498] ;  /* 0x0004980001067983 */ /* 0x000ee80000300800 */
[----:B------:R-:W3:Y:S04]  /*625c0*/  LDL.LU R7, [R1+0x49c] ;  /* 0x00049c0001077983 */ /* 0x000ee80000300800 */
[----:B------:R-:W4:Y:S04]  /*625d0*/  LDL R10, [R1+0x88] ;  /* 0x00008800010a7983 */ /* 0x000f280000100800 */
[----:B------:R-:W4:Y:S04]  /*625e0*/  LDL R11, [R1+0x8c] ;  /* 0x00008c00010b7983 */ /* 0x000f280000100800 */
[----:B----4-:R0:W-:Y:S04]  /*625f0*/  STL.64 [R1+0x2518], R10 ;  /* 0x0025180a01007387 */ /* 0x0101e80000100a00 */
[----:B0-----:R-:W4:Y:S04]  /*62600*/  LDL R10, [R1+0x98] ;  /* 0x00009800010a7983 */ /* 0x001f280000100800 */
[----:B------:R-:W4:Y:S04]  /*62610*/  LDL R11, [R1+0x9c] ;  /* 0x00009c00010b7983 */ /* 0x000f280000100800 */
[----:B----4-:R-:W-:Y:S04]  /*62620*/  STL.64 [R1+0x2530], R10 ;  /* 0x0025300a01007387 */ /* 0x010fe80000100a00 */
[----:B---3--:R0:W-:Y:S04]  /*62630*/  STL.64 [R1+0x24a8], R6 ;  /* 0x0024a80601007387 */ /* 0x0081e80000100a00 */
[----:B--2---:R1:W-:Y:S04]  /*62640*/  STL.64 [R1+0x24a0], R4 ;  /* 0x0024a00401007387 */ /* 0x0043e80000100a00 */
[----:B0-----:R-:W2:Y:S04]  /*62650*/  LDL.64 R6, [R1+0x48] ;  /* 0x0000480001067983 */ /* 0x001ea80000100a00 */
[----:B--2---:R0:W-:Y:S04]  /*62660*/  STL.64 [R1+0x24c8], R6 ;  /* 0x0024c80601007387 */ /* 0x0041e80000100a00 */
[----:B-1----:R-:W2:Y:S04]  /*62670*/  LDL.LU R4, [R1+0x4b0] ;  /* 0x0004b00001047983 */ /* 0x002ea80000300800 */
[----:B------:R-:W2:Y:S04]  /*62680*/  LDL.LU R5, [R1+0x4b4] ;  /* 0x0004b40001057983 */ /* 0x000ea80000300800 */
[----:B0-----:R-:W3:Y:S04]  /*62690*/  LDL.LU R6, [R1+0x4b8] ;  /* 0x0004b80001067983 */ /* 0x001ee80000300800 */
[----:B------:R-:W3:Y:S04]  /*626a0*/  LDL.LU R7, [R1+0x4bc] ;  /* 0x0004bc0001077983 */ /* 0x000ee80000300800 */
[----:B------:R-:W4:Y:S04]  /*626b0*/  LDL.LU R16, [R1+0x500] ;  /* 0x0005000001107983 */ /* 0x000f280000300800 */
[----:B------:R-:W4:Y:S04]  /*626c0*/  LDL.LU R17, [R1+0x504] ;  /* 0x0005040001117983 */ /* 0x000f280000300800 */
[----:B------:R-:W2:Y:S04]  /*626d0*/  LDL.LU R18, [R1+0x508] ;  /* 0x0005080001127983 */ /* 0x000ea80000300800 */
[----:B------:R-:W2:Y:S04]  /*626e0*/  LDL.LU R19, [R1+0x50c] ;  /* 0x00050c0001137983 */ /* 0x000ea80000300800 */
[----:B--2---:R0:W-:Y:S04]  /*626f0*/  STL.64 [R1+0x2540], R18 ;  /* 0x0025401201007387 */ /* 0x0041e80000100a00 */
[----:B----4-:R-:W-:Y:S04]  /*62700*/  STL.64 [R1+0x2538], R16 ;  /* 0x0025381001007387 */ /* 0x010fe80000100a00 */
[----:B------:R-:W2:Y:S04]  /*62710*/  LDL.64 R10, [R1+0xa8] ;  /* 0x0000a800010a7983 */ /* 0x000ea80000100a00 */
[----:B0-----:R-:W4:Y:S04]  /*62720*/  LDL R18, [R1+0xb8] ;  /* 0x0000b80001127983 */ /* 0x001f280000100800 */
[----:B------:R-:W4:Y:S04]  /*62730*/  LDL R19, [R1+0xbc] ;  /* 0x0000bc0001137983 */ /* 0x000f280000100800 */
[----:B--2---:R0:W-:Y:S04]  /*62740*/  STL.64 [R1+0x2548], R10 ;  /* 0x0025480a01007387 */ /* 0x0041e80000100a00 */
[----:B------:R-:W4:Y:S04]  /*62750*/  LDL.LU R8, [R1+0x510] ;  /* 0x0005100001087983 */ /* 0x000f280000300800 */
[----:B------:R-:W4:Y:S04]  /*62760*/  LDL.LU R9, [R1+0x514] ;  /* 0x0005140001097983 */ /* 0x000f280000300800 */
[----:B0-----:R-:W4:Y:S04]  /*62770*/  LDL.LU R10, [R1+0x518] ;  /* 0x00051800010a7983 */ /* 0x001f280000300800 */
[----:B------:R-:W4:Y:S04]  /*62780*/  LDL.LU R11, [R1+0x51c] ;  /* 0x00051c00010b7983 */ /* 0x000f280000300800 */
[----:B---3--:R-:W-:Y:S04]  /*62790*/  STL.64 [R1+0x24e0], R6 ;  /* 0x0024e00601007387 */ /* 0x008fe80000100a00 */
[----:B------:R0:W-:Y:S04]  /*627a0*/  STL.64 [R1+0x24d8], R4 ;  /* 0x0024d80401007387 */ /* 0x0001e80000100a00 */
        /* <DEDUP_REMOVED lines=10> */
[----:B------:R-:W0:Y:S02]  /*62850*/  S2R R2, SR_TID.X ;  /* 0x0000000000027919 */ /* 0x000e240000002100 */
[C---:B0-----:R-:W-:Y:S01]  /*62860*/  LOP3.LUT R3, R2.reuse, 0x7, RZ, 0xc0, !PT ;  /* 0x0000000702037812 */ /* 0x041fe200078ec0ff */
[----:B------:R-:W-:-:S04]  /*62870*/  IMAD.SHL.U32 R27, R2, 0x2, RZ ;  /* 0x00000002021b7824 */ /* 0x000fc800078e00ff */
[----:B------:R-:W-:Y:S02]  /*62880*/  IMAD R3, R3, 0x90, RZ ;  /* 0x0000009003037824 */ /* 0x000fe400078e02ff */
[----:B------:R-:W-:Y:S01]  /*62890*/  IMAD.SHL.U32 R2, R2, 0x40, RZ ;  /* 0x0000004002027824 */ /* 0x000fe200078e00ff */
[----:B---3--:R-:W-:Y:S04]  /*628a0*/  STL.64 [R1+0x2510], R6 ;  /* 0x0025100601007387 */ /* 0x008fe80000100a00 */
[----:B--2---:R0:W-:Y:S04]  /*628b0*/  STL.64 [R1+0x2508], R4 ;  /* 0x0025080401007387 */ /* 0x0041e80000100a00 */
[----:B0-----:R-:W2:Y:S04]  /*628c0*/  LDL.LU R4, [R1+0x4e0] ;  /* 0x0004e00001047983 */ /* 0x001ea80000300800 */
[----:B------:R-:W2:Y:S04]  /*628d0*/  LDL.LU R5, [R1+0x4e4] ;  /* 0x0004e40001057983 */ /* 0x000ea80000300800 */
[----:B------:R-:W3:Y:S04]  /*628e0*/  LDL.LU R6, [R1+0x4e8] ;  /* 0x0004e80001067983 */ /* 0x000ee80000300800 */
[----:B------:R-:W3:Y:S01]  /*628f0*/  LDL.LU R7, [R1+0x4ec] ;  /* 0x0004ec0001077983 */ /* 0x000ee20000300800 */
[----:B------:R-:W-:-:S04]  /*62900*/  LOP3.LUT R3, R3, 0x10, R27, 0x78, !PT ;  /* 0x0000001003037812 */ /* 0x000fc800078e781b */
[----:B------:R-:W-:-:S04]  /*62910*/  LOP3.LUT R3, R3, 0x400, R2, 0xf8, !PT ;  /* 0x0000040003037812 */ /* 0x000fc800078ef802 */
[----:B------:R-:W-:-:S05]  /*62920*/  LOP3.LUT R3, R3, 0x40, RZ, 0x3c, !PT ;  /* 0x0000004003037812 */ /* 0x000fca00078e3cff */
[----:B------:R-:W0:Y:S01]  /*62930*/  LDSM.16.MT88.4 R20, [R3+UR4+0x13800] ;  /* 0x013800040314783b */ /* 0x000e220008004200 */
[C---:B----4-:R-:W-:Y:S03]  /*62940*/  HMMA.16816.F32.BF16 R16, R12.reuse, R18, R8 ;  /* 0x000000120c10723c */ /* 0x050fe60000041808 */
[----:B---3--:R-:W-:Y:S04]  /*62950*/  STL.64 [R1+0x2528], R6 ;  /* 0x0025280601007387 */ /* 0x008fe80000100a00 */
[----:B--2---:R1:W-:Y:S04]  /*62960*/  STL.64 [R1+0x2520], R4 ;  /* 0x0025200401007387 */ /* 0x0043e80000100a00 */
[----:B-1----:R-:W2:Y:S04]  /*62970*/  LDL.LU R4, [R1+0x4f0] ;  /* 0x0004f00001047983 */ /* 0x002ea80000300800 */
[----:B------:R-:W2:Y:S04]  /*62980*/  LDL.LU R5, [R1+0x4f4] ;  /* 0x0004f40001057983 */ /* 0x000ea80000300800 */
[----:B------:R-:W2:Y:S04]  /*62990*/  LDL.LU R6, [R1+0x4f8] ;  /* 0x0004f80001067983 */ /* 0x000ea80000300800 */
[----:B------:R-:W2:Y:S04]  /*629a0*/  LDL.LU R7, [R1+0x4fc] ;  /* 0x0004fc0001077983 */ /* 0x000ea80000300800 */
[----:B0-----:R0:W-:Y:S04]  /*629b0*/  STL.64 [R1+0x2368], R22 ;  /* 0x0023681601007387 */ /* 0x0011e80000100a00 */
[----:B------:R-:W-:Y:S04]  /*629c0*/  STL.64 [R1+0x2360], R20 ;  /* 0x0023601401007387 */ /* 0x000fe80000100a00 */
[----:B------:R-:W3:Y:S04]  /*629d0*/  LDL.64 R26, [R1+0x18] ;  /* 0x00001800011a7983 */ /* 0x000ee80000100a00 */
[----:B0-----:R-:W4:Y:S04]  /*629e0*/  LDL R22, [R1+0x38] ;  /* 0x0000380001167983 */ /* 0x001f280000100800 */
[----:B------:R-:W4:Y:S04]  /*629f0*/  LDL R23, [R1+0x3c] ;  /* 0x00003c0001177983 */ /* 0x000f280000100800 */
        /* <DEDUP_REMOVED lines=8> */
[----:B------:R-:W-:Y:S01]  /*62a80*/  STL.64 [R1+0x6e8], R18 ;  /* 0x0006e81201007387 */ /* 0x000fe20000100a00 */
[----:B0-----:R-:W-:Y:S02]  /*62a90*/  IMAD.MOV.U32 R17, RZ, RZ, R10 ;  /* 0x000000ffff117224 */ /* 0x001fe400078e000a */
[----:B------:R-:W-:Y:S02]  /*62aa0*/  IMAD.MOV.U32 R16, RZ, RZ, R11 ;  /* 0x000000ffff107224 */ /* 0x000fe400078e000b */
[----:B------:R-:W2:Y:S02]  /*62ab0*/  LDL.LU.64 R10, [R1+0x2530] ;  /* 0x00253000010a7983 */ /* 0x000ea40000300a00 */
        /* <DEDUP_REMOVED lines=41> */
[----:B------:R1:W-:Y:S01]  /*62d50*/  STL.64 [R1+0x358], R10 ;  /* 0x0003580a01007387 */ /* 0x0003e20000100a00 */
[----:B0-----:R-:W-:-:S03]  /*62d60*/  IMAD.MOV.U32 R9, RZ, RZ, R6 ;  /* 0x000000ffff097224 */ /* 0x001fc600078e0006 */
[----:B-1----:R-:W2:Y:S01]  /*62d70*/  LDL.LU.64 R10, [R1+0x24b0] ;  /* 0x0024b000010a7983 */ /* 0x002ea20000300a00 */
[----:B------:R-:W-:-:S03]  /*62d80*/  IMAD.MOV.U32 R8, RZ, RZ, R7 ;  /* 0x000000ffff087224 */ /* 0x000fc600078e0007 */
[----:B------:R-:W4:Y:S04]  /*62d90*/  LDL.LU.64 R6, [R1+0x24a8] ;  /* 0x0024a80001067983 */ /* 0x000f280000300a00 */
[----:B------:R-:W4:Y:S01]  /*62da0*/  LDL.LU.64 R4, [R1+0x24a0] ;  /* 0x0024a00001047983 */ /* 0x000f220000300a00 */
[----:B------:R-:W0:Y:S01]  /*62db0*/  S2R R18, SR_TID.X ;  /* 0x0000000000127919 */ /* 0x000e220000002100 */
[----:B----4-:R-:W-:Y:S02]  /*62dc0*/  HMMA.16816.F32.BF16 R4, R12, R22, R4 ;  /* 0x000000160c04723c */ /* 0x010fe40000041804 */
[----:B--2---:R-:W-:Y:S04]  /*62dd0*/  STL.64 [R1+0x2470], R10 ;  /* 0x0024700a01007387 */ /* 0x004fe80000100a00 */
[----:B------:R1:W-:Y:S04]  /*62de0*/  STL.64 [R1+0x2468], R8 ;  /* 0x0024680801007387 */ /* 0x0003e80000100a00 */
[----:B-1----:R-:W2:Y:S04]  /*62df0*/  LDL.LU R8, [R1+0x470] ;  /* 0x0004700001087983 */ /* 0x002ea80000300800 */
[----:B------:R-:W2:Y:S04]  /*62e00*/  LDL.LU R9, [R1+0x474] ;  /* 0x0004740001097983 */ /* 0x000ea80000300800 */
[----:B------:R-:W2:Y:S04]  /*62e10*/  LDL.LU R10, [R1+0x478] ;  /* 0x00047800010a7983 */ /* 0x000ea80000300800 */
[----:B------:R-:W2:Y:S04]  /*62e20*/  LDL.LU R11, [R1+0x47c] ;  /* 0x00047c00010b7983 */ /* 0x000ea80000300800 */
[----:B------:R-:W-:Y:S04]  /*62e30*/  STL.64 [R1+0x340], R4 ;  /* 0x0003400401007387 */ /* 0x000fe80000100a00 */
[----:B------:R1:W-:Y:S04]  /*62e40*/  STL.64 [R1+0x348], R6 ;  /* 0x0003480601007387 */ /* 0x0003e80000100a00 */
[----:B-1----:R-:W4:Y:S04]  /*62e50*/  LDL.LU.64 R6, [R1+0x2498] ;  /* 0x0024980001067983 */ /* 0x002f280000300a00 */
[----:B------:R-:W4:Y:S04]  /*62e60*/  LDL.LU.64 R4, [R1+0x2490] ;  /* 0x0024900001047983 */ /* 0x000f280000300a00 */
[----:B------:R1:W-:Y:S04]  /*62e70*/  STL.64 [R1+0x23a0], R22 ;  /* 0x0023a01601007387 */ /* 0x0003e80000100a00 */
[----:B-1----:R-:W4:Y:S01]  /*62e80*/  LDL.64 R22, [R1+0x28] ;  /* 0x0000280001167983 */ /* 0x002f220000100a00 */
[C---:B0-----:R-:W-:Y:S01]  /*62e90*/  LOP3.LUT R19, R18.reuse, 0x7, RZ, 0xc0, !PT ;  /* 0x0000000712137812 */ /* 0x041fe200078ec0ff */
[----:B------:R-:W-:-:S04]  /*62ea0*/  IMAD.SHL.U32 R2, R18, 0x2, RZ ;  /* 0x0000000212027824 */ /* 0x000fc800078e00ff */
[----:B------:R-:W-:Y:S02]  /*62eb0*/  IMAD R19, R19, 0x90, RZ ;  /* 0x0000009013137824 */ /* 0x000fe400078e02ff */
[----:B------:R-:W-:-:S03]  /*62ec0*/  IMAD.SHL.U32 R18, R18, 0x40, RZ ;  /* 0x0000004012127824 */ /* 0x000fc600078e00ff */
[----:B------:R-:W-:-:S04]  /*62ed0*/  LOP3.LUT R19, R19, 0x10, R2, 0x78, !PT ;  /* 0x0000001013137812 */ /* 0x000fc800078e7802 */
[----:B------:R-:W-:-:S04]  /*62ee0*/  LOP3.LUT R19, R19, 0x400, R18, 0xf8, !PT ;  /* 0x0000040013137812 */ /* 0x000fc800078ef812 */
[----:B------:R-:W-:Y:S01]  /*62ef0*/  LOP3.LUT R19, R19, 0x60, RZ, 0x3c, !PT ;  /* 0x0000006013137812 */ /* 0x000fe200078e3cff */
[----:B---3--:R-:W-:Y:S02]  /*62f00*/  IMAD.MOV.U32 R2, RZ, RZ, R26 ;  /* 0x000000ffff027224 */ /* 0x008fe400078e001a */
[----:B------:R-:W-:Y:S01]  /*62f10*/  IMAD.MOV.U32 R0, RZ, RZ, R27 ;  /* 0x000000ffff007224 */ /* 0x000fe200078e001b */
[C---:B--2---:R-:W-:Y:S01]  /*62f20*/  HMMA.16816.F32.BF16 R8, R12.reuse, R26, R8 ;  /* 0x0000001a0c08723c */ /* 0x044fe20000041808 */
[----:B------:R-:W0:Y:S05]  /*62f30*/  LDSM.16.MT88.4 R24, [R19+UR4+0x13800] ;  /* 0x013800041318783b */ /* 0x000e2a0008004200 */
[----:B----4-:R-:W-:Y:S06]  /*62f40*/  HMMA.16816.F32.BF16 R4, R12, R22, R4 ;  /* 0x000000160c04723c */ /* 0x010fec0000041804 */
[----:B------:R-:W-:-:S02]  /*62f50*/  IMAD.MOV.U32 R29, RZ, RZ, R22 ;  /* 0x000000ffff1d7224 */ /* 0x000fc400078e0016 */
[----:B------:R-:W-:-:S15]  /*62f60*/  IMAD.MOV.U32 R28, RZ, RZ, R23 ;  /* 0x000000ffff1c7224 */ /* 0x000fde00078e0017 */
[----:B------:R1:W-:Y:S04]  /*62f70*/  STL.64 [R1+0x330], R4 ;  /* 0x0003300401007387 */ /* 0x0003e80000100a00 */
[----:B------:R2:W-:Y:S04]  /*62f80*/  STL.64 [R1+0x338], R6 ;  /* 0x0003380601007387 */ /* 0x0005e80000100a00 */
[----:B-1----:R-:W3:Y:S04]  /*62f90*/  LDL.LU.64 R4, [R1+0x2488] ;  /* 0x0024880001047983 */ /* 0x002ee80000300a00 */
[----:B------:R-:W4:Y:S04]  /*62fa0*/  LDL.LU R20, [R1+0x530] ;  /* 0x0005300001147983 */ /* 0x000f280000300800 */
[----:B------:R-:W4:Y:S04]  /*62fb0*/  LDL.LU R21, [R1+0x534] ;  /* 0x0005340001157983 */ /* 0x000f280000300800 */
[----:B------:R-:W4:Y:S04]  /*62fc0*/  LDL.LU R22, [R1+0x538] ;  /* 0x0005380001167983 */ /* 0x000f280000300800 */
[----:B------:R-:W4:Y:S04]  /*62fd0*/  LDL.LU R23, [R1+0x53c] ;  /* 0x00053c0001177983 */ /* 0x000f280000300800 */
[----:B--2---:R-:W4:Y:S04]  /*62fe0*/  LDL.64 R6, [R1+0x8] ;  /* 0x0000080001067983 */ /* 0x004f280000100a00 */
[----:B------:R1:W-:Y:S04]  /*62ff0*/  STL.64 [R1+0x320], R8 ;  /* 0x0003200801007387 */ /* 0x0003e80000100a00 */
[----:B------:R-:W-:Y:S04]  /*63000*/  STL.64 [R1+0x328], R10 ;  /* 0x0003280a01007387 */ /* 0x000fe80000100a00 */
[----:B0-----:R-:W-:Y:S04]  /*63010*/  STL [R1+0x2264], R24 ;  /* 0x0022641801007387 */ /* 0x001fe80000100800 */
[----:B------:R-:W-:Y:S04]  /*63020*/  STL [R1+0x2260], R25 ;  /* 0x0022601901007387 */ /* 0x000fe80000100800 */
[----:B------:R0:W-:Y:S04]  /*63030*/  STL [R1+0x225c], R26 ;  /* 0x00225c1a01007387 */ /* 0x0001e80000100800 */
[----:B------:R2:W-:Y:S04]  /*63040*/  STL [R1+0x2258], R27 ;  /* 0x0022581b01007387 */ /* 0x0005e80000100800 */
[----:B-1----:R-:W3:Y:S04]  /*63050*/  LDL.LU R8, [R1+0x520] ;  /* 0x0005200001087983 */ /* 0x002ee80000300800 */
[----:B------:R-:W3:Y:S01]  /*63060*/  LDL.LU R9, [R1+0x524] ;  /* 0x0005240001097983 */ /* 0x000ee20000300800 */
[----:B0-----:R-:W-:-:S02]  /*63070*/  IMAD.MOV.U32 R26, RZ, RZ, R17 ;  /* 0x000000ffff1a7224 */ /* 0x001fc400078e0011 */
[----:B--2---:R-:W-:Y:S01]  /*63080*/  IMAD.MOV.U32 R27, RZ, RZ, R16 ;  /* 0x000000ffff1b7224 */ /* 0x004fe200078e0010 */
[----:B------:R-:W2:Y:S04]  /*63090*/  LDL.LU R10, [R1+0x528] ;  /* 0x00052800010a7983 */ /* 0x000ea80000300800 */
[----:B------:R-:W2:Y:S04]  /*630a0*/  LDL.LU R11, [R1+0x52c] ;  /* 0x00052c00010b7983 */ /* 0x000ea80000300800 */
[----:B------:R0:W-:Y:S04]  /*630b0*/  STL.64 [R1+0x2420], R26 ;  /* 0x0024201a01007387 */ /* 0x0001e80000100a00 */
[----:B------:R-:W4:Y:S04]  /*630c0*/  LDL.LU R24, [R1+0x430] ;  /* 0x0004300001187983 */ /* 0x000f280000300800 */
[----:B------:R-:W4:Y:S04]  /*630d0*/  LDL.LU R25, [R1+0x434] ;  /* 0x0004340001197983 */ /* 0x000f280000300800 */
[----:B0-----:R-:W3:Y:S04]  /*630e0*/  LDL.LU R26, [R1+0x438] ;  /* 0x00043800011a7983 */ /* 0x001ee80000300800 */
[----:B------:R-:W3:Y:S04]  /*630f0*/  LDL.LU R27, [R1+0x43c] ;  /* 0x00043c00011b7983 */ /* 0x000ee80000300800 */
[----:B------:R-:W2:Y:S04]  /*63100*/  LDL.LU R16, [R1+0x460] ;  /* 0x0004600001107983 */ /* 0x000ea80000300800 */
[----:B------:R-:W2:Y:S04]  /*63110*/  LDL.LU R17, [R1+0x464] ;  /* 0x0004640001117983 */ /* 0x000ea80000300800 */
[----:B------:R-:W2:Y:S04]  /*63120*/  LDL.LU R18, [R1+0x468] ;  /* 0x0004680001127983 */ /* 0x000ea80000300800 */
[----:B------:R-:W2:Y:S04]  /*63130*/  LDL.LU R19, [R1+0x46c] ;  /* 0x00046c0001137983 */ /* 0x000ea80000300800 */
[----:B---3--:R0:W-:Y:S04]  /*63140*/  STL.64 [R1+0x2430], R26 ;  /* 0x0024301a01007387 */ /* 0x0081e80000100a00 */
[----:B----4-:R-:W-:Y:S04]  /*63150*/  STL.64 [R1+0x2428], R24 ;  /* 0x0024281801007387 */ /* 0x010fe80000100a00 */
[----:B0-----:R-:W3:Y:S04]  /*63160*/  LDL R26, [R1+0xc8] ;  /* 0x0000c800011a7983 */ /* 0x001ee80000100800 */
[----:B------:R-:W3:Y:S01]  /*63170*/  LDL R27, [R1+0xcc] ;  /* 0x0000cc00011b7983 */ /* 0x000ee20000100800 */
[----:B------:R-:W-:Y:S03]  /*63180*/  HMMA.16816.F32.BF16 R20, R12, R6, R20 ;  /* 0x000000060c14723c */ /* 0x000fe60000041814 */
[----:B---3--:R-:W-:-:S15]  /*63190*/  STL.64 [R1+0x2440], R26 ;  /* 0x0024401a01007387 */ /* 0x008fde0000100a00 */
[----:B------:R-:W-:-:S05]  /*631a0*/  NOP ;  /* 0x0000000000007918 */ /* 0x000fca0000000000 */
[----:B------:R0:W-:Y:S04]  /*631b0*/  STL.64 [R1+0x310], R20 ;  /* 0x0003101401007387 */ /* 0x0001e80000100a00 */
[----:B------:R-:W-:Y:S01]  /*631c0*/  STL.64 [R1+0x318], R22 ;  /* 0x0003181601007387 */ /* 0x000fe20000100a00 */
[----:B0-----:R-:W-:Y:S02]  /*631d0*/  IMAD.MOV.U32 R21, RZ, RZ, R6 ;  /* 0x000000ffff157224 */ /* 0x001fe400078e0006 */
[----:B------:R-:W-:Y:S02]  /*631e0*/  IMAD.MOV.U32 R20, RZ, RZ, R7 ;  /* 0x000000ffff147224 */ /* 0x000fe400078e0007 */
[----:B------:R-:W3:Y:S04]  /*631f0*/  LDL.LU.64 R6, [R1+0x2480] ;  /* 0x0024800001067983 */ /* 0x000ee80000300a00 */
[----:B------:R0:W-:Y:S04]  /*63200*/  STL.64 [R1+0x2438], R20 ;  /* 0x0024381401007387 */ /* 0x0001e80000100a00 */
[----:B0-----:R-:W4:Y:S04]  /*63210*/  LDL.LU R20, [R1+0x440] ;  /* 0x0004400001147983 */ /* 0x001f280000300800 */
[----:B------:R-:W4:Y:S01]  /*63220*/  LDL.LU R21, [R1+0x444] ;  /* 0x0004440001157983 */ /* 0x000f220000300800 */
[----:B---3--:R-:W-:-:S02]  /*63230*/  IMAD.MOV.U32 R22, RZ, RZ, R6 ;  /* 0x000000ffff167224 */ /* 0x008fc400078e0006 */
[----:B------:R-:W-:Y:S01]  /*63240*/  IMAD.MOV.U32 R23, RZ, RZ, R7 ;  /* 0x000000ffff177224 */ /* 0x000fe200078e0007 */
[----:B------:R-:W2:Y:S04]  /*63250*/  LDL.LU R6, [R1+0x247c] ;  /* 0x00247c0001067983 */ /* 0x000ea80000300800 */
[----:B------:R-:W2:Y:S04]  /*63260*/  LDL.LU R7, [R1+0x2478] ;  /* 0x0024780001077983 */ /* 0x000ea80000300800 */
[----:B------:R-:W-:Y:S01]  /*63270*/  STL.64 [R1+0x2450], R22 ;  /* 0x0024501601007387 */ /* 0x000fe20000100a00 */
[----:B------:R-:W-:-:S03]  /*63280*/  IMAD.MOV.U32 R26, RZ, RZ, R5 ;  /* 0x000000ffff1a7224 */ /* 0x000fc600078e0005 */
[----:B----4-:R0:W-:Y:S04]  /*63290*/  STL.64 [R1+0x2448], R20 ;  /* 0x0024481401007387 */ /* 0x0101e80000100a00 */
[----:B0-----:R-:W3:Y:S04]  /*632a0*/  LDL.LU R20, [R1+0x450] ;  /* 0x0004500001147983 */ /* 0x001ee80000300800 */
[----:B------:R-:W3:Y:S04]  /*632b0*/  LDL.LU R21, [R1+0x454] ;  /* 0x0004540001157983 */ /* 0x000ee80000300800 */
[----:B------:R-:W3:Y:S04]  /*632c0*/  LDL.LU R22, [R1+0x458] ;  /* 0x0004580001167983 */ /* 0x000ee80000300800 */
[----:B------:R-:W3:Y:S01]  /*632d0*/  LDL.LU R23, [R1+0x45c] ;  /* 0x00045c0001177983 */ /* 0x000ee20000300800 */
[----:B--2---:R-:W-:-:S15]  /*632e0*/  HMMA.16816.F32.BF16 R8, R12, R6, R8 ;  /* 0x000000060c08723c */ /* 0x004fde0000041808 */
[----:B------:R-:W-:-:S08]  /*632f0*/  NOP ;  /* 0x0000000000007918 */ /* 0x000fd00000000000 */
[----:B------:R-:W-:Y:S01]  /*63300*/  STL.64 [R1+0x300], R8 ;  /* 0x0003000801007387 */ /* 0x000fe20000100a00 */
[----:B------:R-:W-:-:S03]  /*63310*/  IMAD.MOV.U32 R5, RZ, RZ, R10 ;  /* 0x000000ffff057224 */ /* 0x000fc600078e000a */
[----:B------:R0:W-:Y:S04]  /*63320*/  STL.64 [R1+0x308], R10 ;  /* 0x0003080a01007387 */ /* 0x0001e80000100a00 */
[----:B0-----:R-:W2:Y:S01]  /*63330*/  LDL.LU.64 R10, [R1+0x2470] ;  /* 0x00247000010a7983 */ /* 0x001ea20000300a00 */
[----:B------:R-:W-:Y:S02]  /*63340*/  IMAD.MOV.U32 R27, RZ, RZ, R4 ;  /* 0x000000ffff1b7224 */ /* 0x000fe400078e0004 */
[----:B------:R-:W-:Y:S02]  /*63350*/  IMAD.MOV.U32 R4, RZ, RZ, R8 ;  /* 0x000000ffff047224 */ /* 0x000fe400078e0008 */
[----:B------:R-:W4:Y:S04]  /*63360*/  LDL.LU.64 R8, [R1+0x2468] ;  /* 0x0024680001087983 */ /* 0x000f280000300a00 */
[----:B------:R0:W-:Y:S04]  /*63370*/  STL [R1+0x1ee0], R4 ;  /* 0x001ee00401007387 */ /* 0x0001e80000100800 */
[----:B------:R1:W-:Y:S04]  /*63380*/  STL [R1+0x1edc], R5 ;  /* 0x001edc0501007387 */ /* 0x0003e80000100800 */
[----:B------:R3:W-:Y:S04]  /*63390*/  STL.64 [R1+0x2378], R6 ;  /* 0x0023780601007387 */ /* 0x0007e80000100a00 */
[----:B0-----:R-:W4:Y:S04]  /*633a0*/  LDL.LU R4, [R1+0x420] ;  /* 0x0004200001047983 */ /* 0x001f280000300800 */
[----:B-1----:R-:W4:Y:S04]  /*633b0*/  LDL.LU R5, [R1+0x424] ;  /* 0x0004240001057983 */ /* 0x002f280000300800 */
[----:B---3--:R-:W3:Y:S04]  /*633c0*/  LDL.LU R6, [R1+0x428] ;  /* 0x0004280001067983 */ /* 0x008ee80000300800 */
[----:B------:R-:W3:Y:S01]  /*633d0*/  LDL.LU R7, [R1+0x42c] ;  /* 0x00042c0001077983 */ /* 0x000ee20000300800 */
[----:B--2---:R-:W-:Y:S03]  /*633e0*/  HMMA.16816.F32.BF16 R12, R12, R10, R16 ;  /* 0x0000000a0c0c723c */ /* 0x004fe60000041810 */
[----:B------:R-:W2:Y:S04]  /*633f0*/  LDL.LU.64 R18, [R1+0x2460] ;  /* 0x0024600001127983 */ /* 0x000ea80000300a00 */
[----:B------:R-:W2:-:S15]  /*63400*/  LDL.LU.64 R16, [R1+0x2458] ;  /* 0x0024580001107983 */ /* 0x000e9e0000300a00 */
[----:B------:R-:W-:-:S01]  /*63410*/  NOP ;  /* 0x0000000000007918 */ /* 0x000fc20000000000 */
[----:B------:R-:W-:Y:S04]  /*63420*/  STL.64 [R1+0x2f0], R12 ;  /* 0x0002f00c01007387 */ /* 0x000fe80000100a00 */
[----:B------:R0:W-:Y:S04]  /*63430*/  STL.64 [R1+0x2f8], R14 ;  /* 0x0002f80e01007387 */ /* 0x0001e80000100a00 */
[----:B0-----:R-:W4:Y:S04]  /*63440*/  LDL R14, [R1+0xb8] ;  /* 0x0000b800010e7983 */ /* 0x001f280000100800 */
[----:B------:R-:W4:Y:S04]  /*63450*/  LDL R15, [R1+0xbc] ;  /* 0x0000bc00010f7983 */ /* 0x000f280000100800 */
[----:B------:R-:W-:Y:S01]  /*63460*/  STL.64 [R1+0x2370], R10 ;  /* 0x0023700a01007387 */ /* 0x000fe20000100a00 */
        /* <DEDUP_REMOVED lines=12> */
[----:B0-----:R-:W4:Y:S04]  /*63530*/  LDL.LU.64 R26, [R1+0x2430] ;  /* 0x00243000011a7983 */ /* 0x001f280000300a00 */
[----:B------:R-:W4:Y:S02]  /*63540*/  LDL.LU.64 R24, [R1+0x2428] ;  /* 0x0024280001187983 */ /* 0x000f240000300a00 */
[----:B----4-:R-:W-:Y:S02]  /*63550*/  HMMA.16816.F32.BF16 R12, R16, R14, R24 ;  /* 0x0000000e100c723c */ /* 0x010fe40000041818 */
[----:B------:R-:W3:Y:S01]  /*63560*/  LDL.LU.64 R26, [R1+0x2420] ;  /* 0x00242000011a7983 */ /* 0x000ee20000300a00 */
[----:B------:R-:W-:-:S02]  /*63570*/  IMAD.MOV.U32 R22, RZ, RZ, R9 ;  /* 0x000000ffff167224 */ /* 0x000fc400078e0009 */
[----:B------:R-:W-:-:S15]  /*63580*/  IMAD.MOV.U32 R23, RZ, RZ, R8 ;  /* 0x000000ffff177224 */ /* 0x000fde00078e0008 */
[----:B------:R-:W-:-:S03]  /*63590*/  NOP ;  /* 0x0000000000007918 */ /* 0x000fc60000000000 */
[----:B------:R-:W-:Y:S04]  /*635a0*/  STL.64 [R1+0x6f0], R12 ;  /* 0x0006f00c01007387 */ /* 0x000fe80000100a00 */
[----:B------:R-:W-:Y:S01]  /*635b0*/  STL.64 [R1+0x6f8], R14 ;  /* 0x0006f80e01007387 */ /* 0x000fe20000100a00 */
[----:B---3--:R-:W-:-:S15]  /*635c0*/  HMMA.16816.F32.BF16 R4, R16, R26, R4 ;  /* 0x0000001a1004723c */ /* 0x008fde0000041804 */
[----:B------:R-:W-:-:S08]  /*635d0*/  NOP ;  /* 0x0000000000007918 */ /* 0x000fd00000000000 */
[----:B------:R-:W-:Y:S04]  /*635e0*/  STL.64 [R1+0x6c0], R4 ;  /* 0x0006c00401007387 */ /* 0x000fe80000100a00 */
[----:B------:R-:W-:Y:S04]  /*635f0*/  STL.64 [R1+0x6c8], R6 ;  /* 0x0006c80601007387 */ /* 0x000fe80000100a00 */
[----:B------:R0:W-:Y:S04]  /*63600*/  STL.64 [R1+0x23b8], R22 ;  /* 0x0023b81601007387 */ /* 0x0001e80000100a00 */
[----:B------:R-:W3:Y:S04]  /*63610*/  LDL.LU R8, [R1+0x3b0] ;  /* 0x0003b00001087983 */ /* 0x000ee80000300800 */
[----:B------:R-:W3:Y:S04]  /*63620*/  LDL.LU R9, [R1+0x3b4] ;  /* 0x0003b40001097983 */ /* 0x000ee80000300800 */
[----:B------:R-:W4:Y:S04]  /*63630*/  LDL.LU R10, [R1+0x3b8] ;  /* 0x0003b800010a7983 */ /* 0x000f280000300800 */
[----:B------:R-:W4:Y:S04]  /*63640*/  LDL.LU R11, [R1+0x3bc] ;  /* 0x0003bc00010b7983 */ /* 0x000f280000300800 */
[----:B0-----:R-:W2:Y:S01]  /*63650*/  LDL R22, [R1+0x58] ;  /* 0x0000580001167983 */ /* 0x001ea20000100800 */
[----:B------:R-:W-:-:S03]  /*63660*/  IMAD.MOV.U32 R23, RZ, RZ, R3 ;  /* 0x000000ffff177224 */ /* 0x000fc600078e0003 */
[----:B------:R-:W3:Y:S04]  /*63670*/  LDL.LU R3, [R1+0x241c] ;  /* 0x00241c0001037983 */ /* 0x000ee80000300800 */
[----:B--2---:R-:W-:Y:S04]  /*63680*/  STL.64 [R1+0x23d0], R22 ;  /* 0x0023d01601007387 */ /* 0x004fe80000100a00 */
[----:B----4-:R-:W-:Y:S04]  /*63690*/  STL.64 [R1+0x23b0], R10 ;  /* 0x0023b00a01007387 */ /* 0x010fe80000100a00 */
[----:B---3--:R0:W-:Y:S04]  /*636a0*/  STL.64 [R1+0x23a8], R8 ;  /* 0x0023a80801007387 */ /* 0x0081e80000100a00 */
[----:B0-----:R-:W2:Y:S04]  /*636b0*/  LDL.LU R8, [R1+0x3c0] ;  /* 0x0003c00001087983 */ /* 0x001ea80000300800 */
[----:B------:R-:W2:Y:S04]  /*636c0*/  LDL.LU R9, [R1+0x3c4] ;  /* 0x0003c40001097983 */ /* 0x000ea80000300800 */
[----:B------:R-:W3:Y:S04]  /*636d0*/  LDL.LU R10, [R1+0x3c8] ;  /* 0x0003c800010a7983 */ /* 0x000ee80000300800 */
[----:B------:R-:W3:Y:S04]  /*636e0*/  LDL.LU R11, [R1+0x3cc] ;  /* 0x0003cc00010b7983 */ /* 0x000ee80000300800 */
[----:B------:R-:W4:Y:S04]  /*636f0*/  LDL R26, [R1+0x98] ;  /* 0x00009800011a7983 */ /* 0x000f280000100800 */
[----:B------:R-:W4:Y:S04]  /*63700*/  LDL R27, [R1+0x9c] ;  /* 0x00009c00011b7983 */ /* 0x000f280000100800 */
[----:B------:R-:W4:Y:S04]  /*63710*/  LDL.LU R4, [R1+0x410] ;  /* 0x0004100001047983 */ /* 0x000f280000300800 */
[----:B------:R-:W4:Y:S04]  /*63720*/  LDL.LU R5, [R1+0x414] ;  /* 0x0004140001057983 */ /* 0x000f280000300800 */
[----:B------:R-:W4:Y:S04]  /*63730*/  LDL.LU R6, [R1+0x418] ;  /* 0x0004180001067983 */ /* 0x000f280000300800 */
[----:B------:R-:W4:Y:S04]  /*63740*/  LDL.LU R7, [R1+0x41c] ;  /* 0x00041c0001077983 */ /* 0x000f280000300800 */
[----:B------:R-:W2:Y:S04]  /*63750*/  LDL R22, [R1+0x68] ;  /* 0x0000680001167983 */ /* 0x000ea80000100800 */
[----:B------:R-:W2:Y:S04]  /*63760*/  LDL R23, [R1+0x6c] ;  /* 0x00006c0001177983 */ /* 0x000ea80000100800 */
[----:B--2---:R-:W-:Y:S04]  /*63770*/  STL.64 [R1+0x23e8], R22 ;  /* 0x0023e81601007387 */ /* 0x004fe80000100a00 */
[----:B---3--:R-:W-:Y:S04]  /*63780*/  STL.64 [R1+0x23c8], R10 ;  /* 0x0023c80a01007387 */ /* 0x008fe80000100a00 */
[----:B------:R0:W-:Y:S04]  /*63790*/  STL.64 [R1+0x23c0], R8 ;  /* 0x0023c00801007387 */ /* 0x0001e80000100a00 */
[----:B0-----:R-:W2:Y:S04]  /*637a0*/  LDL.LU R8, [R1+0x3d0] ;  /* 0x0003d00001087983 */ /* 0x001ea80000300800 */
[----:B------:R-:W2:Y:S04]  /*637b0*/  LDL.LU R9, [R1+0x3d4] ;  /* 0x0003d40001097983 */ /* 0x000ea80000300800 */
[----:B------:R-:W3:Y:S04]  /*637c0*/  LDL.LU R10, [R1+0x3d8] ;  /* 0x0003d800010a7983 */ /* 0x000ee80000300800 */
[----:B------:R-:W3:Y:S04]  /*637d0*/  LDL.LU R11, [R1+0x3dc] ;  /* 0x0003dc00010b7983 */ /* 0x000ee80000300800 */
[----:B------:R-:W4:Y:S01]  /*637e0*/  LDL R22, [R1+0x78] ;  /* 0x0000780001167983 */ /* 0x000f220000100800 */
[----:B------:R-:W-:-:S03]  /*637f0*/  IMAD.MOV.U32 R23, RZ, RZ, R3 ;  /* 0x000000ffff177224 */ /* 0x000fc600078e0003 */
[----:B------:R-:W2:Y:S04]  /*63800*/  LDL.LU R3, [R1+0x2418] ;  /* 0x0024180001037983 */ /* 0x000ea80000300800 */
[----:B----4-:R0:W-:Y:S04]  /*63810*/  STL.64 [R1+0x2400], R22 ;  /* 0x0024001601007387 */ /* 0x0101e80000100a00 */
[----:B0-----:R-:W4:Y:S04]  /*63820*/  LDL.LU.64 R22, [R1+0x88] ;  /* 0x0000880001167983 */ /* 0x001f280000300a00 */
[----:B---3--:R-:W-:Y:S04]  /*63830*/  STL.64 [R1+0x23e0], R10 ;  /* 0x0023e00a01007387 */ /* 0x008fe80000100a00 */
[----:B--2---:R0:W-:Y:S04]  /*63840*/  STL.64 [R1+0x23d8], R8 ;  /* 0x0023d80801007387 */ /* 0x0041e80000100a00 */
[----:B0-----:R-:W2:Y:S04]  /*63850*/  LDL.LU R8, [R1+0x3e0] ;  /* 0x0003e00001087983 */ /* 0x001ea80000300800 */
[----:B------:R-:W2:Y:S04]  /*63860*/  LDL.LU R9, [R1+0x3e4] ;  /* 0x0003e40001097983 */ /* 0x000ea80000300800 */
[----:B------:R-:W3:Y:S04]  /*63870*/  LDL.LU R10, [R1+0x3e8] ;  /* 0x0003e800010a7983 */ /* 0x000ee80000300800 */
[----:B------:R-:W3:Y:S01]  /*63880*/  LDL.LU R11, [R1+0x3ec] ;  /* 0x0003ec00010b7983 */ /* 0x000ee20000300800 */
[----:B------:R-:W-:Y:S03]  /*63890*/  HMMA.16816.F32.BF16 R4, R16, R26, R4 ;  /* 0x0000001a1004723c */ /* 0x000fe60000041804 */
        /* <DEDUP_REMOVED lines=13> */
[----:B------:R0:W-:Y:S02]  /*63970*/  STL.64 [R1+0x688], R6 ;  /* 0x0006880601007387 */ /* 0x0001e40000100a00 */
[----:B0-----:R-:W-:-:S02]  /*63980*/  IMAD.MOV.U32 R6, RZ, RZ, R21 ;  /* 0x000000ffff067224 */ /* 0x001fc400078e0015 */
[----:B------:R-:W-:-:S05]  /*63990*/  IMAD.MOV.U32 R7, RZ, RZ, R20 ;  /* 0x000000ffff077224 */ /* 0x000fca00078e0014 */
[----:B------:R0:W-:Y:S04]  /*639a0*/  STL.64 [R1+0x2380], R6 ;  /* 0x0023800601007387 */ /* 0x0001e80000100a00 */
[----:B------:R-:W3:Y:S04]  /*639b0*/  LDL.LU R12, [R1+0x380] ;  /* 0x00038000010c7983 */ /* 0x000ee80000300800 */
[----:B------:R-:W3:Y:S04]  /*639c0*/  LDL.LU R13, [R1+0x384] ;  /* 0x00038400010d7983 */ /* 0x000ee80000300800 */
[----:B------:R-:W3:Y:S04]  /*639d0*/  LDL.LU R14, [R1+0x388] ;  /* 0x00038800010e7983 */ /* 0x000ee80000300800 */
[----:B------:R-:W3:Y:S01]  /*639e0*/  LDL.LU R15, [R1+0x38c] ;  /* 0x00038c00010f7983 */ /* 0x000ee20000300800 */
[----:B0-----:R-:W-:-:S02]  /*639f0*/  IMAD.MOV.U32 R6, RZ, RZ, R2 ;  /* 0x000000ffff067224 */ /* 0x001fc400078e0002 */
[----:B------:R-:W-:Y:S02]  /*63a00*/  IMAD.MOV.U32 R7, RZ, RZ, R0 ;  /* 0x000000ffff077224 */ /* 0x000fe400078e0000 */
[----:B----4-:R-:W-:Y:S02]  /*63a10*/  IMAD.MOV.U32 R2, RZ, RZ, R22 ;  /* 0x000000ffff027224 */ /* 0x010fe400078e0016 */
[----:B------:R-:W-:Y:S01]  /*63a20*/  IMAD.MOV.U32 R0, RZ, RZ, R23 ;  /* 0x000000ffff007224 */ /* 0x000fe200078e0017 */
[C---:B--2---:R-:W-:Y:S01]  /*63a30*/  HMMA.16816.F32.BF16 R8, R16.reuse, R22, R8 ;  /* 0x000000161008723c */ /* 0x044fe20000041808 */
[----:B---3--:R-:W-:Y:S04]  /*63a40*/  STL.64 [R1+0x2390], R14 ;  /* 0x0023900e01007387 */ /* 0x008fe80000100a00 */
[----:B------:R-:W-:Y:S04]  /*63a50*/  STL.64 [R1+0x2388], R12 ;  /* 0x0023880c01007387 */ /* 0x000fe80000100a00 */
[----:B------:R0:W-:Y:S04]  /*63a60*/  STL.64 [R1+0x2398], R6 ;  /* 0x0023980601007387 */ /* 0x0001e80000100a00 */
[----:B------:R-:W2:Y:S04]  /*63a70*/  LDL.LU R4, [R1+0x3a0] ;  /* 0x0003a00001047983 */ /* 0x000ea80000300800 */
[----:B------:R-:W2:Y:S04]  /*63a80*/  LDL.LU R5, [R1+0x3a4] ;  /* 0x0003a40001057983 */ /* 0x000ea80000300800 */
[----:B0-----:R-:W2:Y:S04]  /*63a90*/  LDL.LU R6, [R1+0x3a8] ;  /* 0x0003a80001067983 */ /* 0x001ea80000300800 */
        /* <DEDUP_REMOVED lines=8> */
[----:B------:R-:W4:Y:S04]  /*63b20*/  LDL.LU.64 R8, [R1+0x2408] ;  /* 0x0024080001087983 */ /* 0x000f280000300a00 */
[----:B------:R-:W4:Y:S02]  /*63b30*/  LDL.LU.64 R22, [R1+0x2400] ;  /* 0x0024000001167983 */ /* 0x000f240000300a00 */
[----:B----4-:R-:W-:Y:S02]  /*63b40*/  HMMA.16816.F32.BF16 R20, R16, R22, R8 ;  /* 0x000000161014723c */ /* 0x010fe40000041808 */
[----:B------:R-:W4:Y:S04]  /*63b50*/  LDL.LU.64 R10, [R1+0x23f8] ;  /* 0x0023f800010a7983 */ /* 0x000f280000300a00 */
[----:B------:R-:W4:-:S15]  /*63b60*/  LDL.LU.64 R8, [R1+0x23f0] ;  /* 0x0023f00001087983 */ /* 0x000f1e0000300a00 */
[----:B------:R-:W-:-:S02]  /*63b70*/  NOP ;  /* 0x0000000000007918 */ /* 0x000fc40000000000 */
[----:B------:R-:W-:Y:S04]  /*63b80*/  STL.64 [R1+0x610], R20 ;  /* 0x0006101401007387 */ /* 0x000fe80000100a00 */
        /* <DEDUP_REMOVED lines=22> */
[----:B0-----:R-:W4:Y:S01]  /*63cf0*/  LDL.LU.64 R22, [R1+0x23a0] ;  /* 0x0023a00001167983 */ /* 0x001f220000300a00 */
[----:B------:R-:W-:Y:S02]  /*63d00*/  IMAD.MOV.U32 R26, RZ, RZ, R29 ;  /* 0x000000ffff1a7224 */ /* 0x000fe400078e001d */
[----:B------:R-:W-:-:S07]  /*63d10*/  IMAD.MOV.U32 R27, RZ, RZ, R28 ;  /* 0x000000ffff1b7224 */ /* 0x000fce00078e001c */
[C---:B--2---:R-:W-:Y:S06]  /*63d20*/  HMMA.16816.F32.BF16 R24, R16.reuse, R26, R4 ;  /* 0x0000001a1018723c */ /* 0x044fec0000041804 */
[----:B----4-:R-:W-:Y:S01]  /*63d30*/  HMMA.16816.F32.BF16 R20, R16, R22, R8 ;  /* 0x000000161014723c */ /* 0x010fe20000041808 */
[----:B------:R-:W2:-:S15]  /*63d40*/  LDL.LU R8, [R1+0x370] ;  /* 0x0003700001087983 */ /* 0x000e9e0000300800 */
[----:B------:R-:W-:-:S07]  /*63d50*/  NOP ;  /* 0x0000000000007918 */ /* 0x000fce0000000000 */
[----:B------:R0:W-:Y:S04]  /*63d60*/  STL.64 [R1+0x550], R20 ;  /* 0x0005501401007387 */ /* 0x0001e80000100a00 */
[----:B------:R1:W-:Y:S04]  /*63d70*/  STL.64 [R1+0x558], R22 ;  /* 0x0005581601007387 */ /* 0x0003e80000100a00 */
[----:B------:R-:W2:Y:S04]  /*63d80*/  LDL.LU R9, [R1+0x374] ;  /* 0x0003740001097983 */ /* 0x000ea80000300800 */
[----:B------:R-:W2:Y:S04]  /*63d90*/  LDL.LU R10, [R1+0x378] ;  /* 0x00037800010a7983 */ /* 0x000ea80000300800 */
[----:B------:R-:W2:Y:S04]  /*63da0*/  LDL.LU R11, [R1+0x37c] ;  /* 0x00037c00010b7983 */ /* 0x000ea80000300800 */
[----:B0-----:R-:W4:Y:S04]  /*63db0*/  LDL.LU R20, [R1+0x2e0] ;  /* 0x0002e00001147983 */ /* 0x001f280000300800 */
[----:B------:R-:W4:Y:S04]  /*63dc0*/  LDL.LU R21, [R1+0x2e4] ;  /* 0x0002e40001157983 */ /* 0x000f280000300800 */
[----:B-1----:R-:W4:Y:S04]  /*63dd0*/  LDL.LU R22, [R1+0x2e8] ;  /* 0x0002e80001167983 */ /* 0x002f280000300800 */
[----:B------:R-:W4:Y:S04]  /*63de0*/  LDL.LU R23, [R1+0x2ec] ;  /* 0x0002ec0001177983 */ /* 0x000f280000300800 */
[----:B------:R-:W3:Y:S04]  /*63df0*/  LDL.LU.64 R6, [R1+0x2398] ;  /* 0x0023980001067983 */ /* 0x000ee80000300a00 */
[----:B------:R0:W-:Y:S04]  /*63e00*/  STL.64 [R1+0x520], R24 ;  /* 0x0005201801007387 */ /* 0x0001e80000100a00 */
[----:B------:R1:W-:Y:S04]  /*63e10*/  STL.64 [R1+0x528], R26 ;  /* 0x0005281a01007387 */ /* 0x0003e80000100a00 */
[----:B0-----:R-:W2:Y:S04]  /*63e20*/  LDL.LU R24, [R1+0x2a0] ;  /* 0x0002a00001187983 */ /* 0x001ea80000300800 */
[----:B------:R-:W2:Y:S04]  /*63e30*/  LDL.LU R25, [R1+0x2a4] ;  /* 0x0002a40001197983 */ /* 0x000ea80000300800 */
[----:B-1----:R-:W4:Y:S04]  /*63e40*/  LDL.LU R26, [R1+0x2a8] ;  /* 0x0002a800011a7983 */ /* 0x002f280000300800 */
        /* <DEDUP_REMOVED lines=8> */
[----:B----4-:R0:W-:Y:S04]  /*63ed0*/  STL.64 [R1+0x2350], R26 ;  /* 0x0023501a01007387 */ /* 0x0101e80000100a00 */
[----:B--2---:R-:W-:Y:S04]  /*63ee0*/  STL.64 [R1+0x2348], R24 ;  /* 0x0023481801007387 */ /* 0x004fe80000100a00 */
[----:B0-----:R-:W2:Y:S04]  /*63ef0*/  LDL.LU.64 R26, [R1+0xd8] ;  /* 0x0000d800011a7983 */ /* 0x001ea80000300a00 */
[----:B------:R-:W3:Y:S04]  /*63f00*/  LDL.LU.64 R14, [R1+0x2390] ;  /* 0x00239000010e7983 */ /* 0x000ee80000300a00 */
[----:B------:R-:W3:Y:S04]  /*63f10*/  LDL.LU.64 R12, [R1+0x2388] ;  /* 0x00238800010c7983 */ /* 0x000ee80000300a00 */
[----:B------:R-:W-:Y:S04]  /*63f20*/  STL.64 [R1+0x500], R4 ;  /* 0x0005000401007387 */ /* 0x000fe80000100a00 */
[----:B------:R0:W-:Y:S04]  /*63f30*/  STL.64 [R1+0x508], R6 ;  /* 0x0005080601007387 */ /* 0x0001e80000100a00 */
[----:B0-----:R-:W3:Y:S02]  /*63f40*/  LDL.LU.64 R6, [R1+0x2380] ;  /* 0x0023800001067983 */ /* 0x001ee40000300a00 */
[----:B---3--:R-:W-:-:S15]  /*63f50*/  HMMA.16816.F32.BF16 R4, R16, R6, R12 ;  /* 0x000000061004723c */ /* 0x008fde000004180c */
[----:B------:R-:W-:-:S08]  /*63f60*/  NOP ;  /* 0x0000000000007918 */ /* 0x000fd00000000000 */
[----:B------:R-:W-:Y:S01]  /*63f70*/  STL.64 [R1+0x450], R4 ;  /* 0x0004500401007387 */ /* 0x000fe20000100a00 */
[----:B------:R-:W-:-:S03]  /*63f80*/  IMAD.MOV.U32 R15, RZ, RZ, R6 ;  /* 0x000000ffff0f7224 */ /* 0x000fc600078e0006 */
[----:B------:R0:W-:Y:S04]  /*63f90*/  STL.64 [R1+0x458], R6 ;  /* 0x0004580601007387 */ /* 0x0001e80000100a00 */
[----:B0-----:R-:W3:Y:S01]  /*63fa0*/  LDL.LU.64 R6, [R1+0x2378] ;  /* 0x0023780001067983 */ /* 0x001ee20000300a00 */
[----:B------:R-:W-:-:S05]  /*63fb0*/  IMAD.MOV.U32 R14, RZ, RZ, R4 ;  /* 0x000000ffff0e7224 */ /* 0x000fca00078e0004 */
[----:B------:R0:W-:Y:S04]  /*63fc0*/  STL [R1+0x1ee8], R14 ;  /* 0x001ee80e01007387 */ /* 0x0001e80000100800 */
[----:B------:R1:W-:Y:S01]  /*63fd0*/  STL [R1+0x1ee4], R15 ;  /* 0x001ee40f01007387 */ /* 0x0003e20000100800 */
[----:B0-----:R-:W-:Y:S02]  /*63fe0*/  IMAD.MOV.U32 R14, RZ, RZ, R2 ;  /* 0x000000ffff0e7224 */ /* 0x001fe400078e0002 */
[----:B-1----:R-:W-:-:S05]  /*63ff0*/  IMAD.MOV.U32 R15, RZ, RZ, R0 ;  /* 0x000000ffff0f7224 */ /* 0x002fca00078e0000 */
[----:B------:R0:W-:Y:S04]  /*64000*/  STL.64 [R1+0x2358], R14 ;  /* 0x0023580e01007387 */ /* 0x0001e80000100a00 */
[----:B------:R-:W2:Y:S04]  /*64010*/  LDL.LU R12, [R1+0x2d0] ;  /* 0x0002d000010c7983 */ /* 0x000ea80000300800 */
[----:B------:R-:W2:Y:S04]  /*64020*/  LDL.LU R13, [R1+0x2d4] ;  /* 0x0002d400010d7983 */ /* 0x000ea80000300800 */
[----:B0-----:R-:W2:Y:S04]  /*64030*/  LDL.LU R14, [R1+0x2d8] ;  /* 0x0002d800010e7983 */ /* 0x001ea80000300800 */
[----:B------:R-:W2:Y:S01]  /*64040*/  LDL.LU R15, [R1+0x2dc] ;  /* 0x0002dc00010f7983 */ /* 0x000ea20000300800 */
[----:B---3--:R-:W-:-:S15]  /*64050*/  HMMA.16816.F32.BF16 R8, R16, R6, R8 ;  /* 0x000000061008723c */ /* 0x008fde0000041808 */
[----:B------:R-:W-:-:S08]  /*64060*/  NOP ;  /* 0x0000000000007918 */ /* 0x000fd00000000000 */
[----:B------:R-:W-:Y:S04]  /*64070*/  STL.64 [R1+0x430], R8 ;  /* 0x0004300801007387 */ /* 0x000fe80000100a00 */
[----:B------:R0:W-:Y:S04]  /*64080*/  STL.64 [R1+0x438], R10 ;  /* 0x0004380a01007387 */ /* 0x0001e80000100a00 */
[----:B0-----:R-:W3:Y:S04]  /*64090*/  LDL.LU.64 R10, [R1+0x2370] ;  /* 0x00237000010a7983 */ /* 0x001ee80000300a00 */
[----:B------:R0:W-:Y:S04]  /*640a0*/  STL.64 [R1+0x2318], R6 ;  /* 0x0023180601007387 */ /* 0x0001e80000100a00 */
[----:B0-----:R-:W4:Y:S01]  /*640b0*/  LDL.LU.64 R6, [R1+0xa8] ;  /* 0x0000a80001067983 */ /* 0x001f220000300a00 */
[----:B---3--:R-:W-:Y:S03]  /*640c0*/  HMMA.16816.F32.BF16 R16, R16, R10, R20 ;  /* 0x0000000a1010723c */ /* 0x008fe60000041814 */
[----:B------:R-:W2:Y:S04]  /*640d0*/  LDL.LU.64 R22, [R1+0x2368] ;  /* 0x0023680001167983 */ /* 0x000ea80000300a00 */
[----:B------:R-:W2:-:S15]  /*640e0*/  LDL.LU.64 R20, [R1+0x2360] ;  /* 0x0023600001147983 */ /* 0x000e9e0000300a00 */
[----:B------:R-:W-:-:S01]  /*640f0*/  NOP ;  /* 0x0000000000007918 */ /* 0x000fc20000000000 */
[----:B------:R-:W-:Y:S04]  /*64100*/  STL.64 [R1+0x410], R16 ;  /* 0x0004101001007387 */ /* 0x000fe80000100a00 */
[----:B------:R0:W-:Y:S04]  /*64110*/  STL.64 [R1+0x418], R18 ;  /* 0x0004181201007387 */ /* 0x0001e80000100a00 */
[----:B0-----:R-:W3:Y:S04]  /*64120*/  LDL.LU.64 R18, [R1+0xb8] ;  /* 0x0000b80001127983 */ /* 0x001ee80000300a00 */
[----:B------:R0:W-:Y:S04]  /*64130*/  STL [R1+0x228c], R10 ;  /* 0x00228c0a01007387 */ /* 0x0001e80000100800 */
[----:B------:R1:W-:Y:S04]  /*64140*/  STL [R1+0x2288], R11 ;  /* 0x0022880b01007387 */ /* 0x0003e80000100800 */
[----:B------:R-:W3:Y:S04]  /*64150*/  LDL.LU R8, [R1+0x2b0] ;  /* 0x0002b00001087983 */ /* 0x000ee80000300800 */
[----:B------:R-:W3:Y:S04]  /*64160*/  LDL.LU R9, [R1+0x2b4] ;  /* 0x0002b40001097983 */ /* 0x000ee80000300800 */
[----:B0-----:R-:W3:Y:S04]  /*64170*/  LDL.LU R10, [R1+0x2b8] ;  /* 0x0002b800010a7983 */ /* 0x001ee80000300800 */
[----:B-1----:R-:W3:Y:S01]  /*64180*/  LDL.LU R11, [R1+0x2bc] ;  /* 0x0002bc00010b7983 */ /* 0x002ee20000300800 */
[----:B--2---:R-:W-:-:S15]  /*64190*/  HMMA.16816.F32.BF16 R12, R20, R26, R12 ;  /* 0x0000001a140c723c */ /* 0x004fde000004180c */
[----:B------:R-:W-:-:S08]  /*641a0*/  NOP ;  /* 0x0000000000007918 */ /* 0x000fd00000000000 */
[----:B------:R-:W-:Y:S04]  /*641b0*/  STL.64 [R1+0x750], R12 ;  /* 0x0007500c01007387 */ /* 0x000fe80000100a00 */
[----:B------:R0:W-:Y:S04]  /*641c0*/  STL.64 [R1+0x758], R14 ;  /* 0x0007580e01007387 */ /* 0x0001e80000100a00 */
[----:B0-----:R-:W2:Y:S01]  /*641d0*/  LDL.LU.64 R14, [R1+0x2358] ;  /* 0x00235800010e7983 */ /* 0x001ea20000300a00 */
[----:B------:R-:W-:Y:S02]  /*641e0*/  IMAD.MOV.U32 R12, RZ, RZ, R27 ;  /* 0x000000ffff0c7224 */ /* 0x000fe400078e001b */
[----:B------:R-:W-:-:S02]  /*641f0*/  IMAD.MOV.U32 R13, RZ, RZ, R26 ;  /* 0x000000ffff0d7224 */ /* 0x000fc400078e001a */
[----:B------:R-:W4:Y:S04]  /*64200*/  LDL.LU.64 R26, [R1+0x2350] ;  /* 0x00235000011a7983 */ /* 0x000f280000300a00 */
[----:B------:R-:W4:Y:S04]  /*64210*/  LDL.LU.64 R24, [R1+0x2348] ;  /* 0x0023480001187983 */ /* 0x000f280000300a00 */
[----:B------:R-:W-:Y:S04]  /*64220*/  STL [R1+0x226c], R12 ;  /* 0x00226c0c01007387 */ /* 0x000fe80000100800 */
[----:B------:R-:W-:Y:S04]  /*64230*/  STL [R1+0x2268], R13 ;  /* 0x0022680d01007387 */ /* 0x000fe80000100800 */
[----:B--2---:R0:W-:Y:S04]  /*64240*/  STL.64 [R1+0x2330], R14 ;  /* 0x0023300e01007387 */ /* 0x0041e80000100a00 */
[----:B0-----:R-:W4:Y:S02]  /*64250*/  LDL.LU.64 R14, [R1+0xc8] ;  /* 0x0000c800010e7983 */ /* 0x001f240000300a00 */
[----:B----4-:R-:W-:-:S15]  /*64260*/  HMMA.16816.F32.BF16 R24, R20, R14, R24 ;  /* 0x0000000e1418723c */ /* 0x010fde0000041818 */
[----:B------:R-:W-:-:S08]  /*64270*/  NOP ;  /* 0x0000000000007918 */ /* 0x000fd00000000000 */
[----:B------:R-:W-:Y:S04]  /*64280*/  STL.64 [R1+0x710], R24 ;  /* 0x0007101801007387 */ /* 0x000fe80000100a00 */
[----:B------:R0:W-:Y:S04]  /*64290*/  STL.64 [R1+0x718], R26 ;  /* 0x0007181a01007387 */ /* 0x0001e80000100a00 */
[----:B0-----:R-:W2:Y:S04]  /*642a0*/  LDL.LU.64 R26, [R1+0x2340] ;  /* 0x00234000011a7983 */ /* 0x001ea80000300a00 */
[----:B------:R-:W2:Y:S01]  /*642b0*/  LDL.LU.64 R24, [R1+0x2338] ;  /* 0x0023380001187983 */ /* 0x000ea20000300a00 */
[----:B---3--:R-:W-:Y:S01]  /*642c0*/  HMMA.16816.F32.BF16 R8, R20, R18, R8 ;  /* 0x000000121408723c */ /* 0x008fe20000041808 */
[----:B------:R-:W-:-:S02]  /*642d0*/  IMAD.MOV.U32 R28, RZ, RZ, R15 ;  /* 0x000000ffff1c7224 */ /* 0x000fc400078e000f */
[----:B------:R-:W-:-:S03]  /*642e0*/  IMAD.MOV.U32 R29, RZ, RZ, R14 ;  /* 0x000000ffff1d7224 */ /* 0x000fc600078e000e */
[----:B------:R-:W-:Y:S04]  /*642f0*/  STL [R1+0x2274], R28 ;  /* 0x0022741c01007387 */ /* 0x000fe80000100800 */
[----:B------:R-:W-:-:S13]  /*64300*/  STL [R1+0x2270], R29 ;  /* 0x0022701d01007387 */ /* 0x000fda0000100800 */
[----:B------:R-:W-:Y:S04]  /*64310*/  STL.64 [R1+0x6d0], R8 ;  /* 0x0006d00801007387 */ /* 0x000fe80000100a00 */
[----:B------:R2:W-:Y:S01]  /*64320*/  STL.64 [R1+0x6d8], R10 ;  /* 0x0006d80a01007387 */ /* 0x0005e20000100a00 */
[----:B------:R-:W-:Y:S02]  /*64330*/  IMAD.MOV.U32 R2, RZ, RZ, R19 ;  /* 0x000000ffff027224 */ /* 0x000fe400078e0013 */
[----:B------:R-:W-:-:S03]  /*64340*/  IMAD.MOV.U32 R0, RZ, RZ, R18 ;  /* 0x000000ffff007224 */ /* 0x000fc600078e0012 */
[----:B------:R-:W-:Y:S04]  /*64350*/  STL [R1+0x227c], R2 ;  /* 0x00227c0201007387 */ /* 0x000fe80000100800 */
[----:B------:R-:W-:Y:S01]  /*64360*/  STL [R1+0x2278], R0 ;  /* 0x0022780001007387 */ /* 0x000fe20000100800 */
[----:B--2---:R-:W-:-:S15]  /*64370*/  HMMA.16816.F32.BF16 R8, R20, R6, R24 ;  /* 0x000000061408723c */ /* 0x004fde0000041818 */
[----:B------:R-:W-:-:S08]  /*64380*/  NOP ;  /* 0x0000000000007918 */ /* 0x000fd00000000000 */
[----:B------:R0:W-:Y:S04]  /*64390*/  STL.64 [R1+0x6b0], R8 ;  /* 0x0006b00801007387 */ /* 0x0001e80000100a00 */
[----:B------:R1:W-:Y:S04]  /*643a0*/  STL.64 [R1+0x6b8], R10 ;  /* 0x0006b80a01007387 */ /* 0x0003e80000100a00 */
[----:B0-----:R-:W2:Y:S04]  /*643b0*/  LDL.LU R8, [R1+0x210] ;  /* 0x0002100001087983 */ /* 0x001ea80000300800 */
[----:B------:R-:W2:Y:S04]  /*643c0*/  LDL.LU R9, [R1+0x214] ;  /* 0x0002140001097983 */ /* 0x000ea80000300800 */
[----:B-1----:R-:W3:Y:S04]  /*643d0*/  LDL.LU R10, [R1+0x218] ;  /* 0x00021800010a7983 */ /* 0x002ee80000300800 */
[----:B------:R-:W3:Y:S04]  /*643e0*/  LDL.LU R11, [R1+0x21c] ;  /* 0x00021c00010b7983 */ /* 0x000ee80000300800 */
[----:B---3--:R0:W-:Y:S04]  /*643f0*/  STL.64 [R1+0x22b0], R10 ;  /* 0x0022b00a01007387 */ /* 0x0081e80000100a00 */
[----:B--2---:R-:W-:Y:S04]  /*64400*/  STL.64 [R1+0x22a8], R8 ;  /* 0x0022a80801007387 */ /* 0x004fe80000100a00 */
[----:B0-----:R-:W2:Y:S04]  /*64410*/  LDL.LU.64 R10, [R1+0x28] ;  /* 0x00002800010a7983 */ /* 0x001ea80000300a00 */
[----:B--2---:R0:W-:Y:S04]  /*64420*/  STL.64 [R1+0x22c0], R10 ;  /* 0x0022c00a01007387 */ /* 0x0041e80000100a00 */
[----:B0-----:R-:W2:Y:S04]  /*64430*/  LDL.LU.64 R10, [R1+0x38] ;  /* 0x00003800010a7983 */ /* 0x001ea80000300a00 */
[----:B--2---:R0:W-:Y:S04]  /*64440*/  STL.64 [R1+0x22d8], R10 ;  /* 0x0022d80a01007387 */ /* 0x0041e80000100a00 */
[----:B0-----:R-:W2:Y:S04]  /*64450*/  LDL.LU.64 R10, [R1+0x48] ;  /* 0x00004800010a7983 */ /* 0x001ea80000300a00 */
[----:B--2---:R-:W-:Y:S04]  /*64460*/  STL.64 [R1+0x22f0], R10 ;  /* 0x0022f00a01007387 */ /* 0x004fe80000100a00 */
[----:B------:R-:W2:Y:S04]  /*64470*/  LDL.LU.64 R18, [R1+0x8] ;  /* 0x0000080001127983 */ /* 0x000ea80000300a00 */
[----:B--2---:R0:W-:Y:S04]  /*64480*/  STL.64 [R1+0x22a0], R18 ;  /* 0x0022a01201007387 */ /* 0x0041e80000100a00 */
[----:B0-----:R-:W2:Y:S01]  /*64490*/  LDL.LU.64 R18, [R1+0x18] ;  /* 0x0000180001127983 */ /* 0x001ea20000300a00 */
[----:B------:R-:W-:-:S02]  /*644a0*/  IMAD.MOV.U32 R26, RZ, RZ, R6 ;  /* 0x000000ffff1a7224 */ /* 0x000fc400078e0006 */
[----:B------:R-:W-:Y:S01]  /*644b0*/  IMAD.MOV.U32 R27, RZ, RZ, R7 ;  /* 0x000000ffff1b7224 */ /* 0x000fe200078e0007 */
[----:B--2---:R0:W-:Y:S04]  /*644c0*/  STL.64 [R1+0x22b8], R18 ;  /* 0x0022b81201007387 */ /* 0x0041e80000100a00 */
[----:B------:R-:W2:Y:S04]  /*644d0*/  LDL.LU R16, [R1+0x220] ;  /* 0x0002200001107983 */ /* 0x000ea80000300800 */
[----:B------:R-:W2:Y:S04]  /*644e0*/  LDL.LU R17, [R1+0x224] ;  /* 0x0002240001117983 */ /* 0x000ea80000300800 */
[----:B0-----:R-:W3:Y:S04]  /*644f0*/  LDL.LU R18, [R1+0x228] ;  /* 0x0002280001127983 */ /* 0x001ee80000300800 */
[----:B------:R-:W3:Y:S04]  /*64500*/  LDL.LU R19, [R1+0x22c] ;  /* 0x00022c0001137983 */ /* 0x000ee80000300800 */
[----:B------:R-:W4:Y:S04]  /*64510*/  LDL.LU R4, [R1+0x270] ;  /* 0x0002700001047983 */ /* 0x000f280000300800 */
[----:B------:R-:W4:Y:S04]  /*64520*/  LDL.LU R5, [R1+0x274] ;  /* 0x0002740001057983 */ /* 0x000f280000300800 */
[----:B------:R-:W2:Y:S04]  /*64530*/  LDL.LU R6, [R1+0x278] ;  /* 0x0002780001067983 */ /* 0x000ea80000300800 */
[----:B------:R-:W2:Y:S04]  /*64540*/  LDL.LU R7, [R1+0x27c] ;  /* 0x00027c0001077983 */ /* 0x000ea80000300800 */
[----:B------:R-:W3:Y:S04]  /*64550*/  LDL.LU.64 R14, [R1+0x98] ;  /* 0x00009800010e7983 */ /* 0x000ee80000300a00 */
[----:B--2---:R-:W-:Y:S04]  /*64560*/  STL.64 [R1+0x2328], R6 ;  /* 0x0023280601007387 */ /* 0x004fe80000100a00 */
[----:B----4-:R0:W-:Y:S04]  /*64570*/  STL.64 [R1+0x2320], R4 ;  /* 0x0023200401007387 */ /* 0x0101e80000100a00 */
[----:B0-----:R-:W2:Y:S04]  /*64580*/  LDL.LU R4, [R1+0x280] ;  /* 0x0002800001047983 */ /* 0x001ea80000300800 */
[----:B------:R-:W2:Y:S04]  /*64590*/  LDL.LU R5, [R1+0x284] ;  /* 0x0002840001057983 */ /* 0x000ea80000300800 */
[----:B------:R-:W2:Y:S04]  /*645a0*/  LDL.LU R6, [R1+0x288] ;  /* 0x0002880001067983 */ /* 0x000ea80000300800 */
[----:B------:R-:W2:Y:S04]  /*645b0*/  LDL.LU R7, [R1+0x28c] ;  /* 0x00028c0001077983 */ /* 0x000ea80000300800 */
[----:B------:R-:W4:Y:S04]  /*645c0*/  LDL.LU.64 R10, [R1+0x58] ;  /* 0x00005800010a7983 */ /* 0x000f280000300a00 */
[----:B----4-:R0:W-:Y:S04]  /*645d0*/  STL.64 [R1+0x2308], R10 ;  /* 0x0023080a01007387 */ /* 0x0101e80000100a00 */
[----:B0-----:R-:W4:Y:S04]  /*645e0*/  LDL.LU.64 R10, [R1+0x68] ;  /* 0x00006800010a7983 */ /* 0x001f280000300a00 */
[----:B----4-:R0:W-:Y:S04]  /*645f0*/  STL.64 [R1+0x2310], R10 ;  /* 0x0023100a01007387 */ /* 0x0101e80000100a00 */
[----:B0-----:R-:W4:Y:S04]  /*64600*/  LDL.LU.64 R10, [R1+0x78] ;  /* 0x00007800010a7983 */ /* 0x001f280000300a00 */
[----:B---3--:R-:W-:Y:S04]  /*64610*/  STL.64 [R1+0x22d0], R18 ;  /* 0x0022d01201007387 */ /* 0x008fe80000100a00 */
[----:B------:R0:W-:Y:S04]  /*64620*/  STL.64 [R1+0x22c8], R16 ;  /* 0x0022c81001007387 */ /* 0x0001e80000100a00 */
[----:B0-----:R-:W3:Y:S04]  /*64630*/  LDL.LU R16, [R1+0x230] ;  /* 0x0002300001107983 */ /* 0x001ee80000300800 */
[----:B------:R-:W3:Y:S04]  /*64640*/  LDL.LU R17, [R1+0x234] ;  /* 0x0002340001117983 */ /* 0x000ee80000300800 */
[----:B------:R-:W2:Y:S04]  /*64650*/  LDL.LU R18, [R1+0x238] ;  /* 0x0002380001127983 */ /* 0x000ea80000300800 */
[----:B------:R-:W2:Y:S04]  /*64660*/  LDL.LU R19, [R1+0x23c] ;  /* 0x00023c0001137983 */ /* 0x000ea80000300800 */
        /* <DEDUP_REMOVED lines=12> */
[----:B------:R-:W-:Y:S04]  /*64730*/  STL [R1+0x2284], R27 ;  /* 0x0022841b01007387 */ /* 0x000fe80000100800 */
[----:B------:R0:W-:Y:S04]  /*64740*/  STL [R1+0x2280], R26 ;  /* 0x0022801a01007387 */ /* 0x0001e80000100800 */
[----:B------:R-:W3:Y:S04]  /*64750*/  LDL.LU R24, [R1+0x290] ;  /* 0x0002900001187983 */ /* 0x000ee80000300800 */
[----:B------:R-:W3:Y:S04]  /*64760*/  LDL.LU R25, [R1+0x294] ;  /* 0x0002940001197983 */ /* 0x000ee80000300800 */
[----:B0-----:R-:W3:Y:S04]  /*64770*/  LDL.LU R26, [R1+0x298] ;  /* 0x00029800011a7983 */ /* 0x001ee80000300800 */
[----:B------:R-:W3:Y:S02]  /*64780*/  LDL.LU R27, [R1+0x29c] ;  /* 0x00029c00011b7983 */ /* 0x000ee40000300800 */
[----:B---3--:R-:W-:-:S15]  /*64790*/  HMMA.16816.F32.BF16 R24, R20, R14, R24 ;  /* 0x0000000e1418723c */ /* 0x008fde0000041818 */
[----:B------:R-:W-:-:S08]  /*647a0*/  NOP ;  /* 0x0000000000007918 */ /* 0x000fd00000000000 */
[----:B------:R0:W-:Y:S04]  /*647b0*/  STL.64 [R1+0x670], R24 ;  /* 0x0006701801007387 */ /* 0x0001e80000100a00 */
[----:B------:R-:W-:Y:S01]  /*647c0*/  STL.64 [R1+0x678], R26 ;  /* 0x0006781a01007387 */ /* 0x000fe20000100a00 */
[----:B0-----:R-:W-:Y:S02]  /*647d0*/  IMAD.MOV.U32 R24, RZ, RZ, R14 ;  /* 0x000000ffff187224 */ /* 0x001fe400078e000e */
[----:B------:R-:W-:Y:S02]  /*647e0*/  IMAD.MOV.U32 R25, RZ, RZ, R15 ;  /* 0x000000ffff197224 */ /* 0x000fe400078e000f */
[----:B------:R-:W3:Y:S02]  /*647f0*/  LDL.LU.64 R14, [R1+0x2330] ;  /* 0x00233000010e7983 */ /* 0x000ee40000300a00 */
[----:B---3--:R-:W-:-:S15]  /*64800*/  HMMA.16816.F32.BF16 R4, R20, R14, R4 ;  /* 0x0000000e1404723c */ /* 0x008fde0000041804 */
[----:B------:R-:W-:-:S08]  /*64810*/  NOP ;  /* 0x0000000000007918 */ /* 0x000fd00000000000 */
[----:B------:R-:W-:Y:S04]  /*64820*/  STL.64 [R1+0x630], R4 ;  /* 0x0006300401007387 */ /* 0x000fe80000100a00 */
[----:B------:R0:W-:Y:S04]  /*64830*/  STL.64 [R1+0x638], R6 ;  /* 0x0006380601007387 */ /* 0x0001e80000100a00 */
[----:B0-----:R-:W4:Y:S04]  /*64840*/  LDL.LU.64 R6, [R1+0x2328] ;  /* 0x0023280001067983 */ /* 0x001f280000300a00 */
[----:B------:R-:W4:Y:S04]  /*64850*/  LDL.LU.64 R4, [R1+0x2320] ;  /* 0x0023200001047983 */ /* 0x000f280000300a00 */
[----:B------:R0:W-:Y:S04]  /*64860*/  STL.64 [R1+0x21d8], R14 ;  /* 0x0021d80e01007387 */ /* 0x0001e80000100a00 */
[----:B------:R-:W3:Y:S04]  /*64870*/  LDL.LU R12, [R1+0x260] ;  /* 0x00026000010c7983 */ /* 0x000ee80000300800 */
[----:B------:R-:W3:Y:S04]  /*64880*/  LDL.LU R13, [R1+0x264] ;  /* 0x00026400010d7983 */ /* 0x000ee80000300800 */
[----:B0-----:R-:W3:Y:S04]  /*64890*/  LDL.LU R14, [R1+0x268] ;  /* 0x00026800010e7983 */ /* 0x001ee80000300800 */
[----:B------:R-:W3:Y:S01]  /*648a0*/  LDL.LU R15, [R1+0x26c] ;  /* 0x00026c00010f7983 */ /* 0x000ee20000300800 */
[----:B----4-:R-:W-:-:S15]  /*648b0*/  HMMA.16816.F32.BF16 R4, R20, R10, R4 ;  /* 0x0000000a1404723c */ /* 0x010fde0000041804 */
[----:B------:R-:W-:-:S08]  /*648c0*/  NOP ;  /* 0x0000000000007918 */ /* 0x000fd00000000000 */
[----:B------:R0:W-:Y:S04]  /*648d0*/  STL.64 [R1+0x600], R4 ;  /* 0x0006000401007387 */ /* 0x0001e80000100a00 */
[----:B------:R1:W-:Y:S01]  /*648e0*/  STL.64 [R1+0x608], R6 ;  /* 0x0006080601007387 */ /* 0x0003e20000100a00 */
[----:B0-----:R-:W-:-:S03]  /*648f0*/  IMAD.MOV.U32 R5, RZ, RZ, R10 ;  /* 0x000000ffff057224 */ /* 0x001fc600078e000a */
[----:B-1----:R-:W4:Y:S01]  /*64900*/  LDL.LU.64 R6, [R1+0x2318] ;  /* 0x0023180001067983 */ /* 0x002f220000300a00 */
[----:B------:R-:W-:-:S03]  /*64910*/  IMAD.MOV.U32 R4, RZ, RZ, R11 ;  /* 0x000000ffff047224 */ /* 0x000fc600078e000b */
[----:B------:R-:W3:Y:S02]  /*64920*/  LDL.LU.64 R10, [R1+0x2310] ;  /* 0x00231000010a7983 */ /* 0x000ee40000300a00 */
[----:B---3--:R-:W-:Y:S02]  /*64930*/  HMMA.16816.F32.BF16 R12, R20, R10, R12 ;  /* 0x0000000a140c723c */ /* 0x008fe4000004180c */
[----:B----4-:R-:W-:Y:S04]  /*64940*/  STL.64 [R1+0x2298], R6 ;  /* 0x0022980601007387 */ /* 0x010fe80000100a00 */
[----:B------:R0:W-:Y:S04]  /*64950*/  STL.64 [R1+0x2290], R4 ;  /* 0x0022900401007387 */ /* 0x0001e80000100a00 */
[----:B0-----:R-:W3:Y:S04]  /*64960*/  LDL.LU R4, [R1+0x200] ;  /* 0x0002000001047983 */ /* 0x001ee80000300800 */
[----:B------:R-:W3:Y:S04]  /*64970*/  LDL.LU R5, [R1+0x204] ;  /* 0x0002040001057983 */ /* 0x000ee80000300800 */
[----:B------:R-:W3:Y:S05]  /*64980*/  LDL.LU R6, [R1+0x208] ;  /* 0x0002080001067983 */ /* 0x000eea0000300800 */
[----:B------:R-:W-:Y:S04]  /*64990*/  STL.64 [R1+0x5c0], R12 ;  /* 0x0005c00c01007387 */ /* 0x000fe80000100a00 */
[----:B------:R0:W-:Y:S02]  /*649a0*/  STL.64 [R1+0x5c8], R14 ;  /* 0x0005c80e01007387 */ /* 0x0001e40000100a00 */
[----:B0-----:R-:W-:-:S02]  /*649b0*/  IMAD.MOV.U32 R15, RZ, RZ, R10 ;  /* 0x000000ffff0f7224 */ /* 0x001fc400078e000a */
        /* <DEDUP_REMOVED lines=37> */
[----:B------:R0:W-:Y:S02]  /*64c10*/  STL.64 [R1+0x4f8], R10 ;  /* 0x0004f80a01007387 */ /* 0x0001e40000100a00 */
[----:B0-----:R-:W-:Y:S02]  /*64c20*/  IMAD.MOV.U32 R10, RZ, RZ, R18 ;  /* 0x000000ffff0a7224 */ /* 0x001fe400078e0012 */
[----:B------:R-:W-:Y:S02]  /*64c30*/  IMAD.MOV.U32 R11, RZ, RZ, R19 ;  /* 0x000000ffff0b7224 */ /* 0x000fe400078e0013 */
[----:B------:R-:W3:Y:S01]  /*64c40*/  LDL.LU.64 R18, [R1+0x22a0] ;  /* 0x0022a00001127983 */ /* 0x000ee20000300a00 */
[----:B------:R-:W-:-:S07]  /*64c50*/  IMAD.MOV.U32 R7, RZ, RZ, R3 ;  /* 0x000000ffff077224 */ /* 0x000fce00078e0003 */
[----:B---3--:R-:W-:Y:S06]  /*64c60*/  HMMA.16816.F32.BF16 R4, R20, R18, R4 ;  /* 0x000000121404723c */ /* 0x008fec0000041804 */
[----:B------:R-:W-:Y:S02]  /*64c70*/  IMAD.MOV.U32 R9, RZ, RZ, R18 ;  /* 0x000000ffff097224 */ /* 0x000fe400078e0012 */
[----:B------:R-:W-:Y:S02]  /*64c80*/  IMAD.MOV.U32 R8, RZ, RZ, R19 ;  /* 0x000000ffff087224 */ /* 0x000fe400078e0013 */
[----:B------:R-:W-:-:S02]  /*64c90*/  IMAD.MOV.U32 R18, RZ, RZ, R9 ;  /* 0x000000ffff127224 */ /* 0x000fc400078e0009 */
[----:B------:R-:W-:-:S11]  /*64ca0*/  IMAD.MOV.U32 R19, RZ, RZ, R8 ;  /* 0x000000ffff137224 */ /* 0x000fd600078e0008 */
[----:B------:R-:W-:Y:S01]  /*64cb0*/  STL.64 [R1+0x440], R4 ;  /* 0x0004400401007387 */ /* 0x000fe20000100a00 */
[----:B------:R-:W-:Y:S02]  /*64cc0*/  IMAD.MOV.U32 R16, RZ, RZ, R4 ;  /* 0x000000ffff107224 */ /* 0x000fe400078e0004 */
[----:B------:R-:W-:Y:S01]  /*64cd0*/  IMAD.MOV.U32 R17, RZ, RZ, R6 ;  /* 0x000000ffff117224 */ /* 0x000fe200078e0006 */
[----:B------:R0:W-:Y:S04]  /*64ce0*/  STL.64 [R1+0x448], R6 ;  /* 0x0004480601007387 */ /* 0x0001e80000100a00 */
[----:B0-----:R-:W2:Y:S04]  /*64cf0*/  LDL.LU.64 R6, [R1+0x2298] ;  /* 0x0022980001067983 */ /* 0x001ea80000300a00 */
[----:B------:R-:W3:Y:S04]  /*64d00*/  LDL.LU.64 R4, [R1+0x2290] ;  /* 0x0022900001047983 */ /* 0x000ee80000300a00 */
[----:B------:R-:W4:Y:S04]  /*64d10*/  LDL.LU R3, [R1+0xaa0] ;  /* 0x000aa00001037983 */ /* 0x000f280000300800 */
[----:B------:R0:W-:Y:S04]  /*64d20*/  STL [R1+0x1ef0], R16 ;  /* 0x001ef01001007387 */ /* 0x0001e80000100800 */
[----:B------:R1:W-:Y:S04]  /*64d30*/  STL [R1+0x1eec], R17 ;  /* 0x001eec1101007387 */ /* 0x0003e80000100800 */
[----:B------:R1:W-:Y:S04]  /*64d40*/  STL.64 [R1+0x2130], R18 ;  /* 0x0021301201007387 */ /* 0x0003e80000100a00 */
[----:B0-----:R-:W2:Y:S04]  /*64d50*/  LDL.LU R16, [R1+0x1f0] ;  /* 0x0001f00001107983 */ /* 0x001ea80000300800 */
[----:B-1----:R-:W2:Y:S04]  /*64d60*/  LDL.LU R17, [R1+0x1f4] ;  /* 0x0001f40001117983 */ /* 0x002ea80000300800 */
[----:B------:R-:W2:Y:S04]  /*64d70*/  LDL.LU R18, [R1+0x1f8] ;  /* 0x0001f80001127983 */ /* 0x000ea80000300800 */
[----:B------:R-:W2:Y:S02]  /*64d80*/  LDL.LU R19, [R1+0x1fc] ;  /* 0x0001fc0001137983 */ /* 0x000ea40000300800 */
[----:B--2---:R-:W-:-:S15]  /*64d90*/  HMMA.16816.F32.BF16 R16, R20, R6, R16 ;  /* 0x000000061410723c */ /* 0x004fde0000041810 */
[----:B------:R-:W-:-:S08]  /*64da0*/  NOP ;  /* 0x0000000000007918 */ /* 0x000fd00000000000 */
[----:B------:R-:W-:Y:S01]  /*64db0*/  STL.64 [R1+0x420], R16 ;  /* 0x0004201001007387 */ /* 0x000fe20000100a00 */
[----:B------:R-:W-:-:S03]  /*64dc0*/  IMAD.MOV.U32 R9, RZ, RZ, R18 ;  /* 0x000000ffff097224 */ /* 0x000fc600078e0012 */
[----:B------:R0:W-:Y:S04]  /*64dd0*/  STL.64 [R1+0x428], R18 ;  /* 0x0004281201007387 */ /* 0x0001e80000100a00 */
[----:B------:R-:W-:Y:S01]  /*64de0*/  STL.64 [R1+0x21c0], R6 ;  /* 0x0021c00601007387 */ /* 0x000fe20000100a00 */
[----:B------:R-:W-:Y:S02]  /*64df0*/  IMAD.MOV.U32 R8, RZ, RZ, R16 ;  /* 0x000000ffff087224 */ /* 0x000fe400078e0010 */
[----:B0-----:R-:W-:Y:S02]  /*64e00*/  IMAD.MOV.U32 R18, RZ, RZ, R10 ;  /* 0x000000ffff127224 */ /* 0x001fe400078e000a */
[----:B------:R-:W-:Y:S01]  /*64e10*/  IMAD.MOV.U32 R19, RZ, RZ, R11 ;  /* 0x000000ffff137224 */ /* 0x000fe200078e000b */
[----:B------:R-:W2:Y:S04]  /*64e20*/  LDL.LU R10, [R1+0x228c] ;  /* 0x00228c00010a7983 */ /* 0x000ea80000300800 */
[----:B------:R-:W2:Y:S04]  /*64e30*/  LDL.LU R11, [R1+0x2288] ;  /* 0x00228800010b7983 */ /* 0x000ea80000300800 */
[----:B------:R0:W-:Y:S04]  /*64e40*/  STL.64 [R1+0x2148], R18 ;  /* 0x0021481201007387 */ /* 0x0001e80000100a00 */
[----:B------:R-:W2:Y:S04]  /*64e50*/  LDL.LU R16, [R1+0x1e0] ;  /* 0x0001e00001107983 */ /* 0x000ea80000300800 */
[----:B------:R-:W2:Y:S04]  /*64e60*/  LDL.LU R17, [R1+0x1e4] ;  /* 0x0001e40001117983 */ /* 0x000ea80000300800 */
[----:B0-----:R-:W2:Y:S04]  /*64e70*/  LDL.LU R18, [R1+0x1e8] ;  /* 0x0001e80001127983 */ /* 0x001ea80000300800 */
[----:B------:R-:W2:Y:S04]  /*64e80*/  LDL.LU R19, [R1+0x1ec] ;  /* 0x0001ec0001137983 */ /* 0x000ea80000300800 */
[----:B------:R0:W-:Y:S04]  /*64e90*/  STL [R1+0x1ef8], R8 ;  /* 0x001ef80801007387 */ /* 0x0001e80000100800 */
[----:B------:R1:W-:Y:S01]  /*64ea0*/  STL [R1+0x1ef4], R9 ;  /* 0x001ef40901007387 */ /* 0x0003e20000100800 */
[----:B--2---:R-:W-:Y:S07]  /*64eb0*/  HMMA.16816.F32.BF16 R20, R20, R10, R16 ;  /* 0x0000000a1414723c */ /* 0x004fee0000041810 */
[----:B------:R-:W-:-:S02]  /*64ec0*/  IMAD.MOV.U32 R18, RZ, RZ, R27 ;  /* 0x000000ffff127224 */ /* 0x000fc400078e001b */
[----:B------:R-:W-:Y:S01]  /*64ed0*/  IMAD.MOV.U32 R19, RZ, RZ, R26 ;  /* 0x000000ffff137224 */ /* 0x000fe200078e001a */
[----:B------:R-:W2:-:S13]  /*64ee0*/  LDL.LU R27, [R1+0x2284] ;  /* 0x00228400011b7983 */ /* 0x000e9a0000300800 */
[----:B------:R-:W-:Y:S04]  /*64ef0*/  STL.64 [R1+0x3e0], R20 ;  /* 0x0003e01401007387 */ /* 0x000fe80000100a00 */
[----:B------:R-:W-:Y:S04]  /*64f00*/  STL.64 [R1+0x3e8], R22 ;  /* 0x0003e81601007387 */ /* 0x000fe80000100a00 */
[----:B------:R-:W4:Y:S04]  /*64f10*/  LDL.LU R26, [R1+0x2280] ;  /* 0x00228000011a7983 */ /* 0x000f280000300800 */
[----:B------:R-:W-:Y:S04]  /*64f20*/  STL.64 [R1+0x2160], R18 ;  /* 0x0021601201007387 */ /* 0x000fe80000100a00 */
[----:B------:R3:W-:Y:S04]  /*64f30*/  STL.64 [R1+0x2128], R10 ;  /* 0x0021280a01007387 */ /* 0x0007e80000100a00 */
[----:B0-----:R-:W2:Y:S04]  /*64f40*/  LDL.LU R8, [R1+0x100] ;  /* 0x0001000001087983 */ /* 0x001ea80000300800 */
[----:B-1----:R-:W2:Y:S04]  /*64f50*/  LDL.LU R9, [R1+0x104] ;  /* 0x0001040001097983 */ /* 0x002ea80000300800 */
[----:B---3--:R-:W3:Y:S04]  /*64f60*/  LDL.LU R10, [R1+0x108] ;  /* 0x00010800010a7983 */ /* 0x008ee80000300800 */
        /* <DEDUP_REMOVED lines=29> */
[----:B------:R-:W-:Y:S02]  /*65140*/  IMAD.MOV.U32 R19, RZ, RZ, R14 ;  /* 0x000000ffff137224 */ /* 0x000fe400078e000e */
[----:B------:R-:W-:Y:S02]  /*65150*/  IMAD.MOV.U32 R6, RZ, RZ, R5 ;  /* 0x000000ffff067224 */ /* 0x000fe400078e0005 */
[----:B------:R-:W-:Y:S01]  /*65160*/  IMAD.MOV.U32 R7, RZ, RZ, R4 ;  /* 0x000000ffff077224 */ /* 0x000fe200078e0004 */
[----:B------:R-:W-:Y:S04]  /*65170*/  STL.64 [R1+0x21c8], R18 ;  /* 0x0021c81201007387 */ /* 0x000fe80000100a00 */
        /* <DEDUP_REMOVED lines=10> */
[----:B------:R-:W2:Y:S01]  /*65220*/  LDL.LU R7, [R1+0x18c] ;  /* 0x00018c0001077983 */ /* 0x000ea20000300800 */
[----:B------:R-:W-:-:S02]  /*65230*/  IMAD.MOV.U32 R14, RZ, RZ, R24 ;  /* 0x000000ffff0e7224 */ /* 0x000fc400078e0018 */
[----:B------:R-:W-:Y:S01]  /*65240*/  IMAD.MOV.U32 R15, RZ, RZ, R25 ;  /* 0x000000ffff0f7224 */ /* 0x000fe200078e0019 */
[----:B--2---:R-:W-:Y:S04]  /*65250*/  STL.64 [R1+0x21e8], R6 ;  /* 0x0021e80601007387 */ /* 0x004fe80000100a00 */
[----:B----4-:R-:W-:Y:S04]  /*65260*/  STL.64 [R1+0x21e0], R4 ;  /* 0x0021e00401007387 */ /* 0x010fe80000100a00 */
[----:B------:R-:W2:Y:S04]  /*65270*/  LDL.LU R24, [R1+0x2264] ;  /* 0x0022640001187983 */ /* 0x000ea80000300800 */
[----:B------:R-:W2:Y:S04]  /*65280*/  LDL.LU R25, [R1+0x2260] ;  /* 0x0022600001197983 */ /* 0x000ea80000300800 */
[----:B------:R0:W-:Y:S02]  /*65290*/  STL.64 [R1+0x21f0], R14 ;  /* 0x0021f00e01007387 */ /* 0x0001e40000100a00 */
[----:B0-----:R-:W-:-:S02]  /*652a0*/  IMAD.MOV.U32 R14, RZ, RZ, R26 ;  /* 0x000000ffff0e7224 */ /* 0x001fc400078e001a */
[----:B------:R-:W-:Y:S01]  /*652b0*/  IMAD.MOV.U32 R15, RZ, RZ, R27 ;  /* 0x000000ffff0f7224 */ /* 0x000fe200078e001b */
[----:B------:R-:W2:Y:S04]  /*652c0*/  LDL.LU R26, [R1+0x225c] ;  /* 0x00225c00011a7983 */ /* 0x000ea80000300800 */
[----:B------:R-:W2:Y:S04]  /*652d0*/  LDL.LU R27, [R1+0x2258] ;  /* 0x00225800011b7983 */ /* 0x000ea80000300800 */
[----:B------:R0:W-:Y:S04]  /*652e0*/  STL.64 [R1+0x2208], R14 ;  /* 0x0022080e01007387 */ /* 0x0001e80000100a00 */
[----:B------:R-:W4:Y:S04]  /*652f0*/  LDL.LU R4, [R1+0x190] ;  /* 0x0001900001047983 */ /* 0x000f280000300800 */
[----:B------:R-:W4:Y:S04]  /*65300*/  LDL.LU R5, [R1+0x194] ;  /* 0x0001940001057983 */ /* 0x000f280000300800 */
[----:B------:R-:W3:Y:S04]  /*65310*/  LDL.LU R6, [R1+0x198] ;  /* 0x0001980001067983 */ /* 0x000ee80000300800 */
[----:B------:R-:W3:Y:S01]  /*65320*/  LDL.LU R7, [R1+0x19c] ;  /* 0x00019c0001077983 */ /* 0x000ee20000300800 */
[----:B0-----:R-:W-:-:S02]  /*65330*/  IMAD.MOV.U32 R14, RZ, RZ, R0 ;  /* 0x000000ffff0e7224 */ /* 0x001fc400078e0000 */
[----:B------:R-:W-:Y:S01]  /*65340*/  IMAD.MOV.U32 R15, RZ, RZ, R2 ;  /* 0x000000ffff0f7224 */ /* 0x000fe200078e0002 */
        /* <DEDUP_REMOVED lines=48> */
[C---:B------:R-:W-:Y:S03]  /*65650*/  HMMA.16816.F32.BF16 R12, R24.reuse, R14, R4 ;  /* 0x0000000e180c723c */ /* 0x040fe60000041804 */
[----:B----4-:R-:W-:Y:S04]  /*65660*/  STL.64 [R1+0x21b8], R10 ;  /* 0x0021b80a01007387 */ /* 0x010fe80000100a00 */
[----:B--2---:R0:W-:Y:S04]  /*65670*/  STL.64 [R1+0x21b0], R8 ;  /* 0x0021b00801007387 */ /* 0x0041e80000100a00 */
[----:B0-----:R-:W2:Y:S04]  /*65680*/  LDL.LU R8, [R1+0x160] ;  /* 0x0001600001087983 */ /* 0x001ea80000300800 */
[----:B------:R-:W2:Y:S04]  /*65690*/  LDL.LU R9, [R1+0x164] ;  /* 0x0001640001097983 */ /* 0x000ea80000300800 */
[----:B------:R-:W2:Y:S04]  /*656a0*/  LDL.LU R10, [R1+0x168] ;  /* 0x00016800010a7983 */ /* 0x000ea80000300800 */
[----:B------:R-:W2:Y:S04]  /*656b0*/  LDL.LU R11, [R1+0x16c] ;  /* 0x00016c00010b7983 */ /* 0x000ea80000300800 */
[----:B------:R-:W4:Y:S04]  /*656c0*/  LDL.LU R20, [R1+0xe0] ;  /* 0x0000e00001147983 */ /* 0x000f280000300800 */
[----:B------:R-:W4:Y:S04]  /*656d0*/  LDL.LU R21, [R1+0xe4] ;  /* 0x0000e40001157983 */ /* 0x000f280000300800 */
[----:B------:R-:W4:Y:S04]  /*656e0*/  LDL.LU R22, [R1+0xe8] ;  /* 0x0000e80001167983 */ /* 0x000f280000300800 */
[----:B------:R-:W3:Y:S04]  /*656f0*/  LDL.LU.64 R6, [R1+0x2248] ;  /* 0x0022480001067983 */ /* 0x000ee80000300a00 */
[----:B------:R-:W3:Y:S04]  /*65700*/  LDL.LU.64 R4, [R1+0x2240] ;  /* 0x0022400001047983 */ /* 0x000ee80000300a00 */
[----:B------:R-:W-:Y:S04]  /*65710*/  STL.64 [R1+0x700], R12 ;  /* 0x0007000c01007387 */ /* 0x000fe80000100a00 */
        /* <DEDUP_REMOVED lines=31> */
[----:B------:R-:W3:-:S15]  /*65910*/  LDL.LU.64 R6, [R1+0x21d0] ;  /* 0x0021d00001067983 */ /* 0x000ede0000300a00 */
[----:B------:R-:W-:-:S06]  /*65920*/  NOP ;  /* 0x0000000000007918 */ /* 0x000fcc0000000000 */
[----:B------:R0:W-:Y:S04]  /*65930*/  STL.64 [R1+0x560], R12 ;  /* 0x0005600c01007387 */ /* 0x0001e80000100a00 */
[----:B------:R1:W-:Y:S04]  /*65940*/  STL.64 [R1+0x568], R14 ;  /* 0x0005680e01007387 */ /* 0x0003e80000100a00 */
[----:B0-----:R-:W4:Y:S04]  /*65950*/  LDL.LU R12, [R1+0x84c] ;  /* 0x00084c00010c7983 */ /* 0x001f280000300800 */
[----:B------:R-:W4:Y:S01]  /*65960*/  LDL.LU R13, [R1+0x1c5c] ;  /* 0x001c5c00010d7983 */ /* 0x000f220000300800 */
[----:B------:R-:W-:Y:S01]  /*65970*/  IMAD.MOV.U32 R23, RZ, RZ, R0 ;  /* 0x000000ffff177224 */ /* 0x000fe200078e0000 */
[----:B-1----:R-:W0:Y:S01]  /*65980*/  LDC R15, c[0x0][0x230] ;  /* 0x00008c00ff0f7b82 */ /* 0x002e220000000800 */
[----:B---3--:R-:W-:Y:S01]  /*65990*/  HMMA.16816.F32.BF16 R4, R24, R6, R16 ;  /* 0x000000061804723c */ /* 0x008fe20000041810 */
[----:B------:R-:W2:-:S15]  /*659a0*/  LDL.LU.64 R18, [R1+0x21c8] ;  /* 0x0021c80001127983 */ /* 0x000e9e0000300a00 */
[----:B------:R-:W-:-:S07]  /*659b0*/  NOP ;  /* 0x0000000000007918 */ /* 0x000fce0000000000 */
[----:B------:R-:W-:Y:S04]  /*659c0*/  STL.64 [R1+0x530], R4 ;  /* 0x0005300401007387 */ /* 0x000fe80000100a00 */
[----:B------:R1:W-:Y:S04]  /*659d0*/  STL.64 [R1+0x538], R6 ;  /* 0x0005380601007387 */ /* 0x0003e80000100a00 */
[----:B-1----:R-:W3:Y:S04]  /*659e0*/  LDL.LU.64 R6, [R1+0x21c0] ;  /* 0x0021c00001067983 */ /* 0x002ee80000300a00 */
[----:B------:R-:W3:Y:S01]  /*659f0*/  LDL.LU R4, [R1+0x1c4c] ;  /* 0x001c4c0001047983 */ /* 0x000ee20000300800 */
[----:B--2---:R-:W-:Y:S03]  /*65a00*/  HMMA.16816.F32.BF16 R16, R24, R18, R8 ;  /* 0x000000121810723c */ /* 0x004fe60000041808 */
[----:B------:R-:W2:Y:S04]  /*65a10*/  LDL.LU.64 R10, [R1+0x21b8] ;  /* 0x0021b800010a7983 */ /* 0x000ea80000300a00 */
[----:B------:R-:W2:-:S15]  /*65a20*/  LDL.LU.64 R8, [R1+0x21b0] ;  /* 0x0021b00001087983 */ /* 0x000e9e0000300a00 */
[----:B------:R-:W-:-:S01]  /*65a30*/  NOP ;  /* 0x0000000000007918 */ /* 0x000fc20000000000 */
[----:B------:R-:W-:Y:S04]  /*65a40*/  STL.64 [R1+0x4e0], R16 ;  /* 0x0004e01001007387 */ /* 0x000fe80000100a00 */
[----:B------:R1:W-:Y:S04]  /*65a50*/  STL.64 [R1+0x4e8], R18 ;  /* 0x0004e81201007387 */ /* 0x0003e80000100a00 */
[----:B-1----:R-:W2:Y:S02]  /*65a60*/  LDL.LU.64 R18, [R1+0x21a8] ;  /* 0x0021a80001127983 */ /* 0x002ea40000300a00 */
[----:B--2---:R-:W-:Y:S02]  /*65a70*/  HMMA.16816.F32.BF16 R16, R24, R18, R8 ;  /* 0x000000121810723c */ /* 0x004fe40000041808 */
[----:B------:R-:W2:Y:S04]  /*65a80*/  LDL.LU.64 R10, [R1+0x21a0] ;  /* 0x0021a000010a7983 */ /* 0x000ea80000300a00 */
[----:B------:R-:W2:-:S15]  /*65a90*/  LDL.LU.64 R8, [R1+0x2198] ;  /* 0x0021980001087983 */ /* 0x000e9e0000300a00 */
[----:B------:R-:W-:-:S02]  /*65aa0*/  NOP ;  /* 0x0000000000007918 */ /* 0x000fc40000000000 */
        /* <DEDUP_REMOVED lines=9> */
[----:B-1----:R-:W2:Y:S04]  /*65b40*/  LDL.LU.64 R18, [R1+0x2178] ;  /* 0x0021780001127983 */ /* 0x002ea80000300a00 */
[----:B------:R-:W3:Y:S04]  /*65b50*/  LDL.LU R5, [R1+0x1c44] ;  /* 0x001c440001057983 */ /* 0x000ee80000300800 */
        /* <DEDUP_REMOVED lines=23> */
[----:B--2---:R-:W-:-:S15]  /*65cd0*/  HMMA.16816.F32.BF16 R8, R24, R18, R8 ;  /* 0x000000121808723c */ /* 0x004fde0000041808 */
[----:B------:R-:W-:-:S09]  /*65ce0*/  NOP ;  /* 0x0000000000007918 */ /* 0x000fd20000000000 */
[----:B------:R-:W-:Y:S02]  /*65cf0*/  IMAD.MOV.U32 R18, RZ, RZ, R8 ;  /* 0x000000ffff127224 */ /* 0x000fe400078e0008 */
[----:B------:R-:W-:Y:S01]  /*65d00*/  IMAD.MOV.U32 R19, RZ, RZ, R10 ;  /* 0x000000ffff137224 */ /* 0x000fe200078e000a */
[----:B------:R-:W-:Y:S04]  /*65d10*/  STL.64 [R1+0x4a0], R8 ;  /* 0x0004a00801007387 */ /* 0x000fe80000100a00 */
[----:B------:R1:W-:Y:S04]  /*65d20*/  STL.64 [R1+0x4a8], R10 ;  /* 0x0004a80a01007387 */ /* 0x0003e80000100a00 */
[----:B-1----:R-:W4:Y:S04]  /*65d30*/  LDL.LU.64 R10, [R1+0x2128] ;  /* 0x00212800010a7983 */ /* 0x002f280000300a00 */
[----:B------:R1:W-:Y:S04]  /*65d40*/  STL [R1+0x1f00], R18 ;  /* 0x001f001201007387 */ /* 0x0003e80000100800 */
[----:B------:R2:W-:Y:S04]  /*65d50*/  STL [R1+0x1efc], R19 ;  /* 0x001efc1301007387 */ /* 0x0005e80000100800 */
[----:B------:R-:W3:Y:S04]  /*65d60*/  LDL.LU R16, [R1+0xf0] ;  /* 0x0000f00001107983 */ /* 0x000ee80000300800 */
[----:B------:R-:W3:Y:S04]  /*65d70*/  LDL.LU R17, [R1+0xf4] ;  /* 0x0000f40001117983 */ /* 0x000ee80000300800 */
[----:B-1----:R-:W3:Y:S01]  /*65d80*/  LDL.LU R18, [R1+0xf8] ;  /* 0x0000f80001127983 */ /* 0x002ee20000300800 */
[----:B--2---:R-:W-:-:S03]  /*65d90*/  IMAD.MOV.U32 R19, RZ, RZ, R2 ;  /* 0x000000ffff137224 */ /* 0x004fc600078e0002 */
[----:B------:R-:W2:Y:S01]  /*65da0*/  LDL.LU R2, [R1+0x2124] ;  /* 0x0021240001027983 */ /* 0x000ea20000300800 */
[----:B0-----:R-:W-:Y:S02]  /*65db0*/  VIADD R15, R15, 0x7f ;  /* 0x0000007f0f0f7836 */ /* 0x001fe40000000000 */
[----:B------:R-:W-:-:S03]  /*65dc0*/  VIADD R3, R3, 0x1 ;  /* 0x0000000103037836 */ /* 0x000fc60000000000 */
[----:B------:R-:W-:Y:S01]  /*65dd0*/  SHF.R.S32.HI R14, RZ, 0x1f, R15 ;  /* 0x0000001fff0e7819 */ /* 0x000fe2000001140f */
[C---:B----4-:R-:W-:Y:S06]  /*65de0*/  HMMA.16816.F32.BF16 R8, R24.reuse, R10, R20 ;  /* 0x0000000a1808723c */ /* 0x050fec0000041814 */
[----:B---3--:R-:W-:-:S15]  /*65df0*/  HMMA.16816.F32.BF16 R16, R24, R6, R16 ;  /* 0x000000061810723c */ /* 0x008fde0000041810 */
[----:B------:R-:W-:-:S08]  /*65e00*/  NOP ;  /* 0x0000000000007918 */ /* 0x000fd00000000000 */
[----:B------:R-:W-:Y:S04]  /*65e10*/  STL.64 [R1+0x490], R16 ;  /* 0x0004901001007387 */ /* 0x000fe80000100a00 */
[----:B------:R-:W-:Y:S04]  /*65e20*/  STL.64 [R1+0x498], R18 ;  /* 0x0004981201007387 */ /* 0x000fe80000100a00 */
[----:B------:R0:W-:Y:S02]  /*65e30*/  STL.64 [R1+0x480], R8 ;  /* 0x0004800801007387 */ /* 0x0001e40000100a00 */
[----:B0-----:R-:W0:Y:S01]  /*65e40*/  LDC R8, c[0x0][0x238] ;  /* 0x00008e00ff087b82 */ /* 0x001e220000000800 */
[----:B------:R-:W-:Y:S01]  /*65e50*/  LEA.HI R9, R14, R15, RZ, 0x7 ;  /* 0x0000000f0e097211 */ /* 0x000fe200078f38ff */
[----:B------:R-:W-:-:S02]  /*65e60*/  IMAD.MOV.U32 R6, RZ, RZ, R11 ;  /* 0x000000ffff067224 */ /* 0x000fc400078e000b */
[----:B------:R-:W-:Y:S01]  /*65e70*/  IMAD.MOV.U32 R7, RZ, RZ, R10 ;  /* 0x000000ffff077224 */ /* 0x000fe200078e000a */
[----:B------:R-:W-:Y:S01]  /*65e80*/  STL.64 [R1+0x488], R10 ;  /* 0x0004880a01007387 */ /* 0x000fe20000100a00 */
[----:B------:R-:W-:-:S03]  /*65e90*/  SHF.R.S32.HI R9, RZ, 0x7, R9 ;  /* 0x00000007ff097819 */ /* 0x000fc60000011409 */
[----:B------:R1:W-:Y:S04]  /*65ea0*/  STL [R1+0xaa0], R3 ;  /* 0x000aa00301007387 */ /* 0x0003e80000100800 */
[----:B------:R-:W3:Y:S04]  /*65eb0*/  LDL.LU R28, [R1+0x1c34] ;  /* 0x001c3400011c7983 */ /* 0x000ee80000300800 */
[----:B------:R-:W-:Y:S04]  /*65ec0*/  STL [R1+0x1f08], R6 ;  /* 0x001f080601007387 */ /* 0x000fe80000100800 */
[----:B------:R-:W-:Y:S01]  /*65ed0*/  STL [R1+0x1f04], R7 ;  /* 0x001f040701007387 */ /* 0x000fe20000100800 */
[----:B------:R-:W-:-:S03]  /*65ee0*/  ISETP.NE.U32.AND P0, PT, R3, R9, PT ;  /* 0x000000090300720c */ /* 0x000fc60003f05070 */
[----:B-1----:R-:W4:Y:S01]  /*65ef0*/  LDL.LU R3, [R1+0x1c58] ;  /* 0x001c580001037983 */ /* 0x002f220000300800 */
[----:B0-----:R-:W-:-:S04]  /*65f00*/  IMAD.SHL.U32 R8, R8, 0x80, RZ ;  /* 0x0000008008087824 */ /* 0x001fc800078e00ff */
[----:B------:R-:W-:-:S05]  /*65f10*/  IMAD.SHL.U32 R8, R8, 0x2, RZ ;  /* 0x0000000208087824 */ /* 0x000fca00078e00ff */
[-C--:B--2---:R-:W-:Y:S02]  /*65f20*/  IADD3 R2, P4, R2, R8.reuse, RZ ;  /* 0x0000000802027210 */ /* 0x084fe40007f9e0ff */
[----:B------:R-:W-:-:S03]  /*65f30*/  IADD3 R12, P2, R12, R8, RZ ;  /* 0x000000080c0c7210 */ /* 0x000fc60007f5e0ff */
[----:B------:R0:W-:Y:S04]  /*65f40*/  STL [R1+0x1c54], R2 ;  /* 0x001c540201007387 */ /* 0x0001e80000100800 */
[----:B------:R-:W-:Y:S04]  /*65f50*/  STL [R1+0x84c], R12 ;  /* 0x00084c0c01007387 */ /* 0x000fe80000100800 */
[----:B0-----:R-:W2:Y:S01]  /*65f60*/  LDL.LU R2, [R1+0x2120] ;  /* 0x0021200001027983 */ /* 0x001ea20000300800 */
[-C--:B------:R-:W-:Y:S02]  /*65f70*/  IADD3 R13, P3, R13, R8.reuse, RZ ;  /* 0x000000080d0d7210 */ /* 0x080fe40007f7e0ff */
[----:B------:R-:W-:-:S03]  /*65f80*/  IADD3 R4, P5, R4, R8, RZ ;  /* 0x0000000804047210 */ /* 0x000fc60007fbe0ff */
[----:B------:R0:W-:Y:S04]  /*65f90*/  STL [R1+0x1c5c], R13 ;  /* 0x001c5c0d01007387 */ /* 0x0001e80000100800 */
[----:B------:R-:W4:Y:S01]  /*65fa0*/  LDL.LU R6, [R1+0x1c2c] ;  /* 0x001c2c0001067983 */ /* 0x000f220000300800 */
[-C--:B------:R-:W-:Y:S02]  /*65fb0*/  IADD3 R29, P1, R29, R8.reuse, RZ ;  /* 0x000000081d1d7210 */ /* 0x080fe40007f3e0ff */
[----:B------:R-:W-:Y:S01]  /*65fc0*/  IADD3 R5, P6, R5, R8, RZ ;  /* 0x0000000805057210 */ /* 0x000fe20007fde0ff */
[----:B0-----:R-:W4:Y:S04]  /*65fd0*/  LDL.LU R13, [R1+0x1c50] ;  /* 0x001c5000010d7983 */ /* 0x001f280000300800 */
[----:B------:R0:W-:Y:S04]  /*65fe0*/  STL [R1+0x1c4c], R4 ;  /* 0x001c4c0401007387 */ /* 0x0001e80000100800 */
[----:B0-----:R-:W4:Y:S04]  /*65ff0*/  LDL.LU R4, [R1+0x1c24] ;  /* 0x001c240001047983 */ /* 0x001f280000300800 */
[----:B------:R-:W4:Y:S04]  /*66000*/  LDL.LU R24, [R1+0x1c48] ;  /* 0x001c480001187983 */ /* 0x000f280000300800 */
[----:B------:R0:W-:Y:S04]  /*66010*/  STL [R1+0x1c3c], R29 ;  /* 0x001c3c1d01007387 */ /* 0x0001e80000100800 */
[----:B------:R-:W-:Y:S04]  /*66020*/  STL [R1+0x1c44], R5 ;  /* 0x001c440501007387 */ /* 0x000fe80000100800 */
[----:B0-----:R-:W4:Y:S04]  /*66030*/  LDL.LU R29, [R1+0x1c1c] ;  /* 0x001c1c00011d7983 */ /* 0x001f280000300800 */
[----:B------:R-:W4:Y:S04]  /*66040*/  LDL.LU R25, [R1+0x1c40] ;  /* 0x001c400001197983 */ /* 0x000f280000300800 */
[----:B------:R-:W4:Y:S04]  /*66050*/  LDL.LU R26, [R1+0x1c14] ;  /* 0x001c1400011a7983 */ /* 0x000f280000300800 */
[----:B------:R-:W4:Y:S01]  /*66060*/  LDL.LU R27, [R1+0x1c38] ;  /* 0x001c3800011b7983 */ /* 0x000f220000300800 */
[----:B--2---:R-:W-:-:S05]  /*66070*/  IMAD.X R0, R0, 0x1, R2, P2 ;  /* 0x0000000100007824 */ /* 0x004fca00010e0602 */
        /* <DEDUP_REMOVED lines=12> */
[----:B---3--:R-:W-:-:S03]  /*66140*/  IADD3 R28, P2, R28, R8, RZ ;  /* 0x000000081c1c7210 */ /* 0x008fc60007f5e0ff */
[----:B------:R-:W3:Y:S04]  /*66150*/  LDL.LU R16, [R1+0x1c08] ;  /* 0x001c080001107983 */ /* 0x000ee80000300800 */
[----:B------:R-:W3:Y:S04]  /*66160*/  LDL.LU R15, [R1+0x1bdc] ;  /* 0x001bdc00010f7983 */ /* 0x000ee80000300800 */
[----:B------:R0:W-:Y:S01]  /*66170*/  STL [R1+0x1c34], R28 ;  /* 0x001c341c01007387 */ /* 0x0001e20000100800 */
[----:B----4-:R-:W-:-:S03]  /*66180*/  IMAD.X R3, R3, 0x1, R2, P3 ;  /* 0x0000000103037824 */ /* 0x010fc600018e0602 */
[----:B0-----:R-:W4:Y:S04]  /*66190*/  LDL.LU R28, [R1+0x1c00] ;  /* 0x001c0000011c7983 */ /* 0x001f280000300800 */
[----:B------:R-:W3:Y:S04]  /*661a0*/  LDL.LU R14, [R1+0x1bd4] ;  /* 0x001bd400010e7983 */ /* 0x000ee80000300800 */
[----:B------:R-:W3:Y:S04]  /*661b0*/  LDL.LU R12, [R1+0x1bf8] ;  /* 0x001bf800010c7983 */ /* 0x000ee80000300800 */
[----:B------:R-:W3:Y:S04]  /*661c0*/  LDL.LU R5, [R1+0x1bcc] ;  /* 0x001bcc0001057983 */ /* 0x000ee80000300800 */
[----:B------:R0:W-:Y:S04]  /*661d0*/  STL [R1+0x1c58], R3 ;  /* 0x001c580301007387 */ /* 0x0001e80000100800 */
[----:B0-----:R-:W3:Y:S01]  /*661e0*/  LDL.LU R3, [R1+0x1bf0] ;  /* 0x001bf00001037983 */ /* 0x001ee20000300800 */
[----:B------:R-:W-:Y:S01]  /*661f0*/  IMAD.X R13, R13, 0x1, R2, P4 ;  /* 0x000000010d0d7824 */ /* 0x000fe200020e0602 */
[----:B------:R-:W-:-:S02]  /*66200*/  IADD3 R6, P3, R6, R8, RZ ;  /* 0x0000000806067210 */ /* 0x000fc40007f7e0ff */
[-C--:B------:R-:W-:Y:S02]  /*66210*/  IADD3 R4, P4, R4, R8.reuse, RZ ;  /* 0x0000000804047210 */ /* 0x080fe40007f9e0ff */
[----:B------:R0:W-:Y:S04]  /*66220*/  STL [R1+0x1c50], R13 ;  /* 0x001c500d01007387 */ /* 0x0001e80000100800 */
[----:B------:R-:W-:Y:S01]  /*66230*/  STL [R1+0x1c2c], R6 ;  /* 0x001c2c0601007387 */ /* 0x000fe20000100800 */
[--C-:B------:R-:W-:Y:S01]  /*66240*/  IMAD.X R24, R24, 0x1, R2.reuse, P5 ;  /* 0x0000000118187824 */ /* 0x100fe200028e0602 */
[----:B------:R-:W-:Y:S02]  /*66250*/  IADD3 R29, P5, R29, R8, RZ ;  /* 0x000000081d1d7210 */ /* 0x000fe40007fbe0ff */
[----:B0-----:R-:W3:Y:S04]  /*66260*/  LDL.LU R13, [R1+0x1bc4] ;  /* 0x001bc400010d7983 */ /* 0x001ee80000300800 */
[----:B------:R0:W-:Y:S01]  /*66270*/  STL [R1+0x1c24], R4 ;  /* 0x001c240401007387 */ /* 0x0001e20000100800 */
[----:B------:R-:W-:-:S03]  /*66280*/  IMAD.X R25, R25, 0x1, R2, P6 ;  /* 0x0000000119197824 */ /* 0x000fc600030e0602 */
[----:B0-----:R-:W3:Y:S04]  /*66290*/  LDL.LU R4, [R1+0x1be8] ;  /* 0x001be80001047983 */ /* 0x001ee80000300800 */
[----:B------:R0:W-:Y:S01]  /*662a0*/  STL [R1+0x1c1c], R29 ;  /* 0x001c1c1d01007387 */ /* 0x0001e20000100800 */
[-C--:B------:R-:W-:Y:S01]  /*662b0*/  IADD3 R26, P6, R26, R8.reuse, RZ ;  /* 0x000000081a1a7210 */ /* 0x080fe20007fde0ff */
[--C-:B------:R-:W-:Y:S02]  /*662c0*/  IMAD.X R27, R27, 0x1, R2.reuse, P1 ;  /* 0x000000011b1b7824 */ /* 0x100fe400008e0602 */
[----:B0-----:R-:W3:Y:S04]  /*662d0*/  LDL.LU R29, [R1+0x1bbc] ;  /* 0x001bbc00011d7983 */ /* 0x001ee80000300800 */
[----:B------:R-:W-:Y:S04]  /*662e0*/  STL [R1+0x1c48], R24 ;  /* 0x001c481801007387 */ /* 0x000fe80000100800 */
[----:B------:R-:W-:Y:S04]  /*662f0*/  STL [R1+0x1c40], R25 ;  /* 0x001c401901007387 */ /* 0x000fe80000100800 */
[----:B------:R-:W-:Y:S04]  /*66300*/  STL [R1+0x1c14], R26 ;  /* 0x001c141a01007387 */ /* 0x000fe80000100800 */
[----:B------:R-:W-:Y:S01]  /*66310*/  STL [R1+0x1c38], R27 ;  /* 0x001c381b01007387 */ /* 0x000fe20000100800 */
[-C--:B--2---:R-:W-:Y:S01]  /*66320*/  IADD3 R10, P1, R10, R8.reuse, RZ ;  /* 0x000000080a0a7210 */ /* 0x084fe20007f3e0ff */
[--C-:B------:R-:W-:Y:S01]  /*66330*/  IMAD.X R11, R11, 0x1, R2.reuse, P2 ;  /* 0x000000010b0b7824 */ /* 0x100fe200010e0602 */
[-C--:B------:R-:W-:Y:S01]  /*66340*/  IADD3 R19, P2, R19, R8.reuse, RZ ;  /* 0x0000000813137210 */ /* 0x080fe20007f5e0ff */
[--C-:B------:R-:W-:Y:S01]  /*66350*/  IMAD.X R18, R18, 0x1, R2.reuse, P3 ;  /* 0x0000000112127824 */ /* 0x100fe200018e0602 */
[----:B------:R-:W-:Y:S01]  /*66360*/  IADD3 R20, P3, R20, R8, RZ ;  /* 0x0000000814147210 */ /* 0x000fe20007f7e0ff */
[----:B------:R-:W-:Y:S01]  /*66370*/  STL [R1+0x1c0c], R10 ;  /* 0x001c0c0a01007387 */ /* 0x000fe20000100800 */
[----:B------:R-:W-:-:S03]  /*66380*/  IMAD.X R21, R21, 0x1, R2, P4 ;  /* 0x0000000115157824 */ /* 0x000fc600020e0602 */
[----:B------:R-:W-:Y:S01]  /*66390*/  STL [R1+0x1c30], R11 ;  /* 0x001c300b01007387 */ /* 0x000fe20000100800 */
[----:B------:R-:W-:-:S03]  /*663a0*/  IADD3 R22, P4, R22, R8, RZ ;  /* 0x0000000816167210 */ /* 0x000fc60007f9e0ff */
[----:B------:R-:W-:Y:S01]  /*663b0*/  STL [R1+0x1c04], R19 ;  /* 0x001c041301007387 */ /* 0x000fe20000100800 */
[--C-:B------:R-:W-:Y:S02]  /*663c0*/  IMAD.X R23, R23, 0x1, R2.reuse, P5 ;  /* 0x0000000117177824 */ /* 0x100fe400028e0602 */
[----:B------:R-:W-:Y:S01]  /*663d0*/  IMAD.X R17, R17, 0x1, R2, P6 ;  /* 0x0000000111117824 */ /* 0x000fe200030e0602 */
[----:B------:R-:W-:Y:S01]  /*663e0*/  STL [R1+0x1c28], R18 ;  /* 0x001c281201007387 */ /* 0x000fe20000100800 */
[----:B------:R-:W-:-:S03]  /*663f0*/  IADD3 R0, P6, R0, R8, RZ ;  /* 0x0000000800007210 */ /* 0x000fc60007fde0ff */
[----:B------:R-:W-:Y:S01]  /*66400*/  STL [R1+0x1bfc], R20 ;  /* 0x001bfc1401007387 */ /* 0x000fe20000100800 */
[----:B------:R-:W-:-:S03]  /*66410*/  IADD3 R9, P5, R9, R8, RZ ;  /* 0x0000000809097210 */ /* 0x000fc60007fbe0ff */
[----:B------:R-:W-:Y:S04]  /*66420*/  STL [R1+0x1c20], R21 ;  /* 0x001c201501007387 */ /* 0x000fe80000100800 */
[----:B------:R-:W-:Y:S04]  /*66430*/  STL [R1+0x1bf4], R22 ;  /* 0x001bf41601007387 */ /* 0x000fe80000100800 */
[----:B------:R-:W-:Y:S04]  /*66440*/  STL [R1+0x1c18], R23 ;  /* 0x001c181701007387 */ /* 0x000fe80000100800 */
[----:B------:R0:W-:Y:S04]  /*66450*/  STL [R1+0x1be4], R0 ;  /* 0x001be40001007387 */ /* 0x0001e80000100800 */
[----:B------:R-:W-:Y:S04]  /*66460*/  STL [R1+0x1bec], R9 ;  /* 0x001bec0901007387 */ /* 0x000fe80000100800 */
[----:B0-----:R-:W2:Y:S01]  /*66470*/  LDL.LU R0, [R1+0x1be0] ;  /* 0x001be00001007983 */ /* 0x001ea20000300800 */
[----:B----4-:R-:W-:-:S02]  /*66480*/  IMAD.X R28, R28, 0x1, R2, P2 ;  /* 0x000000011c1c7824 */ /* 0x010fc400010e0602 */
[----:B---3--:R-:W-:Y:S01]  /*66490*/  IMAD.X R16, R16, 0x1, R2, P1 ;  /* 0x0000000110107824 */ /* 0x008fe200008e0602 */
[-C--:B------:R-:W-:Y:S01]  /*664a0*/  IADD3 R15, P1, R15, R8.reuse, RZ ;  /* 0x000000080f0f7210 */ /* 0x080fe20007f3e0ff */
[----:B------:R-:W-:Y:S01]  /*664b0*/  STL [R1+0x1c10], R17 ;  /* 0x001c101101007387 */ /* 0x000fe20000100800 */
[----:B------:R-:W-:-:S03]  /*664c0*/  IADD3 R14, P2, R14, R8, RZ ;  /* 0x000000080e0e7210 */ /* 0x000fc60007f5e0ff */
[----:B------:R0:W-:Y:S04]  /*664d0*/  STL [R1+0x1c00], R28 ;  /* 0x001c001c01007387 */ /* 0x0001e80000100800 */
[----:B------:R-:W-:Y:S01]  /*664e0*/  STL [R1+0x1c08], R16 ;  /* 0x001c081001007387 */ /* 0x000fe20000100800 */
[--C-:B------:R-:W-:Y:S01]  /*664f0*/  IMAD.X R12, R12, 0x1, R2.reuse, P3 ;  /* 0x000000010c0c7824 */ /* 0x100fe200018e0602 */
[-C--:B------:R-:W-:Y:S01]  /*66500*/  IADD3 R5, P3, R5, R8.reuse, RZ ;  /* 0x0000000805057210 */ /* 0x080fe20007f7e0ff */
[--C-:B------:R-:W-:Y:S01]  /*66510*/  IMAD.X R3, R3, 0x1, R2.reuse, P4 ;  /* 0x0000000103037824 */ /* 0x100fe200020e0602 */
[----:B0-----:R-:W3:Y:S04]  /*66520*/  LDL.LU R28, [R1+0x1bb4] ;  /* 0x001bb400011c7983 */ /* 0x001ee80000300800 */
[----:B------:R-:W-:Y:S04]  /*66530*/  STL [R1+0x1bdc], R15 ;  /* 0x001bdc0f01007387 */ /* 0x000fe80000100800 */
[----:B------:R-:W-:Y:S04]  /*66540*/  STL [R1+0x1bd4], R14 ;  /* 0x001bd40e01007387 */ /* 0x000fe80000100800 */
[----:B------:R-:W4:Y:S04]  /*66550*/  LDL.LU R6, [R1+0x1bd8] ;  /* 0x001bd80001067983 */ /* 0x000f280000300800 */
[----:B------:R-:W-:Y:S04]  /*66560*/  STL [R1+0x1bf8], R12 ;  /* 0x001bf80c01007387 */ /* 0x000fe80000100800 */
[----:B------:R0:W-:Y:S04]  /*66570*/  STL [R1+0x1bcc], R5 ;  /* 0x001bcc0501007387 */ /* 0x0001e80000100800 */
[----:B0-----:R-:W4:Y:S04]  /*66580*/  LDL.LU R5, [R1+0x1bac] ;  /* 0x001bac0001057983 */ /* 0x001f280000300800 */
[----:B------:R0:W-:Y:S04]  /*66590*/  STL [R1+0x1bf0], R3 ;  /* 0x001bf00301007387 */ /* 0x0001e80000100800 */
[----:B0-----:R-:W4:Y:S01]  /*665a0*/  LDL.LU R3, [R1+0x1bd0] ;  /* 0x001bd00001037983 */ /* 0x001f220000300800 */
[----:B------:R-:W-:Y:S01]  /*665b0*/  IMAD.X R4, R4, 0x1, R2, P5 ;  /* 0x0000000104047824 */ /* 0x000fe200028e0602 */
[----:B------:R-:W-:-:S02]  /*665c0*/  IADD3 R13, P4, R13, R8, RZ ;  /* 0x000000080d0d7210 */ /* 0x000fc40007f9e0ff */
[----:B------:R-:W4:Y:S04]  /*665d0*/  LDL.LU R24, [R1+0x1ba4] ;  /* 0x001ba40001187983 */ /* 0x000f280000300800 */
[----:B------:R0:W-:Y:S04]  /*665e0*/  STL [R1+0x1be8], R4 ;  /* 0x001be80401007387 */ /* 0x0001e80000100800 */
[----:B------:R-:W-:Y:S01]  /*665f0*/  STL [R1+0x1bc4], R13 ;  /* 0x001bc40d01007387 */ /* 0x000fe20000100800 */
[----:B------:R-:W-:-:S03]  /*66600*/  IADD3 R29, P5, R29, R8, RZ ;  /* 0x000000081d1d7210 */ /* 0x000fc60007fbe0ff */
[----:B0-----:R-:W4:Y:S04]  /*66610*/  LDL.LU R4, [R1+0x1bc8] ;  /* 0x001bc80001047983 */ /* 0x001f280000300800 */
        /* <DEDUP_REMOVED lines=15> */
[----:B------:R-:W4:Y:S04]  /*66710*/  LDL.LU R16, [R1+0x1b64] ;  /* 0x001b640001107983 */ /* 0x000f280000300800 */
[----:B------:R-:W4:Y:S01]  /*66720*/  LDL.LU R15, [R1+0x1b88] ;  /* 0x001b8800010f7983 */ /* 0x000f220000300800 */
[----:B--2---:R-:W-:-:S05]  /*66730*/  IMAD.X R0, R0, 0x1, R2, P6 ;  /* 0x0000000100007824 */ /* 0x004fca00030e0602 */
[----:B------:R0:W-:Y:S04]  /*66740*/  STL [R1+0x1be0], R0 ;  /* 0x001be00001007387 */ /* 0x0001e80000100800 */
[----:B0-----:R-:W2:Y:S01]  /*66750*/  LDL.LU R0, [R1+0x1b5c] ;  /* 0x001b5c0001007983 */ /* 0x001ea20000300800 */
[----:B---3--:R-:W-:-:S03]  /*66760*/  IADD3 R28, P6, R28, R8, RZ ;  /* 0x000000081c1c7210 */ /* 0x008fc60007fde0ff */
[----:B------:R-:W3:Y:S04]  /*66770*/  LDL.LU R14, [R1+0x1b80] ;  /* 0x001b8000010e7983 */ /* 0x000ee80000300800 */
[----:B------:R-:W3:Y:S04]  /*66780*/  LDL.LU R12, [R1+0x1b54] ;  /* 0x001b5400010c7983 */ /* 0x000ee80000300800 */
[----:B------:R-:W3:Y:S01]  /*66790*/  LDL.LU R13, [R1+0x1b78] ;  /* 0x001b7800010d7983 */ /* 0x000ee20000300800 */
[----:B----4-:R-:W-:-:S03]  /*667a0*/  IMAD.X R6, R6, 0x1, R2, P1 ;  /* 0x0000000106067824 */ /* 0x010fc600008e0602 */
[----:B------:R0:W-:Y:S01]  /*667b0*/  STL [R1+0x1bb4], R28 ;  /* 0x001bb41c01007387 */ /* 0x0001e20000100800 */
[----:B------:R-:W-:-:S03]  /*667c0*/  IADD3 R5, P1, R5, R8, RZ ;  /* 0x0000000805057210 */ /* 0x000fc60007f3e0ff */
[----:B0-----:R-:W4:Y:S04]  /*667d0*/  LDL.LU R28, [R1+0x1b4c] ;  /* 0x001b4c00011c7983 */ /* 0x001f280000300800 */
[----:B------:R0:W-:Y:S04]  /*667e0*/  STL [R1+0x1bac], R5 ;  /* 0x001bac0501007387 */ /* 0x0001e80000100800 */
[----:B------:R-:W-:Y:S01]  /*667f0*/  STL [R1+0x1bd8], R6 ;  /* 0x001bd80601007387 */ /* 0x000fe20000100800 */
[----:B------:R-:W-:-:S03]  /*66800*/  IMAD.X R3, R3, 0x1, R2, P2 ;  /* 0x0000000103037824 */ /* 0x000fc600010e0602 */
[----:B0-----:R-:W4:Y:S04]  /*66810*/  LDL.LU R5, [R1+0x1b70] ;  /* 0x001b700001057983 */ /* 0x001f280000300800 */
[----:B------:R0:W-:Y:S04]  /*66820*/  STL [R1+0x1bd0], R3 ;  /* 0x001bd00301007387 */ /* 0x0001e80000100800 */
[----:B0-----:R-:W4:Y:S01]  /*66830*/  LDL.LU R3, [R1+0x1b44] ;  /* 0x001b440001037983 */ /* 0x001f220000300800 */
[----:B------:R-:W-:Y:S01]  /*66840*/  IMAD.X R4, R4, 0x1, R2, P3 ;  /* 0x0000000104047824 */ /* 0x000fe200018e0602 */
[----:B------:R-:W-:-:S02]  /*66850*/  IADD3 R24, P2, R24, R8, RZ ;  /* 0x0000000818187210 */ /* 0x000fc40007f5e0ff */
[-C--:B------:R-:W-:Y:S01]  /*66860*/  IADD3 R25, P3, R25, R8.reuse, RZ ;  /* 0x0000000819197210 */ /* 0x080fe20007f7e0ff */
[--C-:B------:R-:W-:Y:S01]  /*66870*/  IMAD.X R26, R26, 0x1, R2.reuse, P4 ;  /* 0x000000011a1a7824 */ /* 0x100fe200020e0602 */
[-C--:B------:R-:W-:Y:S01]  /*66880*/  IADD3 R27, P4, R27, R8.reuse, RZ ;  /* 0x000000081b1b7210 */ /* 0x080fe20007f9e0ff */
[----:B------:R0:W-:Y:S01]  /*66890*/  STL [R1+0x1bc8], R4 ;  /* 0x001bc80401007387 */ /* 0x0001e20000100800 */
[--C-:B------:R-:W-:Y:S01]  /*668a0*/  IMAD.X R10, R10, 0x1, R2.reuse, P5 ;  /* 0x000000010a0a7824 */ /* 0x100fe200028e0602 */
[-C--:B------:R-:W-:Y:S01]  /*668b0*/  IADD3 R11, P5, R11, R8.reuse, RZ ;  /* 0x000000080b0b7210 */ /* 0x080fe20007fbe0ff */
[--C-:B------:R-:W-:Y:S01]  /*668c0*/  IMAD.X R19, R19, 0x1, R2.reuse, P6 ;  /* 0x0000000113137824 */ /* 0x100fe200030e0602 */
[-C--:B------:R-:W-:Y:S01]  /*668d0*/  IADD3 R18, P6, R18, R8.reuse, RZ ;  /* 0x0000000812127210 */ /* 0x080fe20007fde0ff */
[----:B------:R-:W-:Y:S01]  /*668e0*/  IMAD.X R20, R20, 0x1, R2, P1 ;  /* 0x0000000114147824 */ /* 0x000fe200008e0602 */
[----:B0-----:R-:W4:Y:S04]  /*668f0*/  LDL.LU R4, [R1+0x1b68] ;  /* 0x001b680001047983 */ /* 0x001f280000300800 */
[----:B------:R-:W-:Y:S04]  /*66900*/  STL [R1+0x1ba4], R24 ;  /* 0x001ba41801007387 */ /* 0x000fe80000100800 */
[----:B------:R-:W-:Y:S04]  /*66910*/  STL [R1+0x1b9c], R25 ;  /* 0x001b9c1901007387 */ /* 0x000fe80000100800 */
[----:B------:R-:W-:Y:S04]  /*66920*/  STL [R1+0x1bc0], R26 ;  /* 0x001bc01a01007387 */ /* 0x000fe80000100800 */
[----:B------:R-:W-:Y:S04]  /*66930*/  STL [R1+0x1b94], R27 ;  /* 0x001b941b01007387 */ /* 0x000fe80000100800 */
[----:B------:R-:W-:Y:S01]  /*66940*/  STL [R1+0x1bb8], R10 ;  /* 0x001bb80a01007387 */ /* 0x000fe20000100800 */
[----:B------:R-:W-:-:S03]  /*66950*/  IADD3 R21, P1, R21, R8, RZ ;  /* 0x0000000815157210 */ /* 0x000fc60007f3e0ff */
[----:B------:R-:W-:Y:S01]  /*66960*/  STL [R1+0x1b8c], R11 ;  /* 0x001b8c0b01007387 */ /* 0x000fe20000100800 */
[----:B------:R-:W-:-:S03]  /*66970*/  IMAD.X R22, R22, 0x1, R2, P2 ;  /* 0x0000000116167824 */ /* 0x000fc600010e0602 */
[----:B------:R-:W-:Y:S01]  /*66980*/  STL [R1+0x1bb0], R19 ;  /* 0x001bb01301007387 */ /* 0x000fe20000100800 */
[----:B------:R-:W-:-:S03]  /*66990*/  IADD3 R23, P2, R23, R8, RZ ;  /* 0x0000000817177210 */ /* 0x000fc60007f5e0ff */
[----:B------:R-:W-:Y:S01]  /*669a0*/  STL [R1+0x1b84], R18 ;  /* 0x001b841201007387 */ /* 0x000fe20000100800 */
[----:B------:R-:W-:-:S03]  /*669b0*/  IMAD.X R29, R29, 0x1, R2, P4 ;  /* 0x000000011d1d7824 */ /* 0x000fc600020e0602 */
[----:B------:R-:W-:Y:S01]  /*669c0*/  STL [R1+0x1ba8], R20 ;  /* 0x001ba81401007387 */ /* 0x000fe20000100800 */
[----:B------:R-:W-:-:S03]  /*669d0*/  IMAD.X R9, R9, 0x1, R2, P3 ;  /* 0x0000000109097824 */ /* 0x000fc600018e0602 */
[----:B------:R-:W-:Y:S04]  /*669e0*/  STL [R1+0x1b7c], R21 ;  /* 0x001b7c1501007387 */ /* 0x000fe80000100800 */
[----:B------:R-:W-:Y:S04]  /*669f0*/  STL [R1+0x1ba0], R22 ;  /* 0x001ba01601007387 */ /* 0x000fe80000100800 */
[----:B------:R-:W-:Y:S04]  /*66a00*/  STL [R1+0x1b74], R23 ;  /* 0x001b741701007387 */ /* 0x000fe80000100800 */
[----:B------:R0:W-:Y:S04]  /*66a10*/  STL [R1+0x1b90], R29 ;  /* 0x001b901d01007387 */ /* 0x0001e80000100800 */
[----:B------:R-:W-:Y:S01]  /*66a20*/  STL [R1+0x1b98], R9 ;  /* 0x001b980901007387 */ /* 0x000fe20000100800 */
[-C--:B------:R-:W-:Y:S01]  /*66a30*/  IADD3 R17, P3, R17, R8.reuse, RZ ;  /* 0x0000000811117210 */ /* 0x080fe20007f7e0ff */
[----:B------:R-:W-:Y:S01]  /*66a40*/  IMAD.X R15, R15, 0x1, R2, P5 ;  /* 0x000000010f0f7824 */ /* 0x000fe200028e0602 */
[-C--:B------:R-:W-:Y:S01]  /*66a50*/  IADD3 R16, P4, R16, R8.reuse, RZ ;  /* 0x0000000810107210 */ /* 0x080fe20007f9e0ff */
[----:B0-----:R-:W4:Y:S04]  /*66a60*/  LDL.LU R29, [R1+0x1b3c] ;  /* 0x001b3c00011d7983 */ /* 0x001f280000300800 */
[----:B------:R-:W-:Y:S01]  /*66a70*/  STL [R1+0x1b6c], R17 ;  /* 0x001b6c1101007387 */ /* 0x000fe20000100800 */
[----:B--2---:R-:W-:-:S05]  /*66a80*/  IADD3 R0, P5, R0, R8, RZ ;  /* 0x0000000800007210 */ /* 0x004fca0007fbe0ff */
[----:B------:R0:W-:Y:S04]  /*66a90*/  STL [R1+0x1b5c], R0 ;  /* 0x001b5c0001007387 */ /* 0x0001e80000100800 */
[----:B------:R-:W-:Y:S04]  /*66aa0*/  STL [R1+0x1b64], R16 ;  /* 0x001b641001007387 */ /* 0x000fe80000100800 */
[----:B0-----:R-:W2:Y:S01]  /*66ab0*/  LDL.LU R0, [R1+0x1b60] ;  /* 0x001b600001007983 */ /* 0x001ea20000300800 */
[--C-:B---3--:R-:W-:Y:S01]  /*66ac0*/  IMAD.X R14, R14, 0x1, R2.reuse, P6 ;  /* 0x000000010e0e7824 */ /* 0x108fe200030e0602 */
[-C--:B------:R-:W-:Y:S01]  /*66ad0*/  IADD3 R12, P6, R12, R8.reuse, RZ ;  /* 0x000000080c0c7210 */ /* 0x080fe20007fde0ff */
[----:B------:R-:W-:Y:S01]  /*66ae0*/  IMAD.X R13, R13, 0x1, R2, P1 ;  /* 0x000000010d0d7824 */ /* 0x000fe200008e0602 */
[----:B------:R-:W-:Y:S04]  /*66af0*/  STL [R1+0x1b88], R15 ;  /* 0x001b880f01007387 */ /* 0x000fe80000100800 */
[----:B------:R-:W-:Y:S01]  /*66b00*/  STL [R1+0x1b80], R14 ;  /* 0x001b800e01007387 */ /* 0x000fe20000100800 */
[----:B----4-:R-:W-:-:S03]  /*66b10*/  IADD3 R28, P1, R28, R8, RZ ;  /* 0x000000081c1c7210 */ /* 0x010fc60007f3e0ff */
[----:B------:R-:W3:Y:S04]  /*66b20*/  LDL.LU R6, [R1+0x1b34] ;  /* 0x001b340001067983 */ /* 0x000ee80000300800 */
[----:B------:R-:W-:Y:S04]  /*66b30*/  STL [R1+0x1b54], R12 ;  /* 0x001b540c01007387 */ /* 0x000fe80000100800 */
[----:B------:R0:W-:Y:S04]  /*66b40*/  STL [R1+0x1b78], R13 ;  /* 0x001b780d01007387 */ /* 0x0001e80000100800 */
[----:B0-----:R-:W4:Y:S04]  /*66b50*/  LDL.LU R13, [R1+0x1b58] ;  /* 0x001b5800010d7983 */ /* 0x001f280000300800 */
[----:B------:R0:W-:Y:S01]  /*66b60*/  STL [R1+0x1b4c], R28 ;  /* 0x001b4c1c01007387 */ /* 0x0001e20000100800 */
[----:B------:R-:W-:Y:S01]  /*66b70*/  IMAD.X R5, R5, 0x1, R2, P2 ;  /* 0x0000000105057824 */ /* 0x000fe200010e0602 */
[----:B------:R-:W-:-:S02]  /*66b80*/  IADD3 R3, P2, R3, R8, RZ ;  /* 0x0000000803037210 */ /* 0x000fc40007f5e0ff */
[----:B0-----:R-:W4:Y:S04]  /*66b90*/  LDL.LU R28, [R1+0x1b2c] ;  /* 0x001b2c00011c7983 */ /* 0x001f280000300800 */
[----:B------:R-:W4:Y:S04]  /*66ba0*/  LDL.LU R24, [R1+0x1b50] ;  /* 0x001b500001187983 */ /* 0x000f280000300800 */
[----:B------:R0:W-:Y:S04]  /*66bb0*/  STL [R1+0x1b44], R3 ;  /* 0x001b440301007387 */ /* 0x0001e80000100800 */
[----:B------:R-:W-:Y:S04]  /*66bc0*/  STL [R1+0x1b70], R5 ;  /* 0x001b700501007387 */ /* 0x000fe80000100800 */
[----:B0-----:R-:W4:Y:S01]  /*66bd0*/  LDL.LU R3, [R1+0x1b24] ;  /* 0x001b240001037983 */ /* 0x001f220000300800 */
[----:B------:R-:W-:-:S03]  /*66be0*/  IMAD.X R4, R4, 0x1, R2, P3 ;  /* 0x0000000104047824 */ /* 0x000fc600018e0602 */
        /* <DEDUP_REMOVED lines=17> */
[----:B------:R-:W-:-:S05]  /*66d00*/  IADD3 R29, P3, R29, R8, RZ ;  /* 0x000000081d1d7210 */ /* 0x000fca0007f7e0ff */
[----:B------:R0:W-:Y:S04]  /*66d10*/  STL [R1+0x1b3c], R29 ;  /* 0x001b3c1d01007387 */ /* 0x0001e80000100800 */
[----:B0-----:R-:W4:Y:S04]  /*66d20*/  LDL.LU R29, [R1+0x1b08] ;  /* 0x001b0800011d7983 */ /* 0x001f280000300800 */
[----:B------:R-:W4:Y:S04]  /*66d30*/  LDL.LU R14, [R1+0x1adc] ;  /* 0x001adc00010e7983 */ /* 0x000f280000300800 */
[----:B------:R-:W4:Y:S04]  /*66d40*/  LDL.LU R12, [R1+0x1b00] ;  /* 0x001b0000010c7983 */ /* 0x000f280000300800 */
[----:B------:R-:W4:Y:S01]  /*66d50*/  LDL.LU R5, [R1+0x1ad4] ;  /* 0x001ad40001057983 */ /* 0x000f220000300800 */
[----:B--2---:R-:W-:-:S05]  /*66d60*/  IMAD.X R0, R0, 0x1, R2, P4 ;  /* 0x0000000100007824 */ /* 0x004fca00020e0602 */
[----:B------:R0:W-:Y:S04]  /*66d70*/  STL [R1+0x1b60], R0 ;  /* 0x001b600001007387 */ /* 0x0001e80000100800 */
[----:B0-----:R-:W2:Y:S01]  /*66d80*/  LDL.LU R0, [R1+0x1af8] ;  /* 0x001af80001007983 */ /* 0x001ea20000300800 */
[----:B---3--:R-:W-:Y:S01]  /*66d90*/  IADD3 R6, P4, R6, R8, RZ ;  /* 0x0000000806067210 */ /* 0x008fe20007f9e0ff */
[----:B----4-:R-:W-:-:S05]  /*66da0*/  IMAD.X R13, R13, 0x1, R2, P5 ;  /* 0x000000010d0d7824 */ /* 0x010fca00028e0602 */
[----:B------:R0:W-:Y:S04]  /*66db0*/  STL [R1+0x1b58], R13 ;  /* 0x001b580d01007387 */ /* 0x0001e80000100800 */
[----:B------:R-:W-:Y:S01]  /*66dc0*/  STL [R1+0x1b34], R6 ;  /* 0x001b340601007387 */ /* 0x000fe20000100800 */
[----:B------:R-:W-:-:S03]  /*66dd0*/  IADD3 R28, P5, R28, R8, RZ ;  /* 0x000000081c1c7210 */ /* 0x000fc60007fbe0ff */
[----:B0-----:R-:W3:Y:S04]  /*66de0*/  LDL.LU R13, [R1+0x1acc] ;  /* 0x001acc00010d7983 */ /* 0x001ee80000300800 */
[----:B------:R0:W-:Y:S01]  /*66df0*/  STL [R1+0x1b2c], R28 ;  /* 0x001b2c1c01007387 */ /* 0x0001e20000100800 */
[--C-:B------:R-:W-:Y:S01]  /*66e00*/  IMAD.X R24, R24, 0x1, R2.reuse, P6 ;  /* 0x0000000118187824 */ /* 0x100fe200030e0602 */
[-C--:B------:R-:W-:Y:S02]  /*66e10*/  IADD3 R3, P6, R3, R8.reuse, RZ ;  /* 0x0000000803037210 */ /* 0x080fe40007fde0ff */
[----:B0-----:R-:W4:Y:S04]  /*66e20*/  LDL.LU R28, [R1+0x1af0] ;  /* 0x001af000011c7983 */ /* 0x001f280000300800 */
[----:B------:R0:W-:Y:S04]  /*66e30*/  STL [R1+0x1b24], R3 ;  /* 0x001b240301007387 */ /* 0x0001e80000100800 */
[----:B0-----:R-:W4:Y:S01]  /*66e40*/  LDL.LU R3, [R1+0x1ac4] ;  /* 0x001ac40001037983 */ /* 0x001f220000300800 */
        /* <DEDUP_REMOVED lines=27> */
[----:B------:R-:W-:Y:S01]  /*67000*/  STL [R1+0x1af4], R9 ;  /* 0x001af40901007387 */ /* 0x000fe20000100800 */
[----:B------:R-:W-:-:S02]  /*67010*/  IMAD.X R29, R29, 0x1, R2, P3 ;  /* 0x000000011d1d7824 */ /* 0x000fc400018e0602 */
[--C-:B------:R-:W-:Y:S01]  /*67020*/  IMAD.X R16, R16, 0x1, R2.reuse, P2 ;  /* 0x0000000110107824 */ /* 0x100fe200010e0602 */
[-C--:B------:R-:W-:Y:S02]  /*67030*/  IADD3 R15, P2, R15, R8.reuse, RZ ;  /* 0x000000080f0f7210 */ /* 0x080fe40007f5e0ff */
[-C--:B------:R-:W-:Y:S01]  /*67040*/  IADD3 R14, P3, R14, R8.reuse, RZ ;  /* 0x000000080e0e7210 */ /* 0x080fe20007f7e0ff */
[----:B0-----:R-:W4:Y:S04]  /*67050*/  LDL.LU R4, [R1+0x1ae8] ;  /* 0x001ae80001047983 */ /* 0x001f280000300800 */
[----:B------:R-:W-:Y:S04]  /*67060*/  STL [R1+0x1b18], R17 ;  /* 0x001b181101007387 */ /* 0x000fe80000100800 */
[----:B------:R0:W-:Y:S04]  /*67070*/  STL [R1+0x1b08], R29 ;  /* 0x001b081d01007387 */ /* 0x0001e80000100800 */
[----:B------:R-:W-:Y:S01]  /*67080*/  STL [R1+0x1b10], R16 ;  /* 0x001b101001007387 */ /* 0x000fe20000100800 */
[----:B------:R-:W-:Y:S01]  /*67090*/  IMAD.X R12, R12, 0x1, R2, P4 ;  /* 0x000000010c0c7824 */ /* 0x000fe200020e0602 */
[----:B------:R-:W-:-:S02]  /*670a0*/  IADD3 R5, P4, R5, R8, RZ ;  /* 0x0000000805057210 */ /* 0x000fc40007f9e0ff */
[----:B0-----:R-:W4:Y:S04]  /*670b0*/  LDL.LU R29, [R1+0x1abc] ;  /* 0x001abc00011d7983 */ /* 0x001f280000300800 */
[----:B------:R-:W-:Y:S04]  /*670c0*/  STL [R1+0x1ae4], R15 ;  /* 0x001ae40f01007387 */ /* 0x000fe80000100800 */
[----:B------:R-:W-:Y:S04]  /*670d0*/  STL [R1+0x1adc], R14 ;  /* 0x001adc0e01007387 */ /* 0x000fe80000100800 */
[----:B------:R-:W4:Y:S04]  /*670e0*/  LDL.LU R6, [R1+0x1ae0] ;  /* 0x001ae00001067983 */ /* 0x000f280000300800 */
[----:B------:R-:W-:Y:S04]  /*670f0*/  STL [R1+0x1b00], R12 ;  /* 0x001b000c01007387 */ /* 0x000fe80000100800 */
[----:B------:R0:W-:Y:S04]  /*67100*/  STL [R1+0x1ad4], R5 ;  /* 0x001ad40501007387 */ /* 0x0001e80000100800 */
[----:B0-----:R-:W4:Y:S01]  /*67110*/  LDL.LU R5, [R1+0x1ab4] ;  /* 0x001ab40001057983 */ /* 0x001f220000300800 */
[----:B--2---:R-:W-:-:S05]  /*67120*/  IMAD.X R0, R0, 0x1, R2, P5 ;  /* 0x0000000100007824 */ /* 0x004fca00028e0602 */
[----:B------:R0:W-:Y:S04]  /*67130*/  STL [R1+0x1af8], R0 ;  /* 0x001af80001007387 */ /* 0x0001e80000100800 */
[----:B0-----:R-:W2:Y:S04]  /*67140*/  LDL.LU R0, [R1+0x1ad8] ;  /* 0x001ad80001007983 */ /* 0x001ea80000300800 */
[----:B------:R-:W2:Y:S01]  /*67150*/  LDL.LU R24, [R1+0x1aac] ;  /* 0x001aac0001187983 */ /* 0x000ea20000300800 */
[----:B---3--:R-:W-:Y:S01]  /*67160*/  IADD3 R13, P5, R13, R8, RZ ;  /* 0x000000080d0d7210 */ /* 0x008fe20007fbe0ff */
[----:B----4-:R-:W-:-:S05]  /*67170*/  IMAD.X R28, R28, 0x1, R2, P6 ;  /* 0x000000011c1c7824 */ /* 0x010fca00030e0602 */
[----:B------:R0:W-:Y:S04]  /*67180*/  STL [R1+0x1af0], R28 ;  /* 0x001af01c01007387 */ /* 0x0001e80000100800 */
[----:B------:R-:W-:Y:S01]  /*67190*/  STL [R1+0x1acc], R13 ;  /* 0x001acc0d01007387 */ /* 0x000fe20000100800 */
[----:B------:R-:W-:-:S03]  /*671a0*/  IADD3 R3, P6, R3, R8, RZ ;  /* 0x0000000803037210 */ /* 0x000fc60007fde0ff */
[----:B0-----:R-:W3:Y:S04]  /*671b0*/  LDL.LU R28, [R1+0x1ad0] ;  /* 0x001ad000011c7983 */ /* 0x001ee80000300800 */
        /* <DEDUP_REMOVED lines=17> */
[----:B------:R-:W-:-:S05]  /*672d0*/  IMAD.X R4, R4, 0x1, R2, P1 ;  /* 0x0000000104047824 */ /* 0x000fca00008e0602 */
[----:B------:R0:W-:Y:S04]  /*672e0*/  STL [R1+0x1ae8], R4 ;  /* 0x001ae80401007387 */ /* 0x0001e80000100800 */
[----:B0-----:R-:W4:Y:S01]  /*672f0*/  LDL.LU R4, [R1+0x1a64] ;  /* 0x001a640001047983 */ /* 0x001f220000300800 */
[----:B------:R-:W-:-:S03]  /*67300*/  IADD3 R29, P1, R29, R8, RZ ;  /* 0x000000081d1d7210 */ /* 0x000fc60007f3e0ff */
[----:B------:R-:W4:Y:S01]  /*67310*/  LDL.LU R14, [R1+0x1a88] ;  /* 0x001a8800010e7983 */ /* 0x000f220000300800 */
[----:B------:R-:W-:-:S03]  /*67320*/  IMAD.X R6, R6, 0x1, R2, P2 ;  /* 0x0000000106067824 */ /* 0x000fc600010e0602 */
[----:B------:R-:W4:Y:S04]  /*67330*/  LDL.LU R12, [R1+0x1a5c] ;  /* 0x001a5c00010c7983 */ /* 0x000f280000300800 */
[----:B------:R-:W4:Y:S04]  /*67340*/  LDL.LU R13, [R1+0x1a80] ;  /* 0x001a8000010d7983 */ /* 0x000f280000300800 */
[----:B------:R0:W-:Y:S01]  /*67350*/  STL [R1+0x1abc], R29 ;  /* 0x001abc1d01007387 */ /* 0x0001e20000100800 */
[----:B------:R-:W-:-:S03]  /*67360*/  IADD3 R5, P2, R5, R8, RZ ;  /* 0x0000000805057210 */ /* 0x000fc60007f5e0ff */
[----:B0-----:R-:W4:Y:S04]  /*67370*/  LDL.LU R29, [R1+0x1a54] ;  /* 0x001a5400011d7983 */ /* 0x001f280000300800 */
[----:B------:R0:W-:Y:S04]  /*67380*/  STL [R1+0x1ab4], R5 ;  /* 0x001ab40501007387 */ /* 0x0001e80000100800 */
[----:B------:R-:W-:Y:S04]  /*67390*/  STL [R1+0x1ae0], R6 ;  /* 0x001ae00601007387 */ /* 0x000fe80000100800 */
[----:B0-----:R-:W4:Y:S01]  /*673a0*/  LDL.LU R5, [R1+0x1a78] ;  /* 0x001a780001057983 */ /* 0x001f220000300800 */
[----:B--2---:R-:W-:-:S05]  /*673b0*/  IMAD.X R0, R0, 0x1, R2, P3 ;  /* 0x0000000100007824 */ /* 0x004fca00018e0602 */
[----:B------:R0:W-:Y:S04]  /*673c0*/  STL [R1+0x1ad8], R0 ;  /* 0x001ad80001007387 */ /* 0x0001e80000100800 */
[----:B0-----:R-:W2:Y:S01]  /*673d0*/  LDL.LU R0, [R1+0x1a4c] ;  /* 0x001a4c0001007983 */ /* 0x001ea20000300800 */
[-C--:B------:R-:W-:Y:S01]  /*673e0*/  IADD3 R24, P3, R24, R8.reuse, RZ ;  /* 0x0000000818187210 */ /* 0x080fe20007f7e0ff */
[--C-:B---3--:R-:W-:Y:S01]  /*673f0*/  IMAD.X R28, R28, 0x1, R2.reuse, P4 ;  /* 0x000000011c1c7824 */ /* 0x108fe200020e0602 */
[----:B----4-:R-:W-:Y:S01]  /*67400*/  IADD3 R25, P4, R25, R8, RZ ;  /* 0x0000000819197210 */ /* 0x010fe20007f9e0ff */
[----:B------:R-:W-:-:S03]  /*67410*/  IMAD.X R26, R26, 0x1, R2, P5 ;  /* 0x000000011a1a7824 */ /* 0x000fc600028e0602 */
[----:B------:R0:W-:Y:S01]  /*67420*/  STL [R1+0x1ad0], R28 ;  /* 0x001ad01c01007387 */ /* 0x0001e20000100800 */
[-C--:B------:R-:W-:Y:S01]  /*67430*/  IADD3 R27, P5, R27, R8.reuse, RZ ;  /* 0x000000081b1b7210 */ /* 0x080fe20007fbe0ff */
[--C-:B------:R-:W-:Y:S01]  /*67440*/  IMAD.X R10, R10, 0x1, R2.reuse, P6 ;  /* 0x000000010a0a7824 */ /* 0x100fe200030e0602 */
[-C--:B------:R-:W-:Y:S01]  /*67450*/  IADD3 R11, P6, R11, R8.reuse, RZ ;  /* 0x000000080b0b7210 */ /* 0x080fe20007fde0ff */
[----:B------:R-:W-:Y:S01]  /*67460*/  IMAD.X R19, R19, 0x1, R2, P1 ;  /* 0x0000000113137824 */ /* 0x000fe200008e0602 */
[----:B0-----:R-:W3:Y:S04]  /*67470*/  LDL.LU R28, [R1+0x1a70] ;  /* 0x001a7000011c7983 */ /* 0x001ee80000300800 */
        /* <DEDUP_REMOVED lines=20> */
[----:B------:R-:W-:Y:S04]  /*675c0*/  STL [R1+0x1aa0], R9 ;  /* 0x001aa00901007387 */ /* 0x000fe80000100800 */
[----:B0-----:R-:W4:Y:S01]  /*675d0*/  LDL.LU R3, [R1+0x1a44] ;  /* 0x001a440001037983 */ /* 0x001f220000300800 */
[-C--:B------:R-:W-:Y:S01]  /*675e0*/  IADD3 R17, P4, R17, R8.reuse, RZ ;  /* 0x0000000811117210 */ /* 0x080fe20007f9e0ff */
[----:B------:R-:W-:Y:S01]  /*675f0*/  IMAD.X R15, R15, 0x1, R2, P6 ;  /* 0x000000010f0f7824 */ /* 0x000fe200030e0602 */
[----:B------:R-:W-:-:S02]  /*67600*/  IADD3 R4, P6, R4, R8, RZ ;  /* 0x0000000804047210 */ /* 0x000fc40007fde0ff */
[-C--:B------:R-:W-:Y:S01]  /*67610*/  IADD3 R16, P5, R16, R8.reuse, RZ ;  /* 0x0000000810107210 */ /* 0x080fe20007fbe0ff */
[--C-:B------:R-:W-:Y:S01]  /*67620*/  IMAD.X R14, R14, 0x1, R2.reuse, P1 ;  /* 0x000000010e0e7824 */ /* 0x100fe200008e0602 */
[----:B------:R-:W-:Y:S04]  /*67630*/  STL [R1+0x1a74], R17 ;  /* 0x001a741101007387 */ /* 0x000fe80000100800 */
[----:B------:R0:W-:Y:S04]  /*67640*/  STL [R1+0x1a64], R4 ;  /* 0x001a640401007387 */ /* 0x0001e80000100800 */
[----:B------:R-:W-:Y:S01]  /*67650*/  STL [R1+0x1a6c], R16 ;  /* 0x001a6c1001007387 */ /* 0x000fe20000100800 */
[----:B------:R-:W-:Y:S01]  /*67660*/  IADD3 R12, P1, R12, R8, RZ ;  /* 0x000000080c0c7210 */ /* 0x000fe20007f3e0ff */
[----:B------:R-:W-:-:S02]  /*67670*/  IMAD.X R13, R13, 0x1, R2, P2 ;  /* 0x000000010d0d7824 */ /* 0x000fc400010e0602 */
[----:B0-----:R-:W4:Y:S04]  /*67680*/  LDL.LU R4, [R1+0x1a68] ;  /* 0x001a680001047983 */ /* 0x001f280000300800 */
[----:B------:R-:W-:Y:S04]  /*67690*/  STL [R1+0x1a90], R15 ;  /* 0x001a900f01007387 */ /* 0x000fe80000100800 */
[----:B------:R-:W-:Y:S01]  /*676a0*/  STL [R1+0x1a88], R14 ;  /* 0x001a880e01007387 */ /* 0x000fe20000100800 */
[----:B------:R-:W-:-:S03]  /*676b0*/  IADD3 R29, P2, R29, R8, RZ ;  /* 0x000000081d1d7210 */ /* 0x000fc60007f5e0ff */
[----:B------:R-:W4:Y:S04]  /*676c0*/  LDL.LU R6, [R1+0x1a3c] ;  /* 0x001a3c0001067983 */ /* 0x000f280000300800 */
[----:B------:R-:W-:Y:S04]  /*676d0*/  STL [R1+0x1a5c], R12 ;  /* 0x001a5c0c01007387 */ /* 0x000fe80000100800 */
[----:B------:R0:W-:Y:S01]  /*676e0*/  STL [R1+0x1a80], R13 ;  /* 0x001a800d01007387 */ /* 0x0001e20000100800 */
[----:B------:R-:W-:-:S03]  /*676f0*/  IMAD.X R5, R5, 0x1, R2, P3 ;  /* 0x0000000105057824 */ /* 0x000fc600018e0602 */
[----:B0-----:R-:W4:Y:S04]  /*67700*/  LDL.LU R13, [R1+0x1a60] ;  /* 0x001a6000010d7983 */ /* 0x001f280000300800 */
[----:B------:R0:W-:Y:S04]  /*67710*/  STL [R1+0x1a54], R29 ;  /* 0x001a541d01007387 */ /* 0x0001e80000100800 */
[----:B0-----:R-:W4:Y:S04]  /*67720*/  LDL.LU R29, [R1+0x1a34] ;  /* 0x001a3400011d7983 */ /* 0x001f280000300800 */
[----:B------:R-:W4:Y:S01]  /*67730*/  LDL.LU R24, [R1+0x1a58] ;  /* 0x001a580001187983 */ /* 0x000f220000300800 */
[----:B--2---:R-:W-:-:S05]  /*67740*/  IADD3 R0, P3, R0, R8, RZ ;  /* 0x0000000800007210 */ /* 0x004fca0007f7e0ff */
[----:B------:R0:W-:Y:S04]  /*67750*/  STL [R1+0x1a4c], R0 ;  /* 0x001a4c0001007387 */ /* 0x0001e80000100800 */
[----:B------:R-:W-:Y:S04]  /*67760*/  STL [R1+0x1a78], R5 ;  /* 0x001a780501007387 */ /* 0x000fe80000100800 */
[----:B0-----:R-:W2:Y:S04]  /*67770*/  LDL.LU R0, [R1+0x1a2c] ;  /* 0x001a2c0001007983 */ /* 0x001ea80000300800 */
[----:B------:R-:W2:Y:S04]  /*67780*/  LDL.LU R25, [R1+0x1a50] ;  /* 0x001a500001197983 */ /* 0x000ea80000300800 */
[----:B------:R-:W2:Y:S04]  /*67790*/  LDL.LU R26, [R1+0x1a24] ;  /* 0x001a2400011a7983 */ /* 0x000ea80000300800 */
[----:B------:R-:W2:Y:S01]  /*677a0*/  LDL.LU R27, [R1+0x1a48] ;  /* 0x001a4800011b7983 */ /* 0x000ea20000300800 */
[----:B---3--:R-:W-:-:S05]  /*677b0*/  IMAD.X R28, R28, 0x1, R2, P4 ;  /* 0x000000011c1c7824 */ /* 0x008fca00020e0602 */
[----:B------:R0:W-:Y:S04]  /*677c0*/  STL [R1+0x1a70], R28 ;  /* 0x001a701c01007387 */ /* 0x0001e80000100800 */
        /* <DEDUP_REMOVED lines=10> */
[----:B0-----:R-:W3:Y:S04]  /*67870*/  LDL.LU R28, [R1+0x19f4] ;  /* 0x0019f400011c7983 */ /* 0x001ee80000300800 */
[----:B------:R-:W3:Y:S04]  /*67880*/  LDL.LU R16, [R1+0x1a18] ;  /* 0x001a180001107983 */ /* 0x000ee80000300800 */
[----:B------:R-:W3:Y:S01]  /*67890*/  LDL.LU R15, [R1+0x19ec] ;  /* 0x0019ec00010f7983 */ /* 0x000ee20000300800 */
[----:B----4-:R-:W-:-:S05]  /*678a0*/  IADD3 R3, P4, R3, R8, RZ ;  /* 0x0000000803037210 */ /* 0x010fca0007f9e0ff */
[----:B------:R0:W-:Y:S04]  /*678b0*/  STL [R1+0x1a44], R3 ;  /* 0x001a440301007387 */ /* 0x0001e80000100800 */
[----:B0-----:R-:W4:Y:S04]  /*678c0*/  LDL.LU R3, [R1+0x1a10] ;  /* 0x001a100001037983 */ /* 0x001f280000300800 */
[----:B------:R-:W4:Y:S04]  /*678d0*/  LDL.LU R14, [R1+0x19e4] ;  /* 0x0019e400010e7983 */ /* 0x000f280000300800 */
[----:B------:R-:W4:Y:S04]  /*678e0*/  LDL.LU R12, [R1+0x1a08] ;  /* 0x001a0800010c7983 */ /* 0x000f280000300800 */
[----:B------:R-:W4:Y:S01]  /*678f0*/  LDL.LU R5, [R1+0x19dc] ;  /* 0x0019dc0001057983 */ /* 0x000f220000300800 */
[----:B------:R-:W-:Y:S01]  /*67900*/  IMAD.X R4, R4, 0x1, R2, P5 ;  /* 0x0000000104047824 */ /* 0x000fe200028e0602 */
[----:B------:R-:W-:-:S04]  /*67910*/  IADD3 R6, P5, R6, R8, RZ ;  /* 0x0000000806067210 */ /* 0x000fc80007fbe0ff */
[----:B------:R0:W-:Y:S01]  /*67920*/  STL [R1+0x1a68], R4 ;  /* 0x001a680401007387 */ /* 0x0001e20000100800 */
[----:B------:R-:W-:-:S03]  /*67930*/  IMAD.X R13, R13, 0x1, R2, P6 ;  /* 0x000000010d0d7824 */ /* 0x000fc600030e0602 */
[----:B0-----:R-:W4:Y:S04]  /*67940*/  LDL.LU R4, [R1+0x1a00] ;  /* 0x001a000001047983 */ /* 0x001f280000300800 */
[----:B------:R0:W-:Y:S04]  /*67950*/  STL [R1+0x1a60], R13 ;  /* 0x001a600d01007387 */ /* 0x0001e80000100800 */
[----:B------:R-:W-:Y:S01]  /*67960*/  STL [R1+0x1a3c], R6 ;  /* 0x001a3c0601007387 */ /* 0x000fe20000100800 */
[----:B------:R-:W-:Y:S01]  /*67970*/  IADD3 R29, P6, R29, R8, RZ ;  /* 0x000000081d1d7210 */ /* 0x000fe20007fde0ff */
[----:B------:R-:W-:-:S02]  /*67980*/  IMAD.X R24, R24, 0x1, R2, P1 ;  /* 0x0000000118187824 */ /* 0x000fc400008e0602 */
[----:B0-----:R-:W4:Y:S04]  /*67990*/  LDL.LU R13, [R1+0x19d4] ;  /* 0x0019d400010d7983 */ /* 0x001f280000300800 */
[----:B------:R0:W-:Y:S04]  /*679a0*/  STL [R1+0x1a34], R29 ;  /* 0x001a341d01007387 */ /* 0x0001e80000100800 */
[----:B0-----:R-:W4:Y:S01]  /*679b0*/  LDL.LU R29, [R1+0x19f8] ;  /* 0x0019f800011d7983 */ /* 0x001f220000300800 */
[----:B--2---:R-:W-:-:S05]  /*679c0*/  IADD3 R0, P1, R0, R8, RZ ;  /* 0x0000000800007210 */ /* 0x004fca0007f3e0ff */
[----:B------:R0:W-:Y:S04]  /*679d0*/  STL [R1+0x1a2c], R0 ;  /* 0x001a2c0001007387 */ /* 0x0001e80000100800 */
[----:B0-----:R-:W2:Y:S01]  /*679e0*/  LDL.LU R0, [R1+0x19cc] ;  /* 0x0019cc0001007983 */ /* 0x001ea20000300800 */
[--C-:B------:R-:W-:Y:S01]  /*679f0*/  IMAD.X R25, R25, 0x1, R2.reuse, P2 ;  /* 0x0000000119197824 */ /* 0x100fe200010e0602 */
[-C--:B------:R-:W-:Y:S01]  /*67a00*/  IADD3 R26, P2, R26, R8.reuse, RZ ;  /* 0x000000081a1a7210 */ /* 0x080fe20007f5e0ff */
[--C-:B------:R-:W-:Y:S01]  /*67a10*/  IMAD.X R27, R27, 0x1, R2.reuse, P3 ;  /* 0x000000011b1b7824 */ /* 0x100fe200018e0602 */
[----:B------:R-:W-:Y:S01]  /*67a20*/  STL [R1+0x1a58], R24 ;  /* 0x001a581801007387 */ /* 0x000fe20000100800 */
[----:B---3--:R-:W-:Y:S01]  /*67a30*/  IADD3 R10, P3, R10, R8, RZ ;  /* 0x000000080a0a7210 */ /* 0x008fe20007f7e0ff */
[----:B------:R-:W-:-:S02]  /*67a40*/  IMAD.X R11, R11, 0x1, R2, P4 ;  /* 0x000000010b0b7824 */ /* 0x000fc400020e0602 */
        /* <DEDUP_REMOVED lines=22> */
[----:B------:R-:W-:Y:S01]  /*67bb0*/  IMAD.X R16, R16, 0x1, R2, P3 ;  /* 0x0000000110107824 */ /* 0x000fe200018e0602 */
[----:B------:R-:W-:-:S02]  /*67bc0*/  IADD3 R15, P3, R15, R8, RZ ;  /* 0x000000080f0f7210 */ /* 0x000fc40007f7e0ff */
[----:B0-----:R-:W3:Y:S04]  /*67bd0*/  LDL.LU R28, [R1+0x19f0] ;  /* 0x0019f000011c7983 */ /* 0x001ee80000300800 */
[----:B------:R-:W-:Y:S01]  /*67be0*/  STL [R1+0x1a20], R17 ;  /* 0x001a201101007387 */ /* 0x000fe20000100800 */
[--C-:B----4-:R-:W-:Y:S01]  /*67bf0*/  IMAD.X R3, R3, 0x1, R2.reuse, P4 ;  /* 0x0000000103037824 */ /* 0x110fe200020e0602 */
[-C--:B------:R-:W-:Y:S01]  /*67c00*/  IADD3 R14, P4, R14, R8.reuse, RZ ;  /* 0x000000080e0e7210 */ /* 0x080fe20007f9e0ff */
[--C-:B------:R-:W-:Y:S01]  /*67c10*/  IMAD.X R12, R12, 0x1, R2.reuse, P5 ;  /* 0x000000010c0c7824 */ /* 0x100fe200028e0602 */
[-C--:B------:R-:W-:Y:S02]  /*67c20*/  IADD3 R5, P5, R5, R8.reuse, RZ ;  /* 0x0000000805057210 */ /* 0x080fe40007fbe0ff */
[----:B------:R0:W-:Y:S04]  /*67c30*/  STL [R1+0x1a10], R3 ;  /* 0x001a100301007387 */ /* 0x0001e80000100800 */
[----:B------:R-:W-:Y:S04]  /*67c40*/  STL [R1+0x1a18], R16 ;  /* 0x001a181001007387 */ /* 0x000fe80000100800 */
[----:B0-----:R-:W4:Y:S04]  /*67c50*/  LDL.LU R3, [R1+0x19c4] ;  /* 0x0019c40001037983 */ /* 0x001f280000300800 */
[----:B------:R-:W-:Y:S04]  /*67c60*/  STL [R1+0x19ec], R15 ;  /* 0x0019ec0f01007387 */ /* 0x000fe80000100800 */
[----:B------:R-:W-:Y:S04]  /*67c70*/  STL [R1+0x19e4], R14 ;  /* 0x0019e40e01007387 */ /* 0x000fe80000100800 */
[----:B------:R-:W4:Y:S04]  /*67c80*/  LDL.LU R6, [R1+0x19e8] ;  /* 0x0019e80001067983 */ /* 0x000f280000300800 */
[----:B------:R-:W-:Y:S04]  /*67c90*/  STL [R1+0x1a08], R12 ;  /* 0x001a080c01007387 */ /* 0x000fe80000100800 */
[----:B------:R0:W-:Y:S04]  /*67ca0*/  STL [R1+0x19dc], R5 ;  /* 0x0019dc0501007387 */ /* 0x0001e80000100800 */
[----:B0-----:R-:W4:Y:S01]  /*67cb0*/  LDL.LU R5, [R1+0x19bc] ;  /* 0x0019bc0001057983 */ /* 0x001f220000300800 */
[----:B------:R-:W-:Y:S01]  /*67cc0*/  IMAD.X R4, R4, 0x1, R2, P6 ;  /* 0x0000000104047824 */ /* 0x000fe200030e0602 */
[----:B------:R-:W-:-:S04]  /*67cd0*/  IADD3 R13, P6, R13, R8, RZ ;  /* 0x000000080d0d7210 */ /* 0x000fc80007fde0ff */
[----:B------:R0:W-:Y:S01]  /*67ce0*/  STL [R1+0x1a00], R4 ;  /* 0x001a000401007387 */ /* 0x0001e20000100800 */
[----:B------:R-:W-:-:S03]  /*67cf0*/  IMAD.X R29, R29, 0x1, R2, P1 ;  /* 0x000000011d1d7824 */ /* 0x000fc600008e0602 */
        /* <DEDUP_REMOVED lines=8> */
[----:B--2---:R-:W-:-:S05]  /*67d80*/  IADD3 R0, P1, R0, R8, RZ ;  /* 0x0000000800007210 */ /* 0x004fca0007f3e0ff */
        /* <DEDUP_REMOVED lines=11> */
[----:B0-----:R-:W2:Y:S04]  /*67e40*/  LDL.LU R0, [R1+0x19a0] ;  /* 0x0019a00001007983 */ /* 0x001ea80000300800 */
[----:B------:R-:W2:Y:S04]  /*67e50*/  LDL.LU R16, [R1+0x1974] ;  /* 0x0019740001107983 */ /* 0x000ea80000300800 */
[----:B------:R-:W2:Y:S01]  /*67e60*/  LDL.LU R15, [R1+0x1998] ;  /* 0x00199800010f7983 */ /* 0x000ea20000300800 */
[----:B---3--:R-:W-:-:S05]  /*67e70*/  IMAD.X R28, R28, 0x1, R2, P2 ;  /* 0x000000011c1c7824 */ /* 0x008fca00010e0602 */
[----:B------:R0:W-:Y:S04]  /*67e80*/  STL [R1+0x19f0], R28 ;  /* 0x0019f01c01007387 */ /* 0x0001e80000100800 */
[----:B0-----:R-:W3:Y:S04]  /*67e90*/  LDL.LU R28, [R1+0x196c] ;  /* 0x00196c00011c7983 */ /* 0x001ee80000300800 */
[----:B------:R-:W3:Y:S04]  /*67ea0*/  LDL.LU R14, [R1+0x1990] ;  /* 0x00199000010e7983 */ /* 0x000ee80000300800 */
[----:B------:R-:W3:Y:S04]  /*67eb0*/  LDL.LU R12, [R1+0x1964] ;  /* 0x00196400010c7983 */ /* 0x000ee80000300800 */
[----:B------:R-:W3:Y:S01]  /*67ec0*/  LDL.LU R13, [R1+0x1988] ;  /* 0x00198800010d7983 */ /* 0x000ee20000300800 */
[----:B----4-:R-:W-:Y:S01]  /*67ed0*/  IADD3 R3, P2, R3, R8, RZ ;  /* 0x0000000803037210 */ /* 0x010fe20007f5e0ff */
[----:B------:R-:W-:-:S04]  /*67ee0*/  IMAD.X R6, R6, 0x1, R2, P3 ;  /* 0x0000000106067824 */ /* 0x000fc800018e0602 */
[----:B------:R0:W-:Y:S01]  /*67ef0*/  STL [R1+0x19c4], R3 ;  /* 0x0019c40301007387 */ /* 0x0001e20000100800 */
[----:B------:R-:W-:-:S03]  /*67f00*/  IADD3 R5, P3, R5, R8, RZ ;  /* 0x0000000805057210 */ /* 0x000fc60007f7e0ff */
[----:B0-----:R-:W4:Y:S04]  /*67f10*/  LDL.LU R3, [R1+0x195c] ;  /* 0x00195c0001037983 */ /* 0x001f280000300800 */
[----:B------:R0:W-:Y:S04]  /*67f20*/  STL [R1+0x19bc], R5 ;  /* 0x0019bc0501007387 */ /* 0x0001e80000100800 */
[----:B------:R-:W-:Y:S04]  /*67f30*/  STL [R1+0x19e8], R6 ;  /* 0x0019e80601007387 */ /* 0x000fe80000100800 */
[----:B0-----:R-:W4:Y:S01]  /*67f40*/  LDL.LU R5, [R1+0x1980] ;  /* 0x0019800001057983 */ /* 0x001f220000300800 */
[----:B------:R-:W-:Y:S01]  /*67f50*/  IMAD.X R4, R4, 0x1, R2, P4 ;  /* 0x0000000104047824 */ /* 0x000fe200020e0602 */
[----:B------:R-:W-:-:S04]  /*67f60*/  IADD3 R24, P4, R24, R8, RZ ;  /* 0x0000000818187210 */ /* 0x000fc80007f9e0ff */
[----:B------:R0:W-:Y:S01]  /*67f70*/  STL [R1+0x19e0], R4 ;  /* 0x0019e00401007387 */ /* 0x0001e20000100800 */
[--C-:B------:R-:W-:Y:S01]  /*67f80*/  IMAD.X R29, R29, 0x1, R2.reuse, P5 ;  /* 0x000000011d1d7824 */ /* 0x100fe200028e0602 */
[-C--:B------:R-:W-:Y:S01]  /*67f90*/  IADD3 R25, P5, R25, R8.reuse, RZ ;  /* 0x0000000819197210 */ /* 0x080fe20007fbe0ff */
[----:B------:R-:W-:Y:S01]  /*67fa0*/  IMAD.X R26, R26, 0x1, R2, P6 ;  /* 0x000000011a1a7824 */ /* 0x000fe200030e0602 */
[----:B0-----:R-:W4:Y:S04]  /*67fb0*/  LDL.LU R4, [R1+0x1954] ;  /* 0x0019540001047983 */ /* 0x001f280000300800 */
[----:B------:R0:W-:Y:S01]  /*67fc0*/  STL [R1+0x19d8], R29 ;  /* 0x0019d81d01007387 */ /* 0x0001e20000100800 */
[----:B------:R-:W-:-:S03]  /*67fd0*/  IADD3 R27, P6, R27, R8, RZ ;  /* 0x000000081b1b7210 */ /* 0x000fc60007fde0ff */
[----:B0-----:R-:W4:Y:S04]  /*67fe0*/  LDL.LU R29, [R1+0x1978] ;  /* 0x00197800011d7983 */ /* 0x001f280000300800 */
[----:B------:R-:W-:Y:S04]  /*67ff0*/  STL [R1+0x19b4], R24 ;  /* 0x0019b41801007387 */ /* 0x000fe80000100800 */
[----:B------:R-:W-:Y:S04]  /*68000*/  STL [R1+0x19ac], R25 ;  /* 0x0019ac1901007387 */ /* 0x000fe80000100800 */
[----:B------:R-:W-:Y:S04]  /*68010*/  STL [R1+0x19d0], R26 ;  /* 0x0019d01a01007387 */ /* 0x000fe80000100800 */
[----:B------:R-:W-:Y:S01]  /*68020*/  STL [R1+0x19a4], R27 ;  /* 0x0019a41b01007387 */ /* 0x000fe20000100800 */
[--C-:B--2---:R-:W-:Y:S01]  /*68030*/  IMAD.X R10, R10, 0x1, R2.reuse, P1 ;  /* 0x000000010a0a7824 */ /* 0x104fe200008e0602 */
[-C--:B------:R-:W-:Y:S01]  /*68040*/  IADD3 R11, P1, R11, R8.reuse, RZ ;  /* 0x000000080b0b7210 */ /* 0x080fe20007f3e0ff */
[--C-:B------:R-:W-:Y:S01]  /*68050*/  IMAD.X R19, R19, 0x1, R2.reuse, P2 ;  /* 0x0000000113137824 */ /* 0x100fe200010e0602 */
[-C--:B------:R-:W-:Y:S01]  /*68060*/  IADD3 R18, P2, R18, R8.reuse, RZ ;  /* 0x0000000812127210 */ /* 0x080fe20007f5e0ff */
[----:B------:R-:W-:Y:S01]  /*68070*/  IMAD.X R20, R20, 0x1, R2, P3 ;  /* 0x0000000114147824 */ /* 0x000fe200018e0602 */
        /* <DEDUP_REMOVED lines=15> */
[----:B0-----:R-:W2:Y:S01]  /*68170*/  LDL.LU R0, [R1+0x194c] ;  /* 0x00194c0001007983 */ /* 0x001ea20000300800 */
[-C--:B------:R-:W-:Y:S01]  /*68180*/  IADD3 R17, P5, R17, R8.reuse, RZ ;  /* 0x0000000811117210 */ /* 0x080fe20007fbe0ff */
[----:B------:R-:W-:Y:S01]  /*68190*/  IMAD.X R15, R15, 0x1, R2, P1 ;  /* 0x000000010f0f7824 */ /* 0x000fe200008e0602 */
[----:B------:R-:W-:-:S03]  /*681a0*/  IADD3 R16, P6, R16, R8, RZ ;  /* 0x0000000810107210 */ /* 0x000fc60007fde0ff */
[----:B------:R-:W-:Y:S01]  /*681b0*/  STL [R1+0x197c], R17 ;  /* 0x00197c1101007387 */ /* 0x000fe20000100800 */
[-C--:B---3--:R-:W-:Y:S01]  /*681c0*/  IADD3 R28, P1, R28, R8.reuse, RZ ;  /* 0x000000081c1c7210 */ /* 0x088fe20007f3e0ff */
[--C-:B------:R-:W-:Y:S01]  /*681d0*/  IMAD.X R14, R14, 0x1, R2.reuse, P2 ;  /* 0x000000010e0e7824 */ /* 0x100fe200010e0602 */
[-C--:B------:R-:W-:Y:S01]  /*681e0*/  IADD3 R12, P2, R12, R8.reuse, RZ ;  /* 0x000000080c0c7210 */ /* 0x080fe20007f5e0ff */
[----:B------:R-:W-:Y:S02]  /*681f0*/  IMAD.X R13, R13, 0x1, R2, P3 ;  /* 0x000000010d0d7824 */ /* 0x000fe400018e0602 */
[----:B------:R0:W-:Y:S04]  /*68200*/  STL [R1+0x196c], R28 ;  /* 0x00196c1c01007387 */ /* 0x0001e80000100800 */
[----:B------:R-:W-:Y:S04]  /*68210*/  STL [R1+0x1974], R16 ;  /* 0x0019741001007387 */ /* 0x000fe80000100800 */
[----:B0-----:R-:W3:Y:S04]  /*68220*/  LDL.LU R28, [R1+0x1970] ;  /* 0x00197000011c7983 */ /* 0x001ee80000300800 */
[----:B------:R-:W-:Y:S04]  /*68230*/  STL [R1+0x1998], R15 ;  /* 0x0019980f01007387 */ /* 0x000fe80000100800 */
[----:B------:R-:W-:Y:S04]  /*68240*/  STL [R1+0x1990], R14 ;  /* 0x0019900e01007387 */ /* 0x000fe80000100800 */
[----:B------:R-:W3:Y:S04]  /*68250*/  LDL.LU R6, [R1+0x1944] ;  /* 0x0019440001067983 */ /* 0x000ee80000300800 */
[----:B------:R-:W-:Y:S04]  /*68260*/  STL [R1+0x1964], R12 ;  /* 0x0019640c01007387 */ /* 0x000fe80000100800 */
[----:B------:R0:W-:Y:S01]  /*68270*/  STL [R1+0x1988], R13 ;  /* 0x0019880d01007387 */ /* 0x0001e20000100800 */
[----:B----4-:R-:W-:-:S03]  /*68280*/  IADD3 R3, P3, R3, R8, RZ ;  /* 0x0000000803037210 */ /* 0x010fc60007f7e0ff */
[----:B0-----:R-:W4:Y:S04]  /*68290*/  LDL.LU R13, [R1+0x1968] ;  /* 0x00196800010d7983 */ /* 0x001f280000300800 */
[----:B------:R0:W-:Y:S01]  /*682a0*/  STL [R1+0x195c], R3 ;  /* 0x00195c0301007387 */ /* 0x0001e20000100800 */
[----:B------:R-:W-:-:S03]  /*682b0*/  IMAD.X R5, R5, 0x1, R2, P4 ;  /* 0x0000000105057824 */ /* 0x000fc600020e0602 */
[----:B0-----:R-:W4:Y:S04]  /*682c0*/  LDL.LU R3, [R1+0x193c] ;  /* 0x00193c0001037983 */ /* 0x001f280000300800 */
[----:B------:R-:W4:Y:S04]  /*682d0*/  LDL.LU R24, [R1+0x1960] ;  /* 0x0019600001187983 */ /* 0x000f280000300800 */
[----:B------:R0:W-:Y:S04]  /*682e0*/  STL [R1+0x1980], R5 ;  /* 0x0019800501007387 */ /* 0x0001e80000100800 */
[----:B0-----:R-:W4:Y:S01]  /*682f0*/  LDL.LU R5, [R1+0x1934] ;  /* 0x0019340001057983 */ /* 0x001f220000300800 */
[----:B------:R-:W-:-:S05]  /*68300*/  IADD3 R4, P4, R4, R8, RZ ;  /* 0x0000000804047210 */ /* 0x000fca0007f9e0ff */
[----:B------:R0:W-:Y:S04]  /*68310*/  STL [R1+0x1954], R4 ;  /* 0x0019540401007387 */ /* 0x0001e80000100800 */
[----:B------:R-:W4:Y:S04]  /*68320*/  LDL.LU R25, [R1+0x1958] ;  /* 0x0019580001197983 */ /* 0x000f280000300800 */
[----:B------:R-:W4:Y:S01]  /*68330*/  LDL.LU R26, [R1+0x192c] ;  /* 0x00192c00011a7983 */ /* 0x000f220000300800 */
[----:B------:R-:W-:-:S03]  /*68340*/  IMAD.X R29, R29, 0x1, R2, P5 ;  /* 0x000000011d1d7824 */ /* 0x000fc600028e0602 */
[----:B------:R-:W4:Y:S04]  /*68350*/  LDL.LU R27, [R1+0x1950] ;  /* 0x00195000011b7983 */ /* 0x000f280000300800 */
[----:B------:R-:W-:Y:S04]  /*68360*/  STL [R1+0x1978], R29 ;  /* 0x0019781d01007387 */ /* 0x000fe80000100800 */
        /* <DEDUP_REMOVED lines=13> */
[----:B--2---:R-:W-:-:S05]  /*68440*/  IADD3 R0, P5, R0, R8, RZ ;  /* 0x0000000800007210 */ /* 0x004fca0007fbe0ff */
[----:B------:R0:W-:Y:S04]  /*68450*/  STL [R1+0x194c], R0 ;  /* 0x00194c0001007387 */ /* 0x0001e80000100800 */
[----:B0-----:R-:W2:Y:S04]  /*68460*/  LDL.LU R0, [R1+0x1918] ;  /* 0x0019180001007983 */ /* 0x001ea80000300800 */
[----:B------:R-:W2:Y:S04]  /*68470*/  LDL.LU R14, [R1+0x18ec] ;  /* 0x0018ec00010e7983 */ /* 0x000ea80000300800 */
[----:B------:R-:W2:Y:S04]  /*68480*/  LDL.LU R12, [R1+0x1910] ;  /* 0x00191000010c7983 */ /* 0x000ea80000300800 */
[----:B------:R-:W2:Y:S01]  /*68490*/  LDL.LU R29, [R1+0x18e4] ;  /* 0x0018e400011d7983 */ /* 0x000ea20000300800 */
[----:B---3--:R-:W-:Y:S01]  /*684a0*/  IMAD.X R28, R28, 0x1, R2, P6 ;  /* 0x000000011c1c7824 */ /* 0x008fe200030e0602 */
[----:B------:R-:W-:-:S04]  /*684b0*/  IADD3 R6, P6, R6, R8, RZ ;  /* 0x0000000806067210 */ /* 0x000fc80007fde0ff */
[----:B------:R0:W-:Y:S01]  /*684c0*/  STL [R1+0x1970], R28 ;  /* 0x0019701c01007387 */ /* 0x0001e20000100800 */
[----:B----4-:R-:W-:-:S03]  /*684d0*/  IMAD.X R13, R13, 0x1, R2, P1 ;  /* 0x000000010d0d7824 */ /* 0x010fc600008e0602 */
[----:B0-----:R-:W3:Y:S04]  /*684e0*/  LDL.LU R28, [R1+0x1908] ;  /* 0x00190800011c7983 */ /* 0x001ee80000300800 */
[----:B------:R0:W-:Y:S04]  /*684f0*/  STL [R1+0x1968], R13 ;  /* 0x0019680d01007387 */ /* 0x0001e80000100800 */
[----:B------:R-:W-:Y:S01]  /*68500*/  STL [R1+0x1944], R6 ;  /* 0x0019440601007387 */ /* 0x000fe20000100800 */
[----:B------:R-:W-:Y:S01]  /*68510*/  IADD3 R3, P1, R3, R8, RZ ;  /* 0x0000000803037210 */ /* 0x000fe20007f3e0ff */
[----:B------:R-:W-:-:S02]  /*68520*/  IMAD.X R24, R24, 0x1, R2, P2 ;  /* 0x0000000118187824 */ /* 0x000fc400010e0602 */
[----:B0-----:R-:W4:Y:S04]  /*68530*/  LDL.LU R13, [R1+0x18dc] ;  /* 0x0018dc00010d7983 */ /* 0x001f280000300800 */
[----:B------:R0:W-:Y:S01]  /*68540*/  STL [R1+0x193c], R3 ;  /* 0x00193c0301007387 */ /* 0x0001e20000100800 */
[----:B------:R-:W-:-:S03]  /*68550*/  IADD3 R5, P2, R5, R8, RZ ;  /* 0x0000000805057210 */ /* 0x000fc60007f5e0ff */
        /* <DEDUP_REMOVED lines=29> */
[----:B------:R0:W-:Y:S01]  /*68730*/  STL [R1+0x18fc], R4 ;  /* 0x0018fc0401007387 */ /* 0x0001e20000100800 */
[----:B------:R-:W-:-:S03]  /*68740*/  IMAD.X R16, R16, 0x1, R2, P4 ;  /* 0x0000000110107824 */ /* 0x000fc600020e0602 */
[----:B------:R-:W-:Y:S04]  /*68750*/  STL [R1+0x1904], R9 ;  /* 0x0019040901007387 */ /* 0x000fe80000100800 */
[----:B0-----:R-:W4:Y:S04]  /*68760*/  LDL.LU R4, [R1+0x18f8] ;  /* 0x0018f80001047983 */ /* 0x001f280000300800 */
[----:B------:R-:W-:Y:S01]  /*68770*/  STL [R1+0x1928], R17 ;  /* 0x0019281101007387 */ /* 0x000fe20000100800 */
[----:B--2---:R-:W-:-:S05]  /*68780*/  IMAD.X R0, R0, 0x1, R2, P5 ;  /* 0x0000000100007824 */ /* 0x004fca00028e0602 */
[----:B------:R0:W-:Y:S04]  /*68790*/  STL [R1+0x1918], R0 ;  /* 0x0019180001007387 */ /* 0x0001e80000100800 */
[----:B------:R-:W-:Y:S04]  /*687a0*/  STL [R1+0x1920], R16 ;  /* 0x0019201001007387 */ /* 0x000fe80000100800 */
[----:B0-----:R-:W2:Y:S01]  /*687b0*/  LDL.LU R0, [R1+0x18cc] ;  /* 0x0018cc0001007983 */ /* 0x001ea20000300800 */
[-C--:B------:R-:W-:Y:S02]  /*687c0*/  IADD3 R15, P4, R15, R8.reuse, RZ ;  /* 0x000000080f0f7210 */ /* 0x080fe40007f9e0ff */
[-C--:B------:R-:W-:Y:S01]  /*687d0*/  IADD3 R14, P5, R14, R8.reuse, RZ ;  /* 0x000000080e0e7210 */ /* 0x080fe20007fbe0ff */
[--C-:B------:R-:W-:Y:S01]  /*687e0*/  IMAD.X R12, R12, 0x1, R2.reuse, P6 ;  /* 0x000000010c0c7824 */ /* 0x100fe200030e0602 */
[----:B------:R-:W-:Y:S01]  /*687f0*/  IADD3 R29, P6, R29, R8, RZ ;  /* 0x000000081d1d7210 */ /* 0x000fe20007fde0ff */
[----:B------:R-:W-:Y:S04]  /*68800*/  STL [R1+0x18f4], R15 ;  /* 0x0018f40f01007387 */ /* 0x000fe80000100800 */
[----:B------:R-:W-:Y:S04]  /*68810*/  STL [R1+0x18ec], R14 ;  /* 0x0018ec0e01007387 */ /* 0x000fe80000100800 */
[----:B------:R-:W2:Y:S04]  /*68820*/  LDL.LU R6, [R1+0x18f0] ;  /* 0x0018f00001067983 */ /* 0x000ea80000300800 */
[----:B------:R-:W-:Y:S04]  /*68830*/  STL [R1+0x1910], R12 ;  /* 0x0019100c01007387 */ /* 0x000fe80000100800 */
[----:B------:R0:W-:Y:S01]  /*68840*/  STL [R1+0x18e4], R29 ;  /* 0x0018e41d01007387 */ /* 0x0001e20000100800 */
[----:B---3--:R-:W-:-:S03]  /*68850*/  IMAD.X R28, R28, 0x1, R2, P1 ;  /* 0x000000011c1c7824 */ /* 0x008fc600008e0602 */
[----:B0-----:R-:W3:Y:S04]  /*68860*/  LDL.LU R29, [R1+0x18c4] ;  /* 0x0018c400011d7983 */ /* 0x001ee80000300800 */
[----:B------:R0:W-:Y:S01]  /*68870*/  STL [R1+0x1908], R28 ;  /* 0x0019081c01007387 */ /* 0x0001e20000100800 */
[----:B----4-:R-:W-:-:S03]  /*68880*/  IADD3 R13, P1, R13, R8, RZ ;  /* 0x000000080d0d7210 */ /* 0x010fc60007f3e0ff */
[----:B0-----:R-:W4:Y:S04]  /*68890*/  LDL.LU R28, [R1+0x18e8] ;  /* 0x0018e800011c7983 */ /* 0x001f280000300800 */
[----:B------:R-:W4:Y:S01]  /*688a0*/  LDL.LU R24, [R1+0x18bc] ;  /* 0x0018bc0001187983 */ /* 0x000f220000300800 */
[----:B------:R-:W-:-:S05]  /*688b0*/  IMAD.X R3, R3, 0x1, R2, P2 ;  /* 0x0000000103037824 */ /* 0x000fca00010e0602 */
[----:B------:R0:W-:Y:S04]  /*688c0*/  STL [R1+0x1900], R3 ;  /* 0x0019000301007387 */ /* 0x0001e80000100800 */
[----:B------:R1:W-:Y:S01]  /*688d0*/  STL [R1+0x18dc], R13 ;  /* 0x0018dc0d01007387 */ /* 0x0003e20000100800 */
        /* <DEDUP_REMOVED lines=20> */
[----:B------:R-:W-:-:S05]  /*68a20*/  IMAD.X R4, R4, 0x1, R2, P3 ;  /* 0x0000000104047824 */ /* 0x000fca00018e0602 */
[----:B------:R0:W-:Y:S04]  /*68a30*/  STL [R1+0x18f8], R4 ;  /* 0x0018f80401007387 */ /* 0x0001e80000100800 */
[----:B-1----:R-:W4:Y:S04]  /*68a40*/  LDL.LU R13, [R1+0x1898] ;  /* 0x00189800010d7983 */ /* 0x002f280000300800 */
[----:B0-----:R-:W4:Y:S04]  /*68a50*/  LDL.LU R5, [R1+0x186c] ;  /* 0x00186c0001057983 */ /* 0x001f280000300800 */
[----:B------:R-:W4:Y:S01]  /*68a60*/  LDL.LU R4, [R1+0x1890] ;  /* 0x0018900001047983 */ /* 0x000f220000300800 */
[----:B--2---:R-:W-:-:S05]  /*68a70*/  IADD3 R0, P3, R0, R8, RZ ;  /* 0x0000000800007210 */ /* 0x004fca0007f7e0ff */
[----:B------:R0:W-:Y:S04]  /*68a80*/  STL [R1+0x18cc], R0 ;  /* 0x0018cc0001007387 */ /* 0x0001e80000100800 */
[----:B0-----:R-:W2:Y:S01]  /*68a90*/  LDL.LU R0, [R1+0x1864] ;  /* 0x0018640001007983 */ /* 0x001ea20000300800 */
[----:B------:R-:W-:Y:S01]  /*68aa0*/  IMAD.X R6, R6, 0x1, R2, P4 ;  /* 0x0000000106067824 */ /* 0x000fe200020e0602 */
[----:B---3--:R-:W-:-:S05]  /*68ab0*/  IADD3 R29, P4, R29, R8, RZ ;  /* 0x000000081d1d7210 */ /* 0x008fca0007f9e0ff */
[----:B------:R0:W-:Y:S04]  /*68ac0*/  STL [R1+0x18c4], R29 ;  /* 0x0018c41d01007387 */ /* 0x0001e80000100800 */
[----:B------:R-:W-:Y:S01]  /*68ad0*/  STL [R1+0x18f0], R6 ;  /* 0x0018f00601007387 */ /* 0x000fe20000100800 */
[----:B----4-:R-:W-:-:S03]  /*68ae0*/  IMAD.X R28, R28, 0x1, R2, P5 ;  /* 0x000000011c1c7824 */ /* 0x010fc600028e0602 */
[----:B0-----:R-:W3:Y:S01]  /*68af0*/  LDL.LU R29, [R1+0x1888] ;  /* 0x00188800011d7983 */ /* 0x001ee20000300800 */
[----:B------:R-:W-:-:S03]  /*68b00*/  IADD3 R24, P5, R24, R8, RZ ;  /* 0x0000000818187210 */ /* 0x000fc60007fbe0ff */
[----:B------:R0:W-:Y:S04]  /*68b10*/  STL [R1+0x18e8], R28 ;  /* 0x0018e81c01007387 */ /* 0x0001e80000100800 */
[----:B0-----:R-:W4:Y:S01]  /*68b20*/  LDL.LU R28, [R1+0x185c] ;  /* 0x00185c00011c7983 */ /* 0x001f220000300800 */
[--C-:B------:R-:W-:Y:S01]  /*68b30*/  IMAD.X R3, R3, 0x1, R2.reuse, P6 ;  /* 0x0000000103037824 */ /* 0x100fe200030e0602 */
[-C--:B------:R-:W-:Y:S01]  /*68b40*/  IADD3 R25, P6, R25, R8.reuse, RZ ;  /* 0x0000000819197210 */ /* 0x080fe20007fde0ff */
[--C-:B------:R-:W-:Y:S01]  /*68b50*/  IMAD.X R26, R26, 0x1, R2.reuse, P1 ;  /* 0x000000011a1a7824 */ /* 0x100fe200008e0602 */
[-C--:B------:R-:W-:Y:S02]  /*68b60*/  IADD3 R27, P1, R27, R8.reuse, RZ ;  /* 0x000000081b1b7210 */ /* 0x080fe40007f3e0ff */
        /* <DEDUP_REMOVED lines=19> */
[----:B------:R-:W-:Y:S04]  /*68ca0*/  STL [R1+0x18c0], R20 ;  /* 0x0018c01401007387 */ /* 0x000fe80000100800 */
[----:B------:R-:W-:Y:S04]  /*68cb0*/  STL [R1+0x1894], R21 ;  /* 0x0018941501007387 */ /* 0x000fe80000100800 */
[----:B------:R-:W-:Y:S04]  /*68cc0*/  STL [R1+0x18b8], R22 ;  /* 0x0018b81601007387 */ /* 0x000fe80000100800 */
[----:B------:R-:W-:Y:S04]  /*68cd0*/  STL [R1+0x188c], R23 ;  /* 0x00188c1701007387 */ /* 0x000fe80000100800 */
[----:B------:R0:W-:Y:S02]  /*68ce0*/  STL [R1+0x18a8], R12 ;  /* 0x0018a80c01007387 */ /* 0x0001e40000100800 */
[----:B0-----:R-:W0:Y:S01]  /*68cf0*/  LDC R12, c[0x0][0x23c] ;  /* 0x00008f00ff0c7b82 */ /* 0x001e220000000800 */
[----:B------:R-:W-:Y:S01]  /*68d00*/  IMAD.X R9, R9, 0x1, R2, P6 ;  /* 0x0000000109097824 */ /* 0x000fe200030e0602 */
[----:B------:R-:W-:-:S02]  /*68d10*/  IADD3 R17, P6, R17, R8, RZ ;  /* 0x0000000811117210 */ /* 0x000fc40007fde0ff */
[-C--:B------:R-:W-:Y:S01]  /*68d20*/  IADD3 R16, P1, R16, R8.reuse, RZ ;  /* 0x0000000810107210 */ /* 0x080fe20007f3e0ff */
[--C-:B------:R-:W-:Y:S01]  /*68d30*/  IMAD.X R15, R15, 0x1, R2.reuse, P2 ;  /* 0x000000010f0f7824 */ /* 0x100fe200010e0602 */
[-C--:B------:R-:W-:Y:S01]  /*68d40*/  IADD3 R14, P2, R14, R8.reuse, RZ ;  /* 0x000000080e0e7210 */ /* 0x080fe20007f5e0ff */
[----:B------:R-:W-:Y:S01]  /*68d50*/  STL [R1+0x18b0], R9 ;  /* 0x0018b00901007387 */ /* 0x000fe20000100800 */
[--C-:B------:R-:W-:Y:S02]  /*68d60*/  IMAD.X R13, R13, 0x1, R2.reuse, P3 ;  /* 0x000000010d0d7824 */ /* 0x100fe400018e0602 */
[----:B------:R-:W-:Y:S01]  /*68d70*/  IMAD.X R4, R4, 0x1, R2, P4 ;  /* 0x0000000104047824 */ /* 0x000fe200020e0602 */
[----:B------:R-:W-:Y:S04]  /*68d80*/  STL [R1+0x1884], R17 ;  /* 0x0018841101007387 */ /* 0x000fe80000100800 */
[----:B------:R-:W-:Y:S01]  /*68d90*/  STL [R1+0x187c], R16 ;  /* 0x00187c1001007387 */ /* 0x000fe20000100800 */
[----:B------:R-:W-:-:S03]  /*68da0*/  IADD3 R5, P3, R5, R8, RZ ;  /* 0x0000000805057210 */ /* 0x000fc60007f7e0ff */
[----:B------:R-:W-:Y:S01]  /*68db0*/  STL [R1+0x18a0], R15 ;  /* 0x0018a00f01007387 */ /* 0x000fe20000100800 */
[----:B0-----:R-:W-:-:S04]  /*68dc0*/  IMAD.SHL.U32 R10, R12, 0x80, RZ ;  /* 0x000000800c0a7824 */ /* 0x001fc800078e00ff */
[----:B------:R-:W-:Y:S01]  /*68dd0*/  IMAD.SHL.U32 R10, R10, 0x2, RZ ;  /* 0x000000020a0a7824 */ /* 0x000fe200078e00ff */
[----:B------:R-:W-:Y:S04]  /*68de0*/  STL [R1+0x1874], R14 ;  /* 0x0018740e01007387 */ /* 0x000fe80000100800 */
[----:B------:R-:W-:Y:S01]  /*68df0*/  STL [R1+0x1898], R13 ;  /* 0x0018980d01007387 */ /* 0x000fe20000100800 */
[----:B--2---:R-:W-:-:S05]  /*68e00*/  IADD3 R0, P4, R0, R10, RZ ;  /* 0x0000000a00007210 */ /* 0x004fca0007f9e0ff */
[----:B------:R0:W-:Y:S04]  /*68e10*/  STL [R1+0x1864], R0 ;  /* 0x0018640001007387 */ /* 0x0001e80000100800 */
[----:B------:R-:W-:Y:S04]  /*68e20*/  STL [R1+0x186c], R5 ;  /* 0x00186c0501007387 */ /* 0x000fe80000100800 */
[----:B0-----:R-:W2:Y:S04]  /*68e30*/  LDL.LU R0, [R1+0x1878] ;  /* 0x0018780001007983 */ /* 0x001ea80000300800 */
[----:B------:R-:W-:Y:S01]  /*68e40*/  STL [R1+0x1890], R4 ;  /* 0x0018900401007387 */ /* 0x000fe20000100800 */
[----:B---3--:R-:W-:Y:S01]  /*68e50*/  IMAD.X R29, R29, 0x1, R2, P5 ;  /* 0x000000011d1d7824 */ /* 0x008fe200028e0602 */
[----:B----4-:R-:W-:-:S02]  /*68e60*/  IADD3 R28, P5, R28, R10, RZ ;  /* 0x0000000a1c1c7210 */ /* 0x010fc40007fbe0ff */
[----:B--2---:R0:W-:Y:S04]  /*68e70*/  STL [R1+0x211c], R0 ;  /* 0x00211c0001007387 */ /* 0x0041e80000100800 */
[----:B0-----:R-:W2:Y:S04]  /*68e80*/  LDL.LU R0, [R1+0x1854] ;  /* 0x0018540001007983 */ /* 0x001ea80000300800 */
[----:B------:R-:W3:Y:S04]  /*68e90*/  LDL.LU R7, [R1+0x1844] ;  /* 0x0018440001077983 */ /* 0x000ee80000300800 */
[----:B------:R-:W4:Y:S04]  /*68ea0*/  LDL.LU R6, [R1+0x1868] ;  /* 0x0018680001067983 */ /* 0x000f280000300800 */
[----:B------:R0:W-:Y:S01]  /*68eb0*/  STL [R1+0x1888], R29 ;  /* 0x0018881d01007387 */ /* 0x0001e20000100800 */
[----:B------:R-:W-:-:S03]  /*68ec0*/  IMAD.X R3, R3, 0x1, R2, P6 ;  /* 0x0000000103037824 */ /* 0x000fc600030e0602 */
[----:B------:R1:W-:Y:S04]  /*68ed0*/  STL [R1+0x185c], R28 ;  /* 0x00185c1c01007387 */ /* 0x0003e80000100800 */
        /* <DEDUP_REMOVED lines=23> */
[----:B-1----:R-:W4:Y:S04]  /*69050*/  LDL.LU R28, [R1+0x17e4] ;  /* 0x0017e400011c7983 */ /* 0x002f280000300800 */
[----:B------:R-:W4:Y:S01]  /*69060*/  LDL.LU R3, [R1+0x1808] ;  /* 0x0018080001037983 */ /* 0x000f220000300800 */
[----:B--2---:R-:W-:-:S05]  /*69070*/  IADD3 R0, P6, R0, R10, RZ ;  /* 0x0000000a00007210 */ /* 0x004fca0007fde0ff */
[----:B------:R0:W-:Y:S04]  /*69080*/  STL [R1+0x1854], R0 ;  /* 0x0018540001007387 */ /* 0x0001e80000100800 */
[----:B0-----:R-:W2:Y:S02]  /*69090*/  LDL.LU R0, [R1+0x211c] ;  /* 0x00211c0001007983 */ /* 0x001ea40000300800 */
[----:B--2---:R-:W-:-:S05]  /*690a0*/  IMAD.X R0, R0, 0x1, R2, P1 ;  /* 0x0000000100007824 */ /* 0x004fca00008e0602 */
[----:B------:R0:W-:Y:S04]  /*690b0*/  STL [R1+0x1878], R0 ;  /* 0x0018780001007387 */ /* 0x0001e80000100800 */
[----:B0-----:R-:W2:Y:S02]  /*690c0*/  LDL.LU R0, [R1+0x2118] ;  /* 0x0021180001007983 */ /* 0x001ea40000300800 */
[----:B--2---:R-:W-:-:S05]  /*690d0*/  IADD3 R0, P1, R0, R10, RZ ;  /* 0x0000000a00007210 */ /* 0x004fca0007f3e0ff */
[----:B------:R0:W-:Y:S04]  /*690e0*/  STL [R1+0x184c], R0 ;  /* 0x00184c0001007387 */ /* 0x0001e80000100800 */
[----:B0-----:R-:W2:Y:S02]  /*690f0*/  LDL.LU R0, [R1+0x2114] ;  /* 0x0021140001007983 */ /* 0x001ea40000300800 */
[----:B--2---:R-:W-:-:S05]  /*69100*/  IMAD.X R0, R0, 0x1, R2, P2 ;  /* 0x0000000100007824 */ /* 0x004fca00010e0602 */
[----:B------:R0:W-:Y:S04]  /*69110*/  STL [R1+0x1870], R0 ;  /* 0x0018700001007387 */ /* 0x0001e80000100800 */
[----:B0-----:R-:W2:Y:S01]  /*69120*/  LDL.LU R0, [R1+0x2110] ;  /* 0x0021100001007983 */ /* 0x001ea20000300800 */
[-C--:B---3--:R-:W-:Y:S01]  /*69130*/  IADD3 R7, P2, R7, R10.reuse, RZ ;  /* 0x0000000a07077210 */ /* 0x088fe20007f5e0ff */
[----:B----4-:R-:W-:Y:S01]  /*69140*/  IMAD.X R6, R6, 0x1, R2, P3 ;  /* 0x0000000106067824 */ /* 0x010fe200018e0602 */
[-C--:B------:R-:W-:Y:S01]  /*69150*/  IADD3 R24, P3, R24, R10.reuse, RZ ;  /* 0x0000000a18187210 */ /* 0x080fe20007f7e0ff */
        /* <DEDUP_REMOVED lines=39> */
[----:B------:R-:W-:Y:S04]  /*693d0*/  STL [R1+0x17fc], R14 ;  /* 0x0017fc0e01007387 */ /* 0x000fe80000100800 */
[----:B------:R-:W-:Y:S01]  /*693e0*/  STL [R1+0x1820], R12 ;  /* 0x0018200c01007387 */ /* 0x000fe20000100800 */
[----:B------:R-:W-:-:S03]  /*693f0*/  IMAD.X R29, R29, 0x1, R0, P2 ;  /* 0x000000011d1d7824 */ /* 0x000fc600010e0600 */
[----:B------:R-:W-:Y:S01]  /*69400*/  STL [R1+0x17f4], R13 ;  /* 0x0017f40d01007387 */ /* 0x000fe20000100800 */
[----:B------:R-:W-:-:S03]  /*69410*/  IADD3 R28, P2, R28, R10, RZ ;  /* 0x0000000a1c1c7210 */ /* 0x000fc60007f5e0ff */
[----:B------:R-:W-:Y:S04]  /*69420*/  STL [R1+0x1818], R5 ;  /* 0x0018180501007387 */ /* 0x000fe80000100800 */
[----:B------:R-:W-:Y:S04]  /*69430*/  STL [R1+0x17ec], R4 ;  /* 0x0017ec0401007387 */ /* 0x000fe80000100800 */
[----:B------:R0:W-:Y:S01]  /*69440*/  STL [R1+0x210c], R0 ;  /* 0x00210c0001007387 */ /* 0x0001e20000100800 */
[----:B------:R-:W-:-:S03]  /*69450*/  IMAD.X R3, R3, 0x1, R0, P3 ;  /* 0x0000000103037824 */ /* 0x000fc600018e0600 */
[----:B------:R-:W-:Y:S04]  /*69460*/  STL [R1+0x1810], R29 ;  /* 0x0018101d01007387 */ /* 0x000fe80000100800 */
[----:B0-----:R-:W2:Y:S04]  /*69470*/  LDL.LU R0, [R1+0x17dc] ;  /* 0x0017dc0001007983 */ /* 0x001ea80000300800 */
[----:B------:R-:W-:Y:S04]  /*69480*/  STL [R1+0x17e4], R28 ;  /* 0x0017e41c01007387 */ /* 0x000fe80000100800 */
[----:B------:R-:W3:Y:S04]  /*69490*/  LDL.LU R2, [R1+0x17cc] ;  /* 0x0017cc0001027983 */ /* 0x000ee80000300800 */
[----:B------:R-:W-:Y:S04]  /*694a0*/  STL [R1+0x1808], R3 ;  /* 0x0018080301007387 */ /* 0x000fe80000100800 */
[----:B---3--:R0:W-:Y:S04]  /*694b0*/  STL [R1+0x2100], R2 ;  /* 0x0021000201007387 */ /* 0x0081e80000100800 */
[----:B0-----:R-:W3:Y:S04]  /*694c0*/  LDL.LU R2, [R1+0x17f8] ;  /* 0x0017f80001027983 */ /* 0x001ee80000300800 */
[----:B---3--:R0:W-:Y:S04]  /*694d0*/  STL [R1+0x2104], R2 ;  /* 0x0021040201007387 */ /* 0x0081e80000100800 */
[----:B0-----:R-:W3:Y:S01]  /*694e0*/  LDL.LU R2, [R1+0x17d4] ;  /* 0x0017d40001027983 */ /* 0x001ee20000300800 */
[----:B--2---:R-:W-:-:S03]  /*694f0*/  IADD3 R0, P3, R0, R10, RZ ;  /* 0x0000000a00007210 */ /* 0x004fc60007f7e0ff */
[----:B---3--:R0:W-:Y:S04]  /*69500*/  STL [R1+0x2108], R2 ;  /* 0x0021080201007387 */ /* 0x0081e80000100800 */
        /* <DEDUP_REMOVED lines=38> */
[--C-:B---3--:R-:W-:Y:S01]  /*69770*/  IMAD.X R7, R7, 0x1, R0.reuse, P6 ;  /* 0x0000000107077824 */ /* 0x108fe200030e0600 */
[-C--:B----4-:R-:W-:Y:S01]  /*69780*/  IADD3 R6, P6, R6, R10.reuse, RZ ;  /* 0x0000000a06067210 */ /* 0x090fe20007fde0ff */
[--C-:B------:R-:W-:Y:S01]  /*69790*/  IMAD.X R24, R24, 0x1, R0.reuse, P1 ;  /* 0x0000000118187824 */ /* 0x100fe200008e0600 */
[-C--:B------:R-:W-:Y:S01]  /*697a0*/  IADD3 R25, P1, R25, R10.reuse, RZ ;  /* 0x0000000a19197210 */ /* 0x080fe20007f3e0ff */
        /* <DEDUP_REMOVED lines=16> */
[----:B------:R-:W-:Y:S01]  /*698b0*/  IMAD.X R28, R28, 0x1, R0, P6 ;  /* 0x000000011c1c7824 */ /* 0x000fe200030e0600 */
[----:B------:R-:W-:-:S02]  /*698c0*/  IADD3 R3, P6, R3, R10, RZ ;  /* 0x0000000a03037210 */ /* 0x000fc40007fde0ff */
[----:B--2---:R-:W-:-:S05]  /*698d0*/  IADD3 R2, P5, R2, R10, RZ ;  /* 0x0000000a02027210 */ /* 0x004fca0007fbe0ff */
[----:B------:R-:W-:Y:S04]  /*698e0*/  STL [R1+0x17cc], R2 ;  /* 0x0017cc0201007387 */ /* 0x000fe80000100800 */
[----:B------:R-:W-:Y:S04]  /*698f0*/  STL [R1+0x17f0], R7 ;  /* 0x0017f00701007387 */ /* 0x000fe80000100800 */
[----:B------:R-:W-:Y:S04]  /*69900*/  STL [R1+0x17c4], R6 ;  /* 0x0017c40601007387 */ /* 0x000fe80000100800 */
[----:B------:R-:W-:Y:S04]  /*69910*/  STL [R1+0x17e8], R24 ;  /* 0x0017e81801007387 */ /* 0x000fe80000100800 */
[----:B------:R-:W-:Y:S04]  /*69920*/  STL [R1+0x17bc], R25 ;  /* 0x0017bc1901007387 */ /* 0x000fe80000100800 */
[----:B------:R-:W-:Y:S04]  /*69930*/  STL [R1+0x17e0], R26 ;  /* 0x0017e01a01007387 */ /* 0x000fe80000100800 */
[----:B------:R-:W-:Y:S01]  /*69940*/  STL [R1+0x17b4], R27 ;  /* 0x0017b41b01007387 */ /* 0x000fe20000100800 */
[----:B------:R-:W-:-:S03]  /*69950*/  IMAD.X R21, R21, 0x1, R0, P5 ;  /* 0x0000000115157824 */ /* 0x000fc600028e0600 */
[----:B------:R-:W-:Y:S01]  /*69960*/  STL [R1+0x17d8], R11 ;  /* 0x0017d80b01007387 */ /* 0x000fe20000100800 */
[----:B------:R-:W-:-:S03]  /*69970*/  IADD3 R22, P5, R22, R10, RZ ;  /* 0x0000000a16167210 */ /* 0x000fc60007fbe0ff */
        /* <DEDUP_REMOVED lines=12> */
[----:B------:R-:W-:Y:S04]  /*69a40*/  STL [R1+0x17a8], R14 ;  /* 0x0017a80e01007387 */ /* 0x000fe80000100800 */
[----:B------:R-:W-:Y:S01]  /*69a50*/  STL [R1+0x177c], R12 ;  /* 0x00177c0c01007387 */ /* 0x000fe20000100800 */
[----:B------:R-:W-:-:S03]  /*69a60*/  IADD3 R29, P5, R29, R10, RZ ;  /* 0x0000000a1d1d7210 */ /* 0x000fc60007fbe0ff */
[----:B------:R-:W-:Y:S04]  /*69a70*/  STL [R1+0x17a0], R13 ;  /* 0x0017a00d01007387 */ /* 0x000fe80000100800 */
[----:B------:R-:W-:Y:S04]  /*69a80*/  STL [R1+0x1774], R5 ;  /* 0x0017740501007387 */ /* 0x000fe80000100800 */
[----:B------:R-:W-:Y:S04]  /*69a90*/  STL [R1+0x1798], R4 ;  /* 0x0017980401007387 */ /* 0x000fe80000100800 */
[----:B------:R0:W-:Y:S04]  /*69aa0*/  STL [R1+0x20fc], R10 ;  /* 0x0020fc0a01007387 */ /* 0x0001e80000100800 */
        /* <DEDUP_REMOVED lines=9> */
[----:B--2---:R-:W-:-:S03]  /*69b40*/  IMAD.X R10, R10, 0x1, R0, P1 ;  /* 0x000000010a0a7824 */ /* 0x004fc600008e0600 */
[----:B---3--:R0:W-:Y:S04]  /*69b50*/  STL [R1+0x20f8], R2 ;  /* 0x0020f80201007387 */ /* 0x0081e80000100800 */
[----:B0-----:R-:W2:Y:S04]  /*69b60*/  LDL.LU R2, [R1+0x175c] ;  /* 0x00175c0001027983 */ /* 0x001ea80000300800 */
[----:B------:R-:W3:Y:S04]  /*69b70*/  LDL.LU R7, [R1+0x174c] ;  /* 0x00174c0001077983 */ /* 0x000ee80000300800 */
        /* <DEDUP_REMOVED lines=25> */
[----:B------:R0:W-:Y:S04]  /*69d10*/  STL [R1+0x1788], R10 ;  /* 0x0017880a01007387 */ /* 0x0001e80000100800 */
[----:B0-----:R-:W2:Y:S02]  /*69d20*/  LDL.LU R10, [R1+0x20fc] ;  /* 0x0020fc00010a7983 */ /* 0x001ea40000300800 */
        /* <DEDUP_REMOVED lines=8> */
[----:B0-----:R-:W2:Y:S01]  /*69db0*/  LDL.LU R2, [R1+0x20f0] ;  /* 0x0020f00001027983 */ /* 0x001ea20000300800 */
[--C-:B----4-:R-:W-:Y:S01]  /*69dc0*/  IMAD.X R6, R6, 0x1, R0.reuse, P4 ;  /* 0x0000000106067824 */ /* 0x110fe200020e0600 */
[-C--:B---3--:R-:W-:Y:S01]  /*69dd0*/  IADD3 R24, P4, R24, R10.reuse, RZ ;  /* 0x0000000a18187210 */ /* 0x088fe20007f9e0ff */
        /* <DEDUP_REMOVED lines=17> */
[----:B------:R-:W-:Y:S01]  /*69ef0*/  IADD3 R4, P2, R4, R10, RZ ;  /* 0x0000000a04047210 */ /* 0x000fe20007f5e0ff */
[----:B------:R-:W-:-:S02]  /*69f00*/  IMAD.X R3, R3, 0x1, R0, P4 ;  /* 0x0000000103037824 */ /* 0x000fc400020e0600 */
[----:B--2---:R-:W-:Y:S01]  /*69f10*/  IMAD.X R2, R2, 0x1, R0, P3 ;  /* 0x0000000102027824 */ /* 0x004fe200018e0600 */
[----:B------:R-:W-:-:S04]  /*69f20*/  IADD3 R7, P3, R7, R10, RZ ;  /* 0x0000000a07077210 */ /* 0x000fc80007f7e0ff */
        /* <DEDUP_REMOVED lines=3019> */
[----:B--2---:R-:W-:Y:S01]  /*75be0*/  IMAD.X R2, R2, 0x1, R0, P6 ;  /* 0x0000000102027824 */ /* 0x004fe200030e0600 */
[----:B------:R-:W-:-:S04]  /*75bf0*/  IADD3 R6, P6, R6, R10, RZ ;  /* 0x0000000a06067210 */ /* 0x000fc80007fde0ff */
[----:B------:R0:W-:Y:S04]  /*75c00*/  STL [R1+0x1e08], R2 ;  /* 0x001e080201007387 */ /* 0x0001e80000100800 */
[----:B0-----:R0:W5:Y:S04]  /*75c10*/  LDL.LU R2, [R1+0x1f0c] ;  /* 0x001f0c0001027983 */ /* 0x0011680000300800 */
[----:B------:R1:W-:Y:S04]  /*75c20*/  STL [R1+0x1e44], R6 ;  /* 0x001e440601007387 */ /* 0x0003e80000100800 */
[----:B-1----:R0:W5:Y:S04]  /*75c30*/  LDL.LU R6, [R1+0x1f08] ;  /* 0x001f080001067983 */ /* 0x0021680000300800 */
[----:B------:R1:W-:Y:S04]  /*75c40*/  STL [R1+0x1e10], R7 ;  /* 0x001e100701007387 */ /* 0x0003e80000100800 */
[----:B-1----:R0:W5:Y:S04]  /*75c50*/  LDL.LU R7, [R1+0x1f04] ;  /* 0x001f040001077983 */ /* 0x0021680000300800 */
[----:B------:R1:W-:Y:S04]  /*75c60*/  STL [R1+0x1e4c], R18 ;  /* 0x001e4c1201007387 */ /* 0x0003e80000100800 */
[----:B-1----:R0:W5:Y:S04]  /*75c70*/  LDL.LU R18, [R1+0x1f00] ;  /* 0x001f000001127983 */ /* 0x0021680000300800 */
[----:B------:R1:W-:Y:S04]  /*75c80*/  STL [R1+0x1e18], R19 ;  /* 0x001e181301007387 */ /* 0x0003e80000100800 */
[----:B-1----:R0:W5:Y:S04]  /*75c90*/  LDL.LU R19, [R1+0x1efc] ;  /* 0x001efc0001137983 */ /* 0x0021680000300800 */
[----:B------:R1:W-:Y:S01]  /*75ca0*/  STL [R1+0x1e54], R8 ;  /* 0x001e540801007387 */ /* 0x0003e20000100800 */
[----:B------:R-:W-:-:S03]  /*75cb0*/  IMAD.X R5, R5, 0x1, R0, P6 ;  /* 0x0000000105057824 */ /* 0x000fc600030e0600 */
[----:B-1----:R0:W5:Y:S04]  /*75cc0*/  LDL.LU R8, [R1+0x1ef8] ;  /* 0x001ef80001087983 */ /* 0x0021680000300800 */
[----:B------:R1:W-:Y:S01]  /*75cd0*/  STL [R1+0x1e20], R9 ;  /* 0x001e200901007387 */ /* 0x0003e20000100800 */
[----:B------:R-:W-:-:S03]  /*75ce0*/  IADD3 R28, P6, R28, R10, RZ ;  /* 0x0000000a1c1c7210 */ /* 0x000fc60007fde0ff */
[----:B-1----:R0:W5:Y:S04]  /*75cf0*/  LDL.LU R9, [R1+0x1ef4] ;  /* 0x001ef40001097983 */ /* 0x0021680000300800 */
        /* <DEDUP_REMOVED lines=17> */
[----:B-1----:R-:W2:Y:S01]  /*75e10*/  LDL.LU R3, [R1+0x1ed0] ;  /* 0x001ed00001037983 */ /* 0x002ea20000300800 */
[--C-:B------:R-:W-:Y:S01]  /*75e20*/  IMAD.X R24, R24, 0x1, R0.reuse, P2 ;  /* 0x0000000118187824 */ /* 0x100fe200010e0600 */
        /* <DEDUP_REMOVED lines=16> */
[----:B------:R-:W-:Y:S01]  /*75f30*/  STL [R1+0x1e68], R23 ;  /* 0x001e681701007387 */ /* 0x000fe20000100800 */
[----:B------:R-:W-:-:S02]  /*75f40*/  IMAD.X R12, R12, 0x1, R0, P1 ;  /* 0x000000010c0c7824 */ /* 0x000fc400008e0600 */
[--C-:B------:R-:W-:Y:S02]  /*75f50*/  IMAD.X R13, R13, 0x1, R0.reuse, P2 ;  /* 0x000000010d0d7824 */ /* 0x100fe400010e0600 */
[----:B--2---:R-:W-:-:S05]  /*75f60*/  IMAD.X R3, R3, 0x1, R0, P3 ;  /* 0x0000000103037824 */ /* 0x004fca00018e0600 */
[----:B------:R1:W-:Y:S02]  /*75f70*/  STL [R1+0x1e80], R3 ;  /* 0x001e800301007387 */ /* 0x0003e40000100800 */
[----:B-1----:R-:W1:Y:S02]  /*75f80*/  S2R R3, SR_TID.X ;  /* 0x0000000000037919 */ /* 0x002e640000002100 */
[----:B------:R2:W-:Y:S04]  /*75f90*/  STL [R1+0x1e70], R12 ;  /* 0x001e700c01007387 */ /* 0x0005e80000100800 */
[----:B------:R3:W-:Y:S01]  /*75fa0*/  STL [R1+0x1e78], R13 ;  /* 0x001e780d01007387 */ /* 0x0007e20000100800 */
[----:B-1----:R-:W-:-:S05]  /*75fb0*/  LOP3.LUT R3, R3, 0x3f, RZ, 0xc0, !PT ;  /* 0x0000003f03037812 */ /* 0x002fca00078ec0ff */
[----:B------:R-:W-:Y:S01]  /*75fc0*/  IMAD.SHL.U32 R3, R3, 0x2, RZ ;  /* 0x0000000203037824 */ /* 0x000fe200078e00ff */
[----:B--2---:R-:W2:Y:S04]  /*75fd0*/  LDL.LU R12, [R1+0x1e88] ;  /* 0x001e8800010c7983 */ /* 0x004ea80000300800 */
[----:B---3--:R-:W3:Y:S01]  /*75fe0*/  LDL.LU R13, [R1+0x1e90] ;  /* 0x001e9000010d7983 */ /* 0x008ee20000300800 */
[--C-:B--2---:R-:W-:Y:S02]  /*75ff0*/  IMAD.X R12, R12, 0x1, R0.reuse, P4 ;  /* 0x000000010c0c7824 */ /* 0x104fe400020e0600 */
[----:B---3--:R-:W-:-:S05]  /*76000*/  IMAD.X R13, R13, 0x1, R0, P5 ;  /* 0x000000010d0d7824 */ /* 0x008fca00028e0600 */
[----:B------:R0:W-:Y:S04]  /*76010*/  STL [R1+0x1e90], R13 ;  /* 0x001e900d01007387 */ /* 0x0001e80000100800 */
[----:B------:R0:W-:Y:S01]  /*76020*/  STL [R1+0x1e88], R12 ;  /* 0x001e880c01007387 */ /* 0x0001e20000100800 */
[----:B------:R-:W-:Y:S05]  /*76030*/  @P0 BRA `(.L_x_1) ;  /* 0xfffffb2800340947 */ /* 0x000fea000383ffff */
[----:B-----5:R1:W-:Y:S04]  /*76040*/  STL [R1+0x20f4], R8 ;  /* 0x0020f40801007387 */ /* 0x0203e80000100800 */
[----:B------:R2:W-:Y:S04]  /*76050*/  STL [R1+0x20f0], R5 ;  /* 0x0020f00501007387 */ /* 0x0005e80000100800 */
[----:B------:R3:W-:Y:S01]  /*76060*/  STL [R1+0x20ec], R4 ;  /* 0x0020ec0401007387 */ /* 0x0007e20000100800 */
[----:B-1----:R-:W-:Y:S02]  /*76070*/  IMAD.MOV.U32 R8, RZ, RZ, R6 ;  /* 0x000000ffff087224 */ /* 0x002fe400078e0006 */
[----:B--2---:R-:W-:Y:S01]  /*76080*/  IMAD.MOV.U32 R5, RZ, RZ, R7 ;  /* 0x000000ffff057224 */ /* 0x004fe200078e0007 */
[----:B---3--:R-:W2:Y:S04]  /*76090*/  LDL.LU R4, [R1+0x484] ;  /* 0x0004840001047983 */ /* 0x008ea80000300800 */
[----:B------:R1:W-:Y:S04]  /*760a0*/  STL [R1+0x20e8], R19 ;  /* 0x0020e81301007387 */ /* 0x0003e80000100800 */
[----:B-1----:R-:W2:Y:S04]  /*760b0*/  LDL.LU R19, [R1+0x480] ;  /* 0x0004800001137983 */ /* 0x002ea80000300800 */
[----:B------:R1:W-:Y:S04]  /*760c0*/  STL [R1+0x20e4], R18 ;  /* 0x0020e41201007387 */ /* 0x0003e80000100800 */
[----:B-1----:R-:W3:Y:S04]  /*760d0*/  LDL.LU R18, [R1+0x3ec] ;  /* 0x0003ec0001127983 */ /* 0x002ee80000300800 */
[----:B------:R1:W-:Y:S04]  /*760e0*/  STL [R1+0x20e0], R17 ;  /* 0x0020e01101007387 */ /* 0x0003e80000100800 */
[----:B-1----:R-:W3:Y:S04]  /*760f0*/  LDL.LU R17, [R1+0x3e8] ;  /* 0x0003e80001117983 */ /* 0x002ee80000300800 */
        /* <DEDUP_REMOVED lines=27> */
[----:B------:R-:W-:-:S03]  /*762b0*/  F2FP.BF16.F32.PACK_AB R5, R8, R5 ;  /* 0x000000050805723e */ /* 0x000fc600000010ff */
[----:B------:R-:W4:Y:S04]  /*762c0*/  LDL.LU R8, [R1+0x20f4] ;  /* 0x0020f40001087983 */ /* 0x000f280000300800 */
[----:B------:R0:W-:Y:S04]  /*762d0*/  STL [R1+0x18c], R5 ;  /* 0x00018c0501007387 */ /* 0x0001e80000100800 */
[----:B0-----:R-:W4:Y:S01]  /*762e0*/  LDL.LU R5, [R1+0x20f0] ;  /* 0x0020f00001057983 */ /* 0x001f220000300800 */
[----:B--2---:R-:W-:-:S03]  /*762f0*/  F2FP.BF16.F32.PACK_AB R19, R4, R19 ;  /* 0x000000130413723e */ /* 0x004fc600000010ff */
[----:B------:R-:W2:Y:S04]  /*76300*/  LDL.LU R4, [R1+0x20ec] ;  /* 0x0020ec0001047983 */ /* 0x000ea80000300800 */
[----:B------:R0:W-:Y:S04]  /*76310*/  STL [R1+0x188], R19 ;  /* 0x0001881301007387 */ /* 0x0001e80000100800 */
[----:B0-----:R-:W2:Y:S01]  /*76320*/  LDL.LU R19, [R1+0x20e8] ;  /* 0x0020e80001137983 */ /* 0x001ea20000300800 */
[----:B---3--:R-:W-:-:S03]  /*76330*/  F2FP.BF16.F32.PACK_AB R17, R18, R17 ;  /* 0x000000111211723e */ /* 0x008fc600000010ff */
[----:B------:R-:W3:Y:S04]  /*76340*/  LDL.LU R18, [R1+0x20e4] ;  /* 0x0020e40001127983 */ /* 0x000ee80000300800 */
[----:B------:R0:W-:Y:S04]  /*76350*/  STL [R1+0x184], R17 ;  /* 0x0001841101007387 */ /* 0x0001e80000100800 */
[----:B0-----:R-:W3:Y:S01]  /*76360*/  LDL.LU R17, [R1+0x20e0] ;  /* 0x0020e00001117983 */ /* 0x001ee20000300800 */
[----:B----4-:R-:W-:Y:S02]  /*76370*/  F2FP.BF16.F32.PACK_AB R2, R0, R2 ;  /* 0x000000020002723e */ /* 0x010fe400000010ff */
[----:B------:R-:W-:-:S02]  /*76380*/  F2FP.BF16.F32.PACK_AB R0, R24, R25 ;  /* 0x000000191800723e */ /* 0x000fc400000010ff */
[----:B------:R-:W-:Y:S02]  /*76390*/  F2FP.BF16.F32.PACK_AB R11, R26, R11 ;  /* 0x0000000b1a0b723e */ /* 0x000fe400000010ff */
[----:B------:R-:W-:Y:S02]  /*763a0*/  F2FP.BF16.F32.PACK_AB R10, R27, R10 ;  /* 0x0000000a1b0a723e */ /* 0x000fe400000010ff */
[----:B------:R-:W-:Y:S02]  /*763b0*/  F2FP.BF16.F32.PACK_AB R9, R6, R9 ;  /* 0x000000090609723e */ /* 0x000fe400000010ff */
[----:B------:R-:W-:Y:S02]  /*763c0*/  F2FP.BF16.F32.PACK_AB R3, R15, R3 ;  /* 0x000000030f03723e */ /* 0x000fe400000010ff */
[----:B------:R-:W-:Y:S02]  /*763d0*/  F2FP.BF16.F32.PACK_AB R14, R28, R14 ;  /* 0x0000000e1c0e723e */ /* 0x000fe400000010ff */
[----:B------:R-:W-:-:S02]  /*763e0*/  F2FP.BF16.F32.PACK_AB R29, R16, R29 ;  /* 0x0000001d101d723e */ /* 0x000fc400000010ff */
[----:B------:R-:W4:Y:S01]  /*763f0*/  LDL.LU R16, [R1+0x20dc] ;  /* 0x0020dc0001107983 */ /* 0x000f220000300800 */
[----:B------:R-:W-:-:S03]  /*76400*/  F2FP.BF16.F32.PACK_AB R8, R7, R8 ;  /* 0x000000080708723e */ /* 0x000fc600000010ff */
[----:B------:R-:W-:Y:S04]  /*76410*/  STL [R1+0x180], R29 ;  /* 0x0001801d01007387 */ /* 0x000fe80000100800 */
[----:B------:R0:W-:Y:S04]  /*76420*/  STL [R1+0x19c], R14 ;  /* 0x00019c0e01007387 */ /* 0x0001e80000100800 */
[----:B------:R-:W-:Y:S04]  /*76430*/  STL [R1+0x198], R3 ;  /* 0x0001980301007387 */ /* 0x000fe80000100800 */
[----:B------:R-:W-:Y:S04]  /*76440*/  STL [R1+0x194], R2 ;  /* 0x0001940201007387 */ /* 0x000fe80000100800 */
[----:B------:R-:W-:Y:S04]  /*76450*/  STL [R1+0x1ed8], R11 ;  /* 0x001ed80b01007387 */ /* 0x000fe80000100800 */
[----:B------:R-:W-:Y:S04]  /*76460*/  STL [R1+0x190], R0 ;  /* 0x0001900001007387 */ /* 0x000fe80000100800 */
[----:B------:R-:W-:Y:S01]  /*76470*/  STL [R1+0x1edc], R10 ;  /* 0x001edc0a01007387 */ /* 0x000fe20000100800 */
[----:B------:R-:W-:-:S03]  /*76480*/  F2FP.BF16.F32.PACK_AB R7, R20, R21 ;  /* 0x000000151407723e */ /* 0x000fc600000010ff */
[----:B------:R-:W-:Y:S04]  /*76490*/  STL [R1+0x1ee0], R9 ;  /* 0x001ee00901007387 */ /* 0x000fe80000100800 */
[----:B------:R-:W3:Y:S01]  /*764a0*/  LDL.LU R15, [R1+0x4ac] ;  /* 0x0004ac00010f7983 */ /* 0x000ee20000300800 */
[----:B------:R-:W-:-:S03]  /*764b0*/  F2FP.BF16.F32.PACK_AB R6, R22, R23 ;  /* 0x000000171606723e */ /* 0x000fc600000010ff */
[----:B------:R-:W-:Y:S04]  /*764c0*/  STL [R1+0x1ee4], R8 ;  /* 0x001ee40801007387 */ /* 0x000fe80000100800 */
[----:B------:R-:W-:Y:S04]  /*764d0*/  STL [R1+0x1ee8], R7 ;  /* 0x001ee80701007387 */ /* 0x000fe80000100800 */
[----:B0-----:R-:W4:Y:S01]  /*764e0*/  LDL.LU R14, [R1+0x4a4] ;  /* 0x0004a400010e7983 */ /* 0x001f220000300800 */
[----:B------:R-:W-:-:S03]  /*764f0*/  F2FP.BF16.F32.PACK_AB R5, R12, R5 ;  /* 0x000000050c05723e */ /* 0x000fc600000010ff */
[----:B------:R-:W-:Y:S04]  /*76500*/  STL [R1+0x1eec], R6 ;  /* 0x001eec0601007387 */ /* 0x000fe80000100800 */
[----:B------:R0:W-:Y:S04]  /*76510*/  STL [R1+0x1ef0], R5 ;  /* 0x001ef00501007387 */ /* 0x0001e80000100800 */
[----:B0-----:R-:W4:Y:S04]  /*76520*/  LDL.LU R5, [R1+0x45c] ;  /* 0x00045c0001057983 */ /* 0x001f280000300800 */
[----:B------:R-:W4:Y:S04]  /*76530*/  LDL.LU R6, [R1+0x454] ;  /* 0x0004540001067983 */ /* 0x000f280000300800 */
[----:B------:R-:W4:Y:S01]  /*76540*/  LDL.LU R7, [R1+0x31c] ;  /* 0x00031c0001077983 */ /* 0x000f220000300800 */
[----:B--2---:R-:W-:-:S03]  /*76550*/  F2FP.BF16.F32.PACK_AB R4, R13, R4 ;  /* 0x000000040d04723e */ /* 0x004fc600000010ff */
        /* <DEDUP_REMOVED lines=19> */
[----:B------:R0:W-:Y:S04]  /*76690*/  STL [R1+0x1ef4], R4 ;  /* 0x001ef40401007387 */ /* 0x0001e80000100800 */
[----:B0-----:R-:W2:Y:S01]  /*766a0*/  LDL.LU R4, [R1+0x444] ;  /* 0x0004440001047983 */ /* 0x001ea20000300800 */
[----:B---3--:R-:W-:-:S03]  /*766b0*/  F2FP.BF16.F32.PACK_AB R19, R15, R19 ;  /* 0x000000130f13723e */ /* 0x008fc600000010ff */
[----:B------:R-:W3:Y:S04]  /*766c0*/  LDL.LU R15, [R1+0x20d8] ;  /* 0x0020d800010f7983 */ /* 0x000ee80000300800 */
[----:B------:R0:W-:Y:S01]  /*766d0*/  STL [R1+0x1ef8], R19 ;  /* 0x001ef81301007387 */ /* 0x0001e20000100800 */
[----:B----4-:R-:W-:-:S03]  /*766e0*/  F2FP.BF16.F32.PACK_AB R18, R14, R18 ;  /* 0x000000120e12723e */ /* 0x010fc600000010ff */
[----:B0-----:R-:W4:Y:S04]  /*766f0*/  LDL.LU R19, [R1+0x44c] ;  /* 0x00044c0001137983 */ /* 0x001f280000300800 */
[----:B------:R-:W4:Y:S04]  /*76700*/  LDL.LU R14, [R1+0x20d4] ;  /* 0x0020d400010e7983 */ /* 0x000f280000300800 */
[----:B------:R-:W-:Y:S01]  /*76710*/  STL [R1+0x1efc], R18 ;  /* 0x001efc1201007387 */ /* 0x000fe20000100800 */
[----:B--2---:R-:W-:Y:S02]  /*76720*/  F2FP.BF16.F32.PACK_AB R13, R7, R13 ;  /* 0x0000000d070d723e */ /* 0x004fe400000010ff */
[----:B------:R-:W-:-:S02]  /*76730*/  F2FP.BF16.F32.PACK_AB R12, R8, R12 ;  /* 0x0000000c080c723e */ /* 0x000fc400000010ff */
[----:B------:R-:W-:Y:S02]  /*76740*/  F2FP.BF16.F32.PACK_AB R27, R9, R27 ;  /* 0x0000001b091b723e */ /* 0x000fe400000010ff */
[----:B------:R-:W-:Y:S02]  /*76750*/  F2FP.BF16.F32.PACK_AB R26, R10, R26 ;  /* 0x0000001a0a1a723e */ /* 0x000fe400000010ff */
[----:B------:R-:W-:Y:S02]  /*76760*/  F2FP.BF16.F32.PACK_AB R25, R11, R25 ;  /* 0x000000190b19723e */ /* 0x000fe400000010ff */
[----:B------:R-:W-:Y:S02]  /*76770*/  F2FP.BF16.F32.PACK_AB R24, R29, R24 ;  /* 0x000000181d18723e */ /* 0x000fe400000010ff */
[----:B------:R-:W-:Y:S02]  /*76780*/  F2FP.BF16.F32.PACK_AB R23, R28, R23 ;  /* 0x000000171c17723e */ /* 0x000fe400000010ff */
[----:B------:R-:W-:-:S02]  /*76790*/  F2FP.BF16.F32.PACK_AB R22, R3, R22 ;  /* 0x000000160316723e */ /* 0x000fc400000010ff */
[----:B------:R-:W-:Y:S02]  /*767a0*/  F2FP.BF16.F32.PACK_AB R21, R0, R21 ;  /* 0x000000150015723e */ /* 0x000fe400000010ff */
[----:B------:R-:W-:Y:S02]  /*767b0*/  F2FP.BF16.F32.PACK_AB R16, R4, R16 ;  /* 0x000000100410723e */ /* 0x000fe400000010ff */
[----:B---3--:R-:W-:Y:S02]  /*767c0*/  F2FP.BF16.F32.PACK_AB R15, R5, R15 ;  /* 0x0000000f050f723e */ /* 0x008fe400000010ff */
[----:B----4-:R-:W-:Y:S02]  /*767d0*/  F2FP.BF16.F32.PACK_AB R17, R19, R17 ;  /* 0x000000111311723e */ /* 0x010fe400000010ff */
[----:B------:R-:W-:-:S03]  /*767e0*/  F2FP.BF16.F32.PACK_AB R14, R6, R14 ;  /* 0x0000000e060e723e */ /* 0x000fc600000010ff */
        /* <DEDUP_REMOVED lines=13> */
[----:B0-----:R-:W2:Y:S04]  /*768c0*/  LDL.LU R21, [R1+0x57c] ;  /* 0x00057c0001157983 */ /* 0x001ea80000300800 */
[----:B--2---:R0:W-:Y:S04]  /*768d0*/  STL [R1+0x2048], R21 ;  /* 0x0020481501007387 */ /* 0x0041e80000100800 */
        /* <DEDUP_REMOVED lines=35> */
[----:B------:R-:W3:Y:S04]  /*76b10*/  LDL.LU R22, [R1+0x578] ;  /* 0x0005780001167983 */ /* 0x000ee80000300800 */
[----:B---3--:R0:W-:Y:S04]  /*76b20*/  STL [R1+0x2050], R22 ;  /* 0x0020501601007387 */ /* 0x0081e80000100800 */
[----:B0-----:R-:W3:Y:S04]  /*76b30*/  LDL.LU R22, [R1+0x47c] ;  /* 0x00047c0001167983 */ /* 0x001ee80000300800 */
        /* <DEDUP_REMOVED lines=29> */
[----:B0-----:R-:W3:Y:S01]  /*76d10*/  LDL.LU R22, [R1+0x4c4] ;  /* 0x0004c40001167983 */ /* 0x001ee20000300800 */
[----:B------:R-:W-:-:S03]  /*76d20*/  F2FP.BF16.F32.PACK_AB R20, R2, R20 ;  /* 0x000000140214723e */ /* 0x000fc600000010ff */
[----:B---3--:R0:W-:Y:S04]  /*76d30*/  STL [R1+0x20d0], R22 ;  /* 0x0020d01601007387 */ /* 0x0081e80000100800 */
[----:B0-----:R-:W2:Y:S04]  /*76d40*/  LDL.LU R22, [R1+0x4cc] ;  /* 0x0004cc0001167983 */ /* 0x001ea80000300800 */
[----:B------:R-:W3:Y:S04]  /*76d50*/  LDL.LU R23, [R1+0x574] ;  /* 0x0005740001177983 */ /* 0x000ee80000300800 */
        /* <DEDUP_REMOVED lines=26> */
[----:B0-----:R-:W3:Y:S01]  /*76f00*/  LDL.LU R20, [R1+0x470] ;  /* 0x0004700001147983 */ /* 0x001ee20000300800 */
[----:B--2---:R-:W-:-:S03]  /*76f10*/  F2FP.BF16.F32.PACK_AB R21, R22, R21 ;  /* 0x000000151615723e */ /* 0x004fc600000010ff */
[----:B------:R-:W2:Y:S04]  /*76f20*/  LDL.LU R22, [R1+0x20d0] ;  /* 0x0020d00001167983 */ /* 0x000ea80000300800 */
[----:B------:R0:W-:Y:S04]  /*76f30*/  STL [R1+0xc], R21 ;  /* 0x00000c1501007387 */ /* 0x0001e80000100800 */
[----:B0-----:R-:W2:Y:S02]  /*76f40*/  LDL.LU R21, [R1+0x20cc] ;  /* 0x0020cc0001157983 */ /* 0x001ea40000300800 */
[----:B--2---:R-:W-:-:S02]  /*76f50*/  F2FP.BF16.F32.PACK_AB R21, R22, R21 ;  /* 0x000000151615723e */ /* 0x004fc400000010ff */
        /* <DEDUP_REMOVED lines=9> */
[----:B------:R0:W-:Y:S04]  /*76ff0*/  STL [R1], R21 ;  /* 0x0000001501007387 */ /* 0x0001e80000100800 */
        /* <DEDUP_REMOVED lines=52> */
[----:B0-----:R-:W3:Y:S02]  /*77340*/  LDL.LU R21, [R1+0x204c] ;  /* 0x00204c0001157983 */ /* 0x001ee40000300800 */
[----:B---3--:R-:W-:-:S02]  /*77350*/  F2FP.BF16.F32.PACK_AB R20, R21, R20 ;  /* 0x000000141514723e */ /* 0x008fc400000010ff */
[----:B------:R-:W2:Y:S04]  /*77360*/  LDL.LU R21, [R1+0x2048] ;  /* 0x0020480001157983 */ /* 0x000ea80000300800 */
[----:B------:R2:W-:Y:S02]  /*77370*/  STL [R1+0x48], R20 ;  /* 0x0000481401007387 */ /* 0x0005e40000100800 */
[----:B--2---:R-:W-:Y:S02]  /*77380*/  F2FP.BF16.F32.PACK_AB R20, R21, R22 ;  /* 0x000000161514723e */ /* 0x004fe400000010ff */
[----:B------:R-:W-:Y:S02]  /*77390*/  F2FP.BF16.F32.PACK_AB R22, R23, R24 ;  /* 0x000000181716723e */ /* 0x000fe400000010ff */
[----:B----4-:R-:W-:Y:S01]  /*773a0*/  F2FP.BF16.F32.PACK_AB R21, R25, R26 ;  /* 0x0000001a1915723e */ /* 0x010fe200000010ff */
[----:B------:R0:W-:Y:S04]  /*773b0*/  STL [R1+0x44], R20 ;  /* 0x0000441401007387 */ /* 0x0001e80000100800 */
[----:B------:R-:W-:Y:S01]  /*773c0*/  STL [R1+0x40], R22 ;  /* 0x0000401601007387 */ /* 0x000fe20000100800 */
[----:B0-----:R-:W-:-:S02]  /*773d0*/  F2FP.BF16.F32.PACK_AB R20, R27, R12 ;  /* 0x0000000c1b14723e */ /* 0x001fc400000010ff */
[----:B------:R-:W-:Y:S01]  /*773e0*/  F2FP.BF16.F32.PACK_AB R12, R13, R14 ;  /* 0x0000000e0d0c723e */ /* 0x000fe200000010ff */
[----:B------:R-:W-:Y:S01]  /*773f0*/  STL [R1+0x5c], R21 ;  /* 0x00005c1501007387 */ /* 0x000fe20000100800 */
[----:B------:R-:W-:Y:S02]  /*77400*/  F2FP.BF16.F32.PACK_AB R14, R15, R16 ;  /* 0x000000100f0e723e */ /* 0x000fe400000010ff */
[----:B------:R-:W-:Y:S01]  /*77410*/  F2FP.BF16.F32.PACK_AB R13, R17, R18 ;  /* 0x00000012110d723e */ /* 0x000fe200000010ff */
[----:B------:R-:W-:Y:S04]  /*77420*/  STL [R1+0x58], R20 ;  /* 0x0000581401007387 */ /* 0x000fe80000100800 */
        /* <DEDUP_REMOVED lines=10> */
[----:B0-----:R-:W-:-:S03]  /*774d0*/  F2FP.BF16.F32.PACK_AB R4, R11, R29 ;  /* 0x0000001d0b04723e */ /* 0x001fc600000010ff */
[----:B------:R-:W-:Y:S04]  /*774e0*/  STL [R1+0x7c], R5 ;  /* 0x00007c0501007387 */ /* 0x000fe80000100800 */
[----:B------:R-:W-:Y:S04]  /*774f0*/  STL [R1+0x78], R4 ;  /* 0x0000780401007387 */ /* 0x000fe80000100800 */
[----:B------:R-:W2:Y:S01]  /*77500*/  LDL.LU R20, [R1+0x560] ;  /* 0x0005600001147983 */ /* 0x000ea20000300800 */
[----:B------:R-:W-:Y:S02]  /*77510*/  F2FP.BF16.F32.PACK_AB R3, R28, R3 ;  /* 0x000000031c03723e */ /* 0x000fe400000010ff */
[----:B------:R-:W-:-:S03]  /*77520*/  F2FP.BF16.F32.PACK_AB R0, R0, R2 ;  /* 0x000000020000723e */ /* 0x000fc600000010ff */
[----:B------:R-:W-:Y:S04]  /*77530*/  STL [R1+0x74], R3 ;  /* 0x0000740301007387 */ /* 0x000fe80000100800 */
[----:B--2---:R0:W-:Y:S04]  /*77540*/  STL [R1+0x1fc0], R20 ;  /* 0x001fc01401007387 */ /* 0x0041e80000100800 */
[----:B------:R-:W-:Y:S04]  /*77550*/  STL [R1+0x70], R0 ;  /* 0x0000700001007387 */ /* 0x000fe80000100800 */
        /* <DEDUP_REMOVED lines=166> */
[----:B------:R-:W3:Y:S04]  /*77fc0*/  LDL.LU R21, [R1+0x1fbc] ;  /* 0x001fbc0001157983 */ /* 0x000ee80000300800 */
[----:B------:R3:W-:Y:S02]  /*77fd0*/  STL [R1+0xc8], R20 ;  /* 0x0000c81401007387 */ /* 0x0007e40000100800 */
[----:B---3--:R-:W-:Y:S02]  /*77fe0*/  F2FP.BF16.F32.PACK_AB R20, R21, R22 ;  /* 0x000000161514723e */ /* 0x008fe400000010ff */
[----:B----4-:R-:W-:Y:S02]  /*77ff0*/  F2FP.BF16.F32.PACK_AB R22, R23, R24 ;  /* 0x000000181716723e */ /* 0x010fe400000010ff */
[----:B------:R-:W-:Y:S01]  /*78000*/  F2FP.BF16.F32.PACK_AB R21, R25, R26 ;  /* 0x0000001a1915723e */ /* 0x000fe200000010ff */
        /* <DEDUP_REMOVED lines=185> */
[----:B------:R-:W2:Y:S01]  /*78ba0*/  LDL.LU R21, [R1+0x1f38] ;  /* 0x001f380001157983 */ /* 0x000ea20000300800 */
[----:B----4-:R-:W-:-:S03]  /*78bb0*/  F2FP.BF16.F32.PACK_AB R24, R23, R24 ;  /* 0x000000181718723e */ /* 0x010fc600000010ff */
[----:B------:R0:W-:Y:S01]  /*78bc0*/  STL [R1+0x14c], R20 ;  /* 0x00014c1401007387 */ /* 0x0001e20000100800 */
[----:B---3--:R-:W-:Y:S02]  /*78bd0*/  F2FP.BF16.F32.PACK_AB R26, R25, R26 ;  /* 0x0000001a191a723e */ /* 0x008fe400000010ff */
[----:B------:R-:W-:Y:S01]  /*78be0*/  F2FP.BF16.F32.PACK_AB R12, R27, R12 ;  /* 0x0000000c1b0c723e */ /* 0x000fe200000010ff */
[----:B0-----:R1:W5:Y:S01]  /*78bf0*/  LDL.LU R20, [R1+0x1f34] ;  /* 0x001f340001147983 */ /* 0x0013620000300800 */
[----:B------:R-:W-:Y:S02]  /*78c00*/  F2FP.BF16.F32.PACK_AB R14, R13, R14 ;  /* 0x0000000e0d0e723e */ /* 0x000fe400000010ff */
[----:B------:R-:W-:Y:S02]  /*78c10*/  F2FP.BF16.F32.PACK_AB R16, R15, R16 ;  /* 0x000000100f10723e */ /* 0x000fe400000010ff */
[----:B------:R-:W-:Y:S02]  /*78c20*/  F2FP.BF16.F32.PACK_AB R18, R17, R18 ;  /* 0x000000121112723e */ /* 0x000fe400000010ff */
[----:B------:R-:W-:-:S02]  /*78c30*/  F2FP.BF16.F32.PACK_AB R4, R19, R4 ;  /* 0x000000041304723e */ /* 0x000fc400000010ff */
[----:B------:R-:W-:Y:S02]  /*78c40*/  F2FP.BF16.F32.PACK_AB R6, R5, R6 ;  /* 0x000000060506723e */ /* 0x000fe400000010ff */
[----:B------:R-:W-:Y:S02]  /*78c50*/  F2FP.BF16.F32.PACK_AB R8, R7, R8 ;  /* 0x000000080708723e */ /* 0x000fe400000010ff */
[----:B------:R-:W-:Y:S02]  /*78c60*/  F2FP.BF16.F32.PACK_AB R10, R9, R10 ;  /* 0x0000000a090a723e */ /* 0x000fe400000010ff */
[----:B------:R-:W-:Y:S02]  /*78c70*/  F2FP.BF16.F32.PACK_AB R28, R11, R28 ;  /* 0x0000001c0b1c723e */ /* 0x000fe400000010ff */
[----:B------:R-:W-:Y:S02]  /*78c80*/  F2FP.BF16.F32.PACK_AB R3, R29, R3 ;  /* 0x000000031d03723e */ /* 0x000fe400000010ff */
[----:B--2---:R-:W-:-:S02]  /*78c90*/  F2FP.BF16.F32.PACK_AB R22, R21, R22 ;  /* 0x000000161516723e */ /* 0x004fc400000010ff */
[----:B------:R1:W5:Y:S04]  /*78ca0*/  LDL.LU R21, [R1+0x1f30] ;  /* 0x001f300001157983 */ /* 0x0003680000300800 */
[----:B------:R0:W-:Y:S04]  /*78cb0*/  STL [R1+0x148], R22 ;  /* 0x0001481601007387 */ /* 0x0001e80000100800 */
[----:B0-----:R1:W5:Y:S04]  /*78cc0*/  LDL.LU R22, [R1+0x1f2c] ;  /* 0x001f2c0001167983 */ /* 0x0013680000300800 */
        /* <DEDUP_REMOVED lines=32> */
[----:B0-----:R-:W2:Y:S04]  /*78ed0*/  LDL.LU R28, [R1+0x1ed4] ;  /* 0x001ed400011c7983 */ /* 0x001ea80000300800 */
[----:B------:R-:W2:Y:S01]  /*78ee0*/  LDL.LU R29, [R1+0x1ed0] ;  /* 0x001ed000011d7983 */ /* 0x000ea20000300800 */
[----:B------:R-:W-:-:S03]  /*78ef0*/  F2FP.BF16.F32.PACK_AB R2, R0, R2 ;  /* 0x000000020002723e */ /* 0x000fc600000010ff */
[----:B------:R1:W-:Y:S01]  /*78f00*/  STL [R1+0x178], R3 ;  /* 0x0001780301007387 */ /* 0x0003e20000100800 */
[----:B--2---:R-:W-:-:S05]  /*78f10*/  F2FP.BF16.F32.PACK_AB R0, R29, R28 ;  /* 0x0000001c1d00723e */ /* 0x004fca00000010ff */
[----:B------:R1:W-:Y:S04]  /*78f20*/  STL [R1+0x170], R0 ;  /* 0x0001700001007387 */ /* 0x0003e80000100800 */
[----:B------:R1:W-:Y:S02]  /*78f30*/  STL [R1+0x174], R2 ;  /* 0x0001740201007387 */ /* 0x0003e40000100800 */
.L_x_0:
[----:B-----5:R-:W-:Y:S01]  /*78f40*/  STL.64 [R1+0x1f58], R22 ;  /* 0x001f581601007387 */ /* 0x020fe20000100a00 */
[----:B-1----:R-:W1:Y:S01]  /*78f50*/  S2R R3, SR_TID.X ;  /* 0x0000000000037919 */ /* 0x002e620000002100 */
[----:B------:R-:W2:Y:S01]  /*78f60*/  S2UR UR5, SR_CgaCtaId ;  /* 0x00000000000579c3 */ /* 0x000ea20000008800 */
[----:B------:R-:W-:Y:S01]  /*78f70*/  ULDC.64 UR10, c[0x0][0x228] ;  /* 0x00008a00000a7ab9 */ /* 0x000fe20000000a00 */
[----:B------:R-:W-:Y:S01]  /*78f80*/  UMOV UR4, 0x400 ;  /* 0x0000040000047882 */ /* 0x000fe20000000000 */
[----:B------:R3:W-:Y:S01]  /*78f90*/  STL.64 [R1+0x1f50], R20 ;  /* 0x001f501401007387 */ /* 0x0007e20000100a00 */
[----:B------:R-:W-:-:S03]  /*78fa0*/  ULDC UR8, c[0x0][0x22c] ;  /* 0x00008b0000087ab9 */ /* 0x000fc60000000800 */
[----:B---3--:R-:W3:Y:S04]  /*78fb0*/  LDL.LU R20, [R1+0x150] ;  /* 0x0001500001147983 */ /* 0x008ee80000300800 */
[----:B------:R-:W3:Y:S04]  /*78fc0*/  LDL.LU R21, [R1+0x154] ;  /* 0x0001540001157983 */ /* 0x000ee80000300800 */
[----:B------:R-:W3:Y:S04]  /*78fd0*/  LDL.LU R22, [R1+0x158] ;  /* 0x0001580001167983 */ /* 0x000ee80000300800 */
[----:B------:R-:W3:Y:S04]  /*78fe0*/  LDL.LU R23, [R1+0x15c] ;  /* 0x00015c0001177983 */ /* 0x000ee80000300800 */
[----:B------:R-:W-:Y:S04]  /*78ff0*/  STL.64 [R1+0x1f48], R26 ;  /* 0x001f481a01007387 */ /* 0x000fe80000100a00 */
[----:B------:R4:W-:Y:S04]  /*79000*/  STL.64 [R1+0x1f40], R24 ;  /* 0x001f401801007387 */ /* 0x0009e80000100a00 */
[----:B----4-:R-:W4:Y:S04]  /*79010*/  LDL.LU R24, [R1+0x160] ;  /* 0x0001600001187983 */ /* 0x010f280000300800 */
[----:B------:R-:W4:Y:S04]  /*79020*/  LDL.LU R25, [R1+0x164] ;  /* 0x0001640001197983 */ /* 0x000f280000300800 */
[----:B------:R-:W4:Y:S04]  /*79030*/  LDL.LU R26, [R1+0x168] ;  /* 0x00016800011a7983 */ /* 0x000f280000300800 */
[----:B------:R-:W4:Y:S04]  /*79040*/  LDL.LU R27, [R1+0x16c] ;  /* 0x00016c00011b7983 */ /* 0x000f280000300800 */
[----:B------:R-:W-:Y:S04]  /*79050*/  STL.64 [R1+0x1f38], R14 ;  /* 0x001f380e01007387 */ /* 0x000fe80000100a00 */
[----:B------:R0:W-:Y:S04]  /*79060*/  STL.64 [R1+0x1f30], R12 ;  /* 0x001f300c01007387 */ /* 0x0001e80000100a00 */
[----:B0-----:R-:W3:Y:S04]  /*79070*/  LDL.LU R12, [R1+0x170] ;  /* 0x00017000010c7983 */ /* 0x001ee80000300800 */
[----:B------:R-:W3:Y:S04]  /*79080*/  LDL.LU R13, [R1+0x174] ;  /* 0x00017400010d7983 */ /* 0x000ee80000300800 */
[----:B------:R-:W3:Y:S04]  /*79090*/  LDL.LU R14, [R1+0x178] ;  /* 0x00017800010e7983 */ /* 0x000ee80000300800 */
[----:B------:R-:W3:Y:S04]  /*790a0*/  LDL.LU R15, [R1+0x17c] ;  /* 0x00017c00010f7983 */ /* 0x000ee80000300800 */
[----:B------:R0:W-:Y:S04]  /*790b0*/  STL.64 [R1+0x1f28], R18 ;  /* 0x001f281201007387 */ /* 0x0001e80000100a00 */
[----:B0-----:R-:W4:Y:S04]  /*790c0*/  LDL R19, [R1+0x1ecc] ;  /* 0x001ecc0001137983 */ /* 0x001f280000100800 */
[----:B------:R-:W-:Y:S04]  /*790d0*/  STL.64 [R1+0x1f20], R16 ;  /* 0x001f201001007387 */ /* 0x000fe80000100a00 */
[----:B------:R-:W-:Y:S04]  /*790e0*/  STL.64 [R1+0x1f18], R6 ;  /* 0x001f180601007387 */ /* 0x000fe80000100a00 */
[----:B------:R-:W-:Y:S04]  /*790f0*/  STL.64 [R1+0x1f10], R4 ;  /* 0x001f100401007387 */ /* 0x000fe80000100a00 */
[----:B------:R-:W-:Y:S04]  /*79100*/  STL.64 [R1+0x1f08], R10 ;  /* 0x001f080a01007387 */ /* 0x000fe80000100a00 */
[----:B------:R-:W-:Y:S04]  /*79110*/  STL.64 [R1+0x1f00], R8 ;  /* 0x001f000801007387 */ /* 0x000fe80000100a00 */
[----:B------:R-:W3:Y:S01]  /*79120*/  LDL.LU R29, [R1+0x7e8] ;  /* 0x0007e800011d7983 */ /* 0x000ee20000300800 */
[C---:B-1----:R-:W-:Y:S01]  /*79130*/  IMAD.SHL.U32 R28, R3.reuse, 0x10, RZ ;  /* 0x00000010031c7824 */ /* 0x042fe200078e00ff */
[----:B--2---:R-:W-:Y:S01]  /*79140*/  ULEA UR4, UR5, UR4, 0x18 ;  /* 0x0000000405047291 */ /* 0x004fe2000f8ec03f */
[----:B------:R-:W-:-:S02]  /*79150*/  IMAD.SHL.U32 R3, R3, 0x20, RZ ;  /* 0x0000002003037824 */ /* 0x000fc400078e00ff */
[----:B------:R-:W-:Y:S01]  /*79160*/  ULDC UR5, c[0x0][0x22c] ;  /* 0x00008b0000057ab9 */ /* 0x000fe20000000800 */
[----:B------:R-:W-:Y:S02]  /*79170*/  LOP3.LUT R28, R28, 0x1f0, RZ, 0xc0, !PT ;  /* 0x000001f01c1c7812 */ /* 0x000fe400078ec0ff */
[----:B------:R-:W-:Y:S01]  /*79180*/  LOP3.LUT R3, R3, 0x400, RZ, 0xc0, !PT ;  /* 0x0000040003037812 */ /* 0x000fe200078ec0ff */
[----:B------:R-:W-:Y:S01]  /*79190*/  BAR.SYNC.DEFER_BLOCKING 0x0 ;  /* 0x0000000000007b1d */ /* 0x000fe20000010000 */
[----:B----4-:R-:W-:-:S05]  /*791a0*/  ISETP.GE.AND P0, PT, R19, UR10, PT ;  /* 0x0000000a13007c0c */ /* 0x010fca000bf06270 */
[----:B------:R-:W0:Y:S01]  /*791b0*/  S2R R19, SR_TID.X ;  /* 0x0000000000137919 */ /* 0x000e220000002100 */
[C---:B---3--:R-:W-:Y:S02]  /*791c0*/  VIADD R0, R29.reuse, 0x2 ;  /* 0x000000021d007836 */ /* 0x048fe40000000000 */
[----:B------:R-:W-:-:S03]  /*791d0*/  VIADD R2, R29, 0x1 ;  /* 0x000000011d027836 */ /* 0x000fc60000000000 */
[----:B------:R-:W-:Y:S01]  /*791e0*/  ISETP.LT.AND P1, PT, R0, UR5, !P0 ;  /* 0x0000000500007c0c */ /* 0x000fe2000c721270 */
[----:B------:R-:W-:Y:S01]  /*791f0*/  ULDC UR5, c[0x0][0x22c] ;  /* 0x00008b0000057ab9 */ /* 0x000fe20000000800 */
[----:B------:R-:W-:Y:S01]  /*79200*/  IADD3 R0, R28, UR4, R3 ;  /* 0x000000041c007c10 */ /* 0x000fe2000fffe003 */
[C---:B------:R-:W-:Y:S01]  /*79210*/  VIADD R3, R29.reuse, 0x3 ;  /* 0x000000031d037836 */ /* 0x040fe20000000000 */
[----:B------:R-:W-:Y:S01]  /*79220*/  ISETP.LT.AND P2, PT, R2, UR8, !P0 ;  /* 0x0000000802007c0c */ /* 0x000fe2000c741270 */
[----:B------:R-:W-:Y:S01]  /*79230*/  VIADD R2, R29, 0x4 ;  /* 0x000000041d027836 */ /* 0x000fe20000000000 */
[----:B0-----:R-:W-:Y:S01]  /*79240*/  LOP3.LUT R19, R19, 0x3f, RZ, 0xc0, !PT ;  /* 0x0000003f13137812 */ /* 0x001fe200078ec0ff */
[----:B------:R-:W-:Y:S01]  /*79250*/  STSM.16.M88.4 [R0], R12 ;  /* 0x0000000c00007844 */ /* 0x000fe20000000200 */
[----:B------:R-:W-:Y:S01]  /*79260*/  ULDC UR8, c[0x0][0x22c] ;  /* 0x00008b0000087ab9 */ /* 0x000fe20000000800 */
[----:B------:R-:W-:Y:S01]  /*79270*/  ISETP.LT.AND P3, PT, R3, UR5, !P0 ;  /* 0x0000000503007c0c */ /* 0x000fe2000c761270 */
[----:B------:R-:W-:Y:S01]  /*79280*/  ULDC UR5, c[0x0][0x22c] ;  /* 0x00008b0000057ab9 */ /* 0x000fe20000000800 */
[----:B------:R-:W-:Y:S01]  /*79290*/  STSM.16.M88.4 [R0+0x200], R24 ;  /* 0x0002001800007844 */ /* 0x000fe20000000200 */
[----:B------:R-:W-:Y:S01]  /*792a0*/  BAR.SYNC.DEFER_BLOCKING 0x0 ;  /* 0x0000000000007b1d */ /* 0x000fe20000010000 */
[----:B------:R-:W-:-:S02]  /*792b0*/  ISETP.LT.AND P5, PT, R2, UR8, !P0 ;  /* 0x0000000802007c0c */ /* 0x000fc4000c7a1270 */
[----:B------:R-:W-:-:S03]  /*792c0*/  LEA R2, R19, UR4, 0x4 ;  /* 0x0000000413027c11 */ /* 0x000fc6000f8e20ff */
[----:B------:R-:W-:Y:S01]  /*792d0*/  ULDC UR4, c[0x0][0x244] ;  /* 0x0000910000047ab9 */ /* 0x000fe20000000800 */
[----:B------:R-:W-:Y:S01]  /*792e0*/  ULDC.64 UR8, c[0x0][0x220] ;  /* 0x0000880000087ab9 */ /* 0x000fe20000000a00 */
[----:B------:R-:W0:Y:S04]  /*792f0*/  LDS.128 R8, [R2] ;  /* 0x0000000002087984 */ /* 0x000e280000000c00 */
[----:B------:R-:W1:Y:S01]  /*79300*/  LDS.128 R4, [R2+0x400] ;  /* 0x0004000002047984 */ /* 0x000e620000000c00 */
[----:B------:R-:W-:Y:S06]  /*79310*/  BAR.SYNC.DEFER_BLOCKING 0x0 ;  /* 0x0000000000007b1d */ /* 0x000fec0000010000 */
[----:B------:R-:W-:Y:S04]  /*79320*/  STSM.16.M88.4 [R0], R20 ;  /* 0x0000001400007844 */ /* 0x000fe80000000200 */
[----:B0-----:R-:W-:Y:S04]  /*79330*/  STL.64 [R1+0x160], R8 ;  /* 0x0001600801007387 */ /* 0x001fe80000100a00 */
[----:B------:R-:W-:Y:S04]  /*79340*/  STL.64 [R1+0x168], R10 ;  /* 0x0001680a01007387 */ /* 0x000fe80000100a00 */
[----:B-1----:R-:W-:Y:S04]  /*79350*/  STL.64 [R1+0x170], R4 ;  /* 0x0001700401007387 */ /* 0x002fe80000100a00 */
[----:B------:R-:W-:Y:S04]  /*79360*/  STL.64 [R1+0x178], R6 ;  /* 0x0001780601007387 */ /* 0x000fe80000100a00 */
[----:B------:R-:W2:Y:S04]  /*79370*/  LDL.LU R12, [R1+0xc0] ;  /* 0x0000c000010c7983 */ /* 0x000ea80000300800 */
        /* <DEDUP_REMOVED lines=53> */
[----:B--2---:R-:W-:Y:S01]  /*796d0*/  STSM.16.M88.4 [R0+0x200], R12 ;  /* 0x0002000c00007844 */ /* 0x004fe20000000200 */
[----:B------:R-:W-:Y:S06]  /*796e0*/  BAR.SYNC.DEFER_BLOCKING 0x0 ;  /* 0x0000000000007b1d */ /* 0x000fec0000010000 */
[----:B------:R-:W0:Y:S04]  /*796f0*/  LDS.128 R12, [R2] ;  /* 0x00000000020c7984 */ /* 0x000e280000000c00 */
[----:B0-----:R-:W-:Y:S04]  /*79700*/  STL.64 [R1+0x140], R12 ;  /* 0x0001400c01007387 */ /* 0x001fe80000100a00 */
[----:B------:R-:W-:Y:S04]  /*79710*/  STL.64 [R1+0x148], R14 ;  /* 0x0001480e01007387 */ /* 0x000fe80000100a00 */
[----:B------:R-:W0:Y:S04]  /*79720*/  LDS.128 R12, [R2+0x400] ;  /* 0x00040000020c7984 */ /* 0x000e280000000c00 */
[----:B0-----:R-:W-:Y:S04]  /*79730*/  STL.64 [R1+0x150], R12 ;  /* 0x0001500c01007387 */ /* 0x001fe80000100a00 */
[----:B------:R0:W-:Y:S04]  /*79740*/  STL.64 [R1+0x158], R14 ;  /* 0x0001580e01007387 */ /* 0x0001e80000100a00 */
[----:B0-----:R-:W2:Y:S04]  /*79750*/  LDL.LU.64 R14, [R1+0x1ff8] ;  /* 0x001ff800010e7983 */ /* 0x001ea80000300a00 */
[----:B------:R-:W2:Y:S01]  /*79760*/  LDL.LU.64 R12, [R1+0x1ff0] ;  /* 0x001ff000010c7983 */ /* 0x000ea20000300a00 */
[----:B------:R-:W-:Y:S06]  /*79770*/  BAR.SYNC.DEFER_BLOCKING 0x0 ;  /* 0x0000000000007b1d */ /* 0x000fec0000010000 */
[----:B--2---:R0:W-:Y:S04]  /*79780*/  STSM.16.M88.4 [R0], R12 ;  /* 0x0000000c00007844 */ /* 0x0041e80000000200 */
[----:B0-----:R-:W2:Y:S04]  /*79790*/  LDL.LU.64 R14, [R1+0x1fe8] ;  /* 0x001fe800010e7983 */ /* 0x001ea80000300a00 */
[----:B------:R-:W2:Y:S04]  /*797a0*/  LDL.LU.64 R12, [R1+0x1fe0] ;  /* 0x001fe000010c7983 */ /* 0x000ea80000300a00 */
        /* <DEDUP_REMOVED lines=19> */
[----:B------:R-:W0:Y:S01]  /*798e0*/  LDS.128 R12, [R2+0x400] ;  /* 0x00040000020c7984 */ /* 0x000e220000000c00 */
[----:B------:R-:W-:Y:S06]  /*798f0*/  BAR.SYNC.DEFER_BLOCKING 0x0 ;  /* 0x0000000000007b1d */ /* 0x000fec0000010000 */
[----:B0-----:R-:W-:Y:S04]  /*79900*/  STL.64 [R1+0x110], R12 ;  /* 0x0001100c01007387 */ /* 0x001fe80000100a00 */
[----:B------:R0:W-:Y:S04]  /*79910*/  STL.64 [R1+0x118], R14 ;  /* 0x0001180e01007387 */ /* 0x0001e80000100a00 */
[----:B0-----:R-:W2:Y:S04]  /*79920*/  LDL.LU.64 R14, [R1+0x1fb8] ;  /* 0x001fb800010e7983 */ /* 0x001ea80000300a00 */
[----:B------:R-:W2:Y:S04]  /*79930*/  LDL.LU.64 R12, [R1+0x1fb0] ;  /* 0x001fb000010c7983 */ /* 0x000ea80000300a00 */
[----:B---3--:R-:W-:Y:S04]  /*79940*/  STSM.16.M88.4 [R0], R8 ;  /* 0x0000000800007844 */ /* 0x008fe80000000200 */
[----:B----4-:R-:W-:Y:S01]  /*79950*/  STSM.16.M88.4 [R0+0x200], R4 ;  /* 0x0002000400007844 */ /* 0x010fe20000000200 */
[----:B------:R-:W-:Y:S06]  /*79960*/  BAR.SYNC.DEFER_BLOCKING 0x0 ;  /* 0x0000000000007b1d */ /* 0x000fec0000010000 */
        /* <DEDUP_REMOVED lines=8> */
[----:B--2---:R-:W-:Y:S01]  /*799f0*/  STSM.16.M88.4 [R0+0x200], R12 ;  /* 0x0002000c00007844 */ /* 0x004fe20000000200 */
[----:B------:R-:W-:Y:S06]  /*79a00*/  BAR.SYNC.DEFER_BLOCKING 0x0 ;  /* 0x0000000000007b1d */ /* 0x000fec0000010000 */
[----:B------:R-:W0:Y:S04]  /*79a10*/  LDS.128 R8, [R2] ;  /* 0x0000000002087984 */ /* 0x000e280000000c00 */
[----:B------:R-:W1:Y:S01]  /*79a20*/  LDS.128 R4, [R2+0x400] ;  /* 0x0004000002047984 */ /* 0x000e620000000c00 */
[----:B------:R-:W-:Y:S06]  /*79a30*/  BAR.SYNC.DEFER_BLOCKING 0x0 ;  /* 0x0000000000007b1d */ /* 0x000fec0000010000 */
[----:B------:R2:W-:Y:S04]  /*79a40*/  STSM.16.M88.4 [R0], R24 ;  /* 0x0000001800007844 */ /* 0x0005e80000000200 */
[----:B------:R-:W-:Y:S04]  /*79a50*/  STSM.16.M88.4 [R0+0x200], R20 ;  /* 0x0002001400007844 */ /* 0x000fe80000000200 */
[----:B0-----:R-:W-:Y:S04]  /*79a60*/  STL.64 [R1+0xc0], R8 ;  /* 0x0000c00801007387 */ /* 0x001fe80000100a00 */
[----:B------:R-:W-:Y:S04]  /*79a70*/  STL.64 [R1+0xc8], R10 ;  /* 0x0000c80a01007387 */ /* 0x000fe80000100a00 */
[----:B-1----:R-:W-:Y:S04]  /*79a80*/  STL.64 [R1+0xd0], R4 ;  /* 0x0000d00401007387 */ /* 0x002fe80000100a00 */
[----:B------:R-:W-:Y:S04]  /*79a90*/  STL.64 [R1+0xd8], R6 ;  /* 0x0000d80601007387 */ /* 0x000fe80000100a00 */
[----:B--2---:R-:W2:Y:S04]  /*79aa0*/  LDL.LU R24, [R1+0x40] ;  /* 0x0000400001187983 */ /* 0x004ea80000300800 */
[----:B------:R-:W2:Y:S04]  /*79ab0*/  LDL.LU R25, [R1+0x44] ;  /* 0x0000440001197983 */ /* 0x000ea80000300800 */
[----:B------:R-:W3:Y:S04]  /*79ac0*/  LDL.LU R26, [R1+0x48] ;  /* 0x00004800011a7983 */ /* 0x000ee80000300800 */
[----:B------:R-:W3:Y:S01]  /*79ad0*/  LDL.LU R27, [R1+0x4c] ;  /* 0x00004c00011b7983 */ /* 0x000ee20000300800 */
[----:B------:R-:W-:Y:S06]  /*79ae0*/  BAR.SYNC.DEFER_BLOCKING 0x0 ;  /* 0x0000000000007b1d */ /* 0x000fec0000010000 */
        /* <DEDUP_REMOVED lines=25> */
[----:B--2---:R-:W-:Y:S04]  /*79c80*/  STL.64 [R1+0x1fa0], R24 ;  /* 0x001fa01801007387 */ /* 0x004fe80000100a00 */
[----:B------:R-:W0:Y:S04]  /*79c90*/  LDS.128 R24, [R2] ;  /* 0x0000000002187984 */ /* 0x000e280000000c00 */
[----:B------:R-:W2:Y:S04]  /*79ca0*/  LDL.LU R20, [R1+0x50] ;  /* 0x0000500001147983 */ /* 0x000ea80000300800 */
        /* <DEDUP_REMOVED lines=11> */
[----:B------:R-:W3:Y:S04]  /*79d60*/  LDL.LU R4, [R1+0x10] ;  /* 0x0000100001047983 */ /* 0x000ee80000300800 */
[----:B------:R-:W3:Y:S04]  /*79d70*/  LDL.LU R5, [R1+0x14] ;  /* 0x0000140001057983 */ /* 0x000ee80000300800 */
[----:B------:R-:W3:Y:S04]  /*79d80*/  LDL.LU R6, [R1+0x18] ;  /* 0x0000180001067983 */ /* 0x000ee80000300800 */
[----:B------:R-:W3:Y:S04]  /*79d90*/  LDL.LU R7, [R1+0x1c] ;  /* 0x00001c0001077983 */ /* 0x000ee80000300800 */
[----:B------:R-:W3:Y:S04]  /*79da0*/  LDL.LU R8, [R1] ;  /* 0x0000000001087983 */ /* 0x000ee80000300800 */
[----:B------:R-:W3:Y:S04]  /*79db0*/  LDL.LU R9, [R1+0x4] ;  /* 0x0000040001097983 */ /* 0x000ee80000300800 */
[----:B------:R-:W3:Y:S04]  /*79dc0*/  LDL.LU R10, [R1+0x8] ;  /* 0x00000800010a7983 */ /* 0x000ee80000300800 */
[----:B------:R-:W3:Y:S04]  /*79dd0*/  LDL.LU R11, [R1+0xc] ;  /* 0x00000c00010b7983 */ /* 0x000ee80000300800 */
        /* <DEDUP_REMOVED lines=36> */
[----:B------:R0:W-:Y:S04]  /*7a020*/  STSM.16.M88.4 [R0], R20 ;  /* 0x0000001400007844 */ /* 0x0001e80000000200 */
[----:B0-----:R-:W3:Y:S04]  /*7a030*/  LDL.LU.64 R22, [R1+0x1f58] ;  /* 0x001f580001167983 */ /* 0x001ee80000300a00 */
[----:B------:R-:W3:Y:S04]  /*7a040*/  LDL.LU.64 R20, [R1+0x1f50] ;  /* 0x001f500001147983 */ /* 0x000ee80000300a00 */
        /* <DEDUP_REMOVED lines=11> */
[----:B----4-:R0:W-:Y:S04]  /*7a100*/  STSM.16.M88.4 [R0], R12 ;  /* 0x0000000c00007844 */ /* 0x0101e80000000200 */
[----:B---3--:R-:W-:Y:S01]  /*7a110*/  STSM.16.M88.4 [R0+0x200], R16 ;  /* 0x0002001000007844 */ /* 0x008fe20000000200 */
[----:B------:R-:W-:Y:S06]  /*7a120*/  BAR.SYNC.DEFER_BLOCKING 0x0 ;  /* 0x0000000000007b1d */ /* 0x000fec0000010000 */
[----:B0-----:R-:W3:Y:S04]  /*7a130*/  LDL.LU.64 R14, [R1+0x1f38] ;  /* 0x001f3800010e7983 */ /* 0x001ee80000300a00 */
[----:B------:R-:W3:Y:S04]  /*7a140*/  LDL.LU.64 R12, [R1+0x1f30] ;  /* 0x001f3000010c7983 */ /* 0x000ee80000300a00 */
[----:B------:R-:W4:Y:S04]  /*7a150*/  LDL.LU R3, [R1+0x1ecc] ;  /* 0x001ecc0001037983 */ /* 0x000f280000300800 */
[----:B------:R-:W0:Y:S04]  /*7a160*/  LDS.128 R16, [R2] ;  /* 0x0000000002107984 */ /* 0x000e280000000c00 */
[----:B0-----:R-:W-:Y:S04]  /*7a170*/  STL.64 [R1+0x20], R16 ;  /* 0x0000201001007387 */ /* 0x001fe80000100a00 */
[----:B------:R-:W-:Y:S04]  /*7a180*/  STL.64 [R1+0x28], R18 ;  /* 0x0000281201007387 */ /* 0x000fe80000100a00 */
[----:B------:R-:W0:Y:S01]  /*7a190*/  LDS.128 R16, [R2+0x400] ;  /* 0x0004000002107984 */ /* 0x000e220000000c00 */
[----:B------:R-:W-:Y:S06]  /*7a1a0*/  BAR.SYNC.DEFER_BLOCKING 0x0 ;  /* 0x0000000000007b1d */ /* 0x000fec0000010000 */
[----:B------:R-:W-:Y:S04]  /*7a1b0*/  STSM.16.M88.4 [R0], R4 ;  /* 0x0000000400007844 */ /* 0x000fe80000000200 */
[----:B------:R-:W-:Y:S01]  /*7a1c0*/  STSM.16.M88.4 [R0+0x200], R8 ;  /* 0x0002000800007844 */ /* 0x000fe20000000200 */
[----:B------:R-:W-:Y:S06]  /*7a1d0*/  BAR.SYNC.DEFER_BLOCKING 0x0 ;  /* 0x0000000000007b1d */ /* 0x000fec0000010000 */
[----:B0-----:R-:W-:Y:S04]  /*7a1e0*/  STL.64 [R1+0x30], R16 ;  /* 0x0000301001007387 */ /* 0x001fe80000100a00 */
[----:B------:R0:W-:Y:S04]  /*7a1f0*/  STL.64 [R1+0x38], R18 ;  /* 0x0000381201007387 */ /* 0x0001e80000100a00 */
[----:B------:R-:W1:Y:S04]  /*7a200*/  LDS.128 R8, [R2] ;  /* 0x0000000002087984 */ /* 0x000e680000000c00 */
[----:B0-----:R-:W4:Y:S04]  /*7a210*/  LDL.LU.64 R18, [R1+0x1f28] ;  /* 0x001f280001127983 */ /* 0x001f280000300a00 */
[----:B------:R-:W4:Y:S04]  /*7a220*/  LDL.LU.64 R16, [R1+0x1f20] ;  /* 0x001f200001107983 */ /* 0x000f280000300a00 */
[----:B------:R-:W4:Y:S04]  /*7a230*/  LDL.LU.64 R6, [R1+0x1f18] ;  /* 0x001f180001067983 */ /* 0x000f280000300a00 */
[----:B------:R-:W4:Y:S04]  /*7a240*/  LDL.LU.64 R4, [R1+0x1f10] ;  /* 0x001f100001047983 */ /* 0x000f280000300a00 */
[----:B-1----:R-:W-:Y:S04]  /*7a250*/  STL.64 [R1], R8 ;  /* 0x0000000801007387 */ /* 0x002fe80000100a00 */
[----:B------:R-:W-:Y:S04]  /*7a260*/  STL.64 [R1+0x8], R10 ;  /* 0x0000080a01007387 */ /* 0x000fe80000100a00 */
[----:B------:R-:W0:Y:S01]  /*7a270*/  LDS.128 R8, [R2+0x400] ;  /* 0x0004000002087984 */ /* 0x000e220000000c00 */
[----:B------:R-:W-:Y:S06]  /*7a280*/  BAR.SYNC.DEFER_BLOCKING 0x0 ;  /* 0x0000000000007b1d */ /* 0x000fec0000010000 */
[----:B------:R-:W-:Y:S04]  /*7a290*/  STSM.16.M88.4 [R0], R20 ;  /* 0x0000001400007844 */ /* 0x000fe80000000200 */
[----:B0-----:R-:W-:Y:S04]  /*7a2a0*/  STL.64 [R1+0x10], R8 ;  /* 0x0000100801007387 */ /* 0x001fe80000100a00 */
[----:B------:R0:W-:Y:S04]  /*7a2b0*/  STL.64 [R1+0x18], R10 ;  /* 0x0000180a01007387 */ /* 0x0001e80000100a00 */
[----:B0-----:R-:W4:Y:S04]  /*7a2c0*/  LDL.LU.64 R10, [R1+0x1f08] ;  /* 0x001f0800010a7983 */ /* 0x001f280000300a00 */
[----:B------:R-:W4:Y:S04]  /*7a2d0*/  LDL.LU.64 R8, [R1+0x1f00] ;  /* 0x001f000001087983 */ /* 0x000f280000300a00 */
[----:B--2---:R-:W-:Y:S04]  /*7a2e0*/  STL.64 [R1+0x1ee8], R26 ;  /* 0x001ee81a01007387 */ /* 0x004fe80000100a00 */
[----:B------:R0:W-:Y:S01]  /*7a2f0*/  STSM.16.M88.4 [R0+0x200], R24 ;  /* 0x0002001800007844 */ /* 0x0001e20000000200 */
[----:B------:R-:W-:Y:S06]  /*7a300*/  BAR.SYNC.DEFER_BLOCKING 0x0 ;  /* 0x0000000000007b1d */ /* 0x000fec0000010000 */
[----:B0-----:R-:W2:Y:S04]  /*7a310*/  LDL.LU R24, [R1+0x180] ;  /* 0x0001800001187983 */ /* 0x001ea80000300800 */
[----:B------:R-:W0:Y:S04]  /*7a320*/  LDS.128 R20, [R2] ;  /* 0x0000000002147984 */ /* 0x000e280000000c00 */
[----:B0-----:R-:W-:Y:S04]  /*7a330*/  STL.64 [R1+0x1a0], R20 ;  /* 0x0001a01401007387 */ /* 0x001fe80000100a00 */
[----:B------:R-:W-:Y:S04]  /*7a340*/  STL.64 [R1+0x1a8], R22 ;  /* 0x0001a81601007387 */ /* 0x000fe80000100a00 */
[----:B------:R-:W2:Y:S04]  /*7a350*/  LDL.LU R25, [R1+0x184] ;  /* 0x0001840001197983 */ /* 0x000ea80000300800 */
[----:B------:R-:W2:Y:S04]  /*7a360*/  LDL.LU R26, [R1+0x188] ;  /* 0x00018800011a7983 */ /* 0x000ea80000300800 */
[----:B------:R-:W2:Y:S04]  /*7a370*/  LDL.LU R27, [R1+0x18c] ;  /* 0x00018c00011b7983 */ /* 0x000ea80000300800 */
[----:B------:R-:W0:Y:S01]  /*7a380*/  LDS.128 R20, [R2+0x400] ;  /* 0x0004000002147984 */ /* 0x000e220000000c00 */
[----:B------:R-:W-:Y:S06]  /*7a390*/  BAR.SYNC.DEFER_BLOCKING 0x0 ;  /* 0x0000000000007b1d */ /* 0x000fec0000010000 */
[----:B---3--:R-:W-:Y:S04]  /*7a3a0*/  STSM.16.M88.4 [R0], R12 ;  /* 0x0000000c00007844 */ /* 0x008fe80000000200 */
[----:B----4-:R-:W-:Y:S01]  /*7a3b0*/  STSM.16.M88.4 [R0+0x200], R16 ;  /* 0x0002001000007844 */ /* 0x010fe20000000200 */
[----:B------:R-:W-:Y:S06]  /*7a3c0*/  BAR.SYNC.DEFER_BLOCKING 0x0 ;  /* 0x0000000000007b1d */ /* 0x000fec0000010000 */
[----:B------:R-:W1:Y:S04]  /*7a3d0*/  LDS.128 R12, [R2] ;  /* 0x00000000020c7984 */ /* 0x000e680000000c00 */
[----:B------:R-:W3:Y:S01]  /*7a3e0*/  LDS.128 R16, [R2+0x400] ;  /* 0x0004000002107984 */ /* 0x000ee20000000c00 */
[----:B------:R-:W-:Y:S06]  /*7a3f0*/  BAR.SYNC.DEFER_BLOCKING 0x0 ;  /* 0x0000000000007b1d */ /* 0x000fec0000010000 */
[----:B--2---:R-:W-:Y:S04]  /*7a400*/  STL.64 [R1+0x1ef8], R26 ;  /* 0x001ef81a01007387 */ /* 0x004fe80000100a00 */
[----:B------:R2:W-:Y:S04]  /*7a410*/  STL.64 [R1+0x1ef0], R24 ;  /* 0x001ef01801007387 */ /* 0x0005e80000100a00 */
[----:B--2---:R-:W2:Y:S04]  /*7a420*/  LDL.LU R24, [R1+0x190] ;  /* 0x0001900001187983 */ /* 0x004ea80000300800 */
[----:B------:R-:W2:Y:S04]  /*7a430*/  LDL.LU R25, [R1+0x194] ;  /* 0x0001940001197983 */ /* 0x000ea80000300800 */
[----:B------:R-:W2:Y:S04]  /*7a440*/  LDL.LU R26, [R1+0x198] ;  /* 0x00019800011a7983 */ /* 0x000ea80000300800 */
[----:B------:R-:W2:Y:S04]  /*7a450*/  LDL.LU R27, [R1+0x19c] ;  /* 0x00019c00011b7983 */ /* 0x000ea80000300800 */
[----:B------:R-:W-:Y:S04]  /*7a460*/  STSM.16.M88.4 [R0], R4 ;  /* 0x0000000400007844 */ /* 0x000fe80000000200 */
[----:B------:R-:W-:Y:S01]  /*7a470*/  STSM.16.M88.4 [R0+0x200], R8 ;  /* 0x0002000800007844 */ /* 0x000fe20000000200 */
[----:B------:R-:W-:Y:S01]  /*7a480*/  BAR.SYNC.DEFER_BLOCKING 0x0 ;  /* 0x0000000000007b1d */ /* 0x000fe20000010000 */
[----:B0-----:R-:W-:-:S05]  /*7a490*/  IMAD.MOV.U32 R28, RZ, RZ, R23 ;  /* 0x000000ffff1c7224 */ /* 0x001fca00078e0017 */
[----:B------:R-:W0:Y:S04]  /*7a4a0*/  LDS.128 R4, [R2] ;  /* 0x0000000002047984 */ /* 0x000e280000000c00 */
[----:B------:R-:W4:Y:S01]  /*7a4b0*/  LDS.128 R8, [R2+0x400] ;  /* 0x0004000002087984 */ /* 0x000f220000000c00 */
[----:B------:R-:W-:Y:S06]  /*7a4c0*/  BAR.SYNC.DEFER_BLOCKING 0x0 ;  /* 0x0000000000007b1d */ /* 0x000fec0000010000 */
[----:B------:R-:W-:Y:S04]  /*7a4d0*/  STL.64 [R1+0x1b0], R20 ;  /* 0x0001b01401007387 */ /* 0x000fe80000100a00 */
[----:B------:R-:W-:Y:S04]  /*7a4e0*/  STL [R1+0x1b8], R22 ;  /* 0x0001b81601007387 */ /* 0x000fe80000100800 */
[----:B------:R-:W-:Y:S04]  /*7a4f0*/  STL [R1+0x1ed0], R28 ;  /* 0x001ed01c01007387 */ /* 0x000fe80000100800 */
[----:B-1----:R-:W-:Y:S04]  /*7a500*/  STL [R1+0x1ee0], R12 ;  /* 0x001ee00c01007387 */ /* 0x002fe80000100800 */
[----:B------:R-:W-:Y:S04]  /*7a510*/  STL [R1+0x1edc], R13 ;  /* 0x001edc0d01007387 */ /* 0x000fe80000100800 */
[----:B------:R1:W-:Y:S04]  /*7a520*/  STL [R1+0x1ed8], R14 ;  /* 0x001ed80e01007387 */ /* 0x0003e80000100800 */
[----:B-1----:R-:W3:Y:S04]  /*7a530*/  LDL.LU R14, [R1+0x164] ;  /* 0x00016400010e7983 */ /* 0x002ee80000300800 */
[----:B------:R1:W-:Y:S04]  /*7a540*/  STL [R1+0x1ed4], R15 ;  /* 0x001ed40f01007387 */ /* 0x0003e80000100800 */
[----:B-1----:R-:W4:Y:S04]  /*7a550*/  LDL.LU R15, [R1+0x160] ;  /* 0x00016000010f7983 */ /* 0x002f280000300800 */
[----:B--2---:R1:W-:Y:S04]  /*7a560*/  STSM.16.M88.4 [R0], R24 ;  /* 0x0000001800007844 */ /* 0x0043e80000000200 */
[----:B-1----:R-:W2:Y:S04]  /*7a570*/  LDL.LU.64 R26, [R1+0x1ef8] ;  /* 0x001ef800011a7983 */ /* 0x002ea80000300a00 */
[----:B------:R-:W2:Y:S01]  /*7a580*/  LDL.LU.64 R24, [R1+0x1ef0] ;  /* 0x001ef00001187983 */ /* 0x000ea20000300a00 */
[----:B------:R-:W-:Y:S01]  /*7a590*/  IMAD R20, R3, UR4, RZ ;  /* 0x0000000403147c24 */ /* 0x000fe2000f8e02ff */
[----:B------:R-:W-:Y:S01]  /*7a5a0*/  ULDC UR4, c[0x0][0x248] ;  /* 0x0000920000047ab9 */ /* 0x000fe20000000800 */
[C---:B------:R-:W-:Y:S01]  /*7a5b0*/  ISETP.LT.AND P4, PT, R29.reuse, UR11, !P0 ;  /* 0x0000000b1d007c0c */ /* 0x040fe2000c781270 */
[----:B------:R-:W-:-:S02]  /*7a5c0*/  IMAD R23, R29, UR4, RZ ;  /* 0x000000041d177c24 */ /* 0x000fc4000f8e02ff */
[----:B------:R-:W-:Y:S01]  /*7a5d0*/  LEA R3, P6, R20, UR8, 0x1 ;  /* 0x0000000814037c11 */ /* 0x000fe2000f8c08ff */
[----:B------:R-:W-:-:S03]  /*7a5e0*/  ULDC UR8, c[0x0][0x22c] ;  /* 0x00008b0000087ab9 */ /* 0x000fc60000000800 */
[----:B------:R-:W-:Y:S01]  /*7a5f0*/  LEA.HI.X.SX32 R20, R20, UR9, 0x1, P6 ;  /* 0x0000000914147c11 */ /* 0x000fe2000b0f0eff */
[C---:B------:R-:W-:Y:S01]  /*7a600*/  VIADD R21, R23.reuse, UR4 ;  /* 0x0000000417157c36 */ /* 0x040fe20008000000 */
[CC--:B------:R-:W-:Y:S01]  /*7a610*/  LEA R22, P6, R23.reuse, R3.reuse, 0x1 ;  /* 0x0000000317167211 */ /* 0x0c0fe200078c08ff */
[----:B------:R-:W-:Y:S01]  /*7a620*/  ULDC UR9, c[0x0][0x22c] ;  /* 0x00008b0000097ab9 */ /* 0x000fe20000000800 */
[----:B--2---:R1:W-:Y:S04]  /*7a630*/  STSM.16.M88.4 [R0+0x200], R24 ;  /* 0x0002001800007844 */ /* 0x0043e80000000200 */
[----:B-1----:R-:W2:Y:S04]  /*7a640*/  LDL.LU.64 R26, [R1+0x1ee8] ;  /* 0x001ee800011a7983 */ /* 0x002ea80000300a00 */
[----:B------:R-:W3:Y:S04]  /*7a650*/  LDL.LU R13, [R1+0x168] ;  /* 0x00016800010d7983 */ /* 0x000ee80000300800 */
[----:B------:R-:W3:Y:S04]  /*7a660*/  LDL.LU R28, [R1+0x16c] ;  /* 0x00016c00011c7983 */ /* 0x000ee80000300800 */
[----:B------:R-:W3:Y:S01]  /*7a670*/  LDL.LU R12, [R1+0x170] ;  /* 0x00017000010c7983 */ /* 0x000ee20000300800 */
[----:B------:R-:W-:Y:S01]  /*7a680*/  LEA.HI.X.SX32 R23, R23, R20, 0x1, P6 ;  /* 0x0000001417177211 */ /* 0x000fe200030f0eff */
[----:B------:R-:W-:Y:S01]  /*7a690*/  BAR.SYNC.DEFER_BLOCKING 0x0 ;  /* 0x0000000000007b1d */ /* 0x000fe20000010000 */
[----:B------:R-:W-:Y:S01]  /*7a6a0*/  VIADD R25, R29, 0x5 ;  /* 0x000000051d197836 */ /* 0x000fe20000000000 */
[C---:B------:R-:W-:Y:S01]  /*7a6b0*/  LEA R24, P6, R21.reuse, R3, 0x1 ;  /* 0x0000000315187211 */ /* 0x040fe200078c08ff */
[----:B------:R-:W-:-:S03]  /*7a6c0*/  VIADD R0, R21, UR4 ;  /* 0x0000000415007c36 */ /* 0x000fc60008000000 */
[----:B----4-:R1:W-:Y:S01]  /*7a6d0*/  @P4 STG.E.U16 desc[UR6][R22.64], R15 ;  /* 0x0000000f16004986 */ /* 0x0103e2000c101506 */
[----:B------:R-:W-:Y:S01]  /*7a6e0*/  ISETP.LT.AND P4, PT, R25, UR5, !P0 ;  /* 0x0000000519007c0c */ /* 0x000fe2000c781270 */
[----:B------:R-:W-:Y:S01]  /*7a6f0*/  ULDC UR5, c[0x0][0x22c] ;  /* 0x00008b0000057ab9 */ /* 0x000fe20000000800 */
[----:B------:R-:W-:Y:S01]  /*7a700*/  LEA.HI.X.SX32 R25, R21, R20, 0x1, P6 ;  /* 0x0000001415197211 */ /* 0x000fe200030f0eff */
[----:B------:R-:W-:Y:S01]  /*7a710*/  VIADD R21, R29, 0x6 ;  /* 0x000000061d157836 */ /* 0x000fe20000000000 */
[----:B-1----:R-:W-:-:S04]  /*7a720*/  LEA R22, P6, R0, R3, 0x1 ;  /* 0x0000000300167211 */ /* 0x002fc800078c08ff */
[C---:B------:R-:W-:Y:S01]  /*7a730*/  LEA.HI.X.SX32 R23, R0.reuse, R20, 0x1, P6 ;  /* 0x0000001400177211 */ /* 0x040fe200030f0eff */
[----:B------:R-:W-:Y:S01]  /*7a740*/  VIADD R0, R0, UR4 ;  /* 0x0000000400007c36 */ /* 0x000fe20008000000 */
[----:B--2---:R-:W-:-:S05]  /*7a750*/  PRMT R26, R15, 0x7632, R26 ;  /* 0x000076320f1a7816 */ /* 0x004fca000000001a */
[----:B------:R1:W-:Y:S01]  /*7a760*/  @P2 STG.E.U16 desc[UR6][R24.64], R26 ;  /* 0x0000001a18002986 */ /* 0x0003e2000c101506 */
[----:B------:R-:W-:Y:S01]  /*7a770*/  ISETP.LT.AND P2, PT, R21, UR5, !P0 ;  /* 0x0000000515007c0c */ /* 0x000fe2000c741270 */
[----:B------:R-:W-:Y:S01]  /*7a780*/  VIADD R21, R0, UR4 ;  /* 0x0000000400157c36 */ /* 0x000fe20008000000 */
[----:B------:R-:W-:Y:S01]  /*7a790*/  ULDC UR5, c[0x0][0x22c] ;  /* 0x00008b0000057ab9 */ /* 0x000fe20000000800 */
[----:B---3--:R2:W-:Y:S01]  /*7a7a0*/  @P1 STG.E.U16 desc[UR6][R22.64], R14 ;  /* 0x0000000e16001986 */ /* 0x0085e2000c101506 */
[----:B------:R-:W-:Y:S02]  /*7a7b0*/  PRMT R27, R14, 0x7632, R27 ;  /* 0x000076320e1b7816 */ /* 0x000fe4000000001b */
[----:B-1----:R-:W-:Y:S01]  /*7a7c0*/  LEA R24, P6, R0, R3, 0x1 ;  /* 0x0000000300187211 */ /* 0x002fe200078c08ff */
[----:B--2---:R-:W-:-:S03]  /*7a7d0*/  VIADD R22, R29, 0x7 ;  /* 0x000000071d167836 */ /* 0x004fc60000000000 */
[-C--:B------:R-:W-:Y:S01]  /*7a7e0*/  LEA.HI.X.SX32 R25, R0, R20.reuse, 0x1, P6 ;  /* 0x0000001400197211 */ /* 0x080fe200030f0eff */
[----:B------:R-:W-:Y:S01]  /*7a7f0*/  VIADD R0, R21, UR4 ;  /* 0x0000000415007c36 */ /* 0x000fe20008000000 */
[----:B------:R-:W2:Y:S01]  /*7a800*/  LDL.LU R14, [R1+0x178] ;  /* 0x00017800010e7983 */ /* 0x000ea20000300800 */
[----:B------:R-:W-:Y:S01]  /*7a810*/  ISETP.LT.AND P1, PT, R22, UR5, !P0 ;  /* 0x0000000516007c0c */ /* 0x000fe2000c721270 */
[----:B------:R-:W-:Y:S01]  /*7a820*/  VIADD R26, R29, 0x8 ;  /* 0x000000081d1a7836 */ /* 0x000fe20000000000 */
[C---:B------:R-:W-:Y:S01]  /*7a830*/  LEA R22, P6, R21.reuse, R3, 0x1 ;  /* 0x0000000315167211 */ /* 0x040fe200078c08ff */
[----:B------:R1:W-:Y:S01]  /*7a840*/  @P3 STG.E.U16 desc[UR6][R24.64], R27 ;  /* 0x0000001b18003986 */ /* 0x0003e2000c101506 */
[----:B------:R-:W-:Y:S02]  /*7a850*/  ULDC UR5, c[0x0][0x22c] ;  /* 0x00008b0000057ab9 */ /* 0x000fe40000000800 */
[----:B------:R-:W-:Y:S01]  /*7a860*/  LEA.HI.X.SX32 R23, R21, R20, 0x1, P6 ;  /* 0x0000001415177211 */ /* 0x000fe200030f0eff */
[----:B------:R-:W-:Y:S01]  /*7a870*/  VIADD R21, R0, UR4 ;  /* 0x0000000400157c36 */ /* 0x000fe20008000000 */
[----:B------:R-:W-:Y:S01]  /*7a880*/  ISETP.LT.AND P3, PT, R26, UR5, !P0 ;  /* 0x000000051a007c0c */ /* 0x000fe2000c761270 */
[----:B------:R-:W-:-:S02]  /*7a890*/  ULDC UR5, c[0x0][0x22c] ;  /* 0x00008b0000057ab9 */ /* 0x000fc40000000800 */
[----:B------:R3:W-:Y:S01]  /*7a8a0*/  @P5 STG.E.U16 desc[UR6][R22.64], R13 ;  /* 0x0000000d16005986 */ /* 0x0007e2000c101506 */
[----:B-1----:R-:W-:-:S04]  /*7a8b0*/  LEA R24, P6, R0, R3, 0x1 ;  /* 0x0000000300187211 */ /* 0x002fc800078c08ff */
[----:B------:R-:W-:Y:S01]  /*7a8c0*/  LEA.HI.X.SX32 R25, R0, R20, 0x1, P6 ;  /* 0x0000001400197211 */ /* 0x000fe200030f0eff */
[----:B---3--:R-:W-:Y:S01]  /*7a8d0*/  VIADD R22, R29, 0x9 ;  /* 0x000000091d167836 */ /* 0x008fe20000000000 */
[----:B------:R-:W-:-:S04]  /*7a8e0*/  PRMT R23, R13, 0x7632, R23 ;  /* 0x000076320d177816 */ /* 0x000fc80000000017 */
[----:B------:R-:W-:Y:S01]  /*7a8f0*/  ISETP.LT.AND P5, PT, R22, UR5, !P0 ;  /* 0x0000000516007c0c */ /* 0x000fe2000c7a1270 */
[----:B------:R1:W-:Y:S01]  /*7a900*/  @P4 STG.E.U16 desc[UR6][R24.64], R23 ;  /* 0x0000001718004986 */ /* 0x0003e2000c101506 */
[C---:B------:R-:W-:Y:S01]  /*7a910*/  LEA R22, P4, R21.reuse, R3, 0x1 ;  /* 0x0000000315167211 */ /* 0x040fe200078808ff */
[----:B------:R-:W-:Y:S01]  /*7a920*/  VIADD R0, R21, UR4 ;  /* 0x0000000415007c36 */ /* 0x000fe20008000000 */
[----:B------:R-:W-:Y:S01]  /*7a930*/  ULDC UR5, c[0x0][0x22c] ;  /* 0x00008b0000057ab9 */ /* 0x000fe20000000800 */
[----:B-1----:R-:W-:Y:S01]  /*7a940*/  VIADD R24, R29, 0xa ;  /* 0x0000000a1d187836 */ /* 0x002fe20000000000 */
[----:B------:R-:W-:Y:S01]  /*7a950*/  LEA.HI.X.SX32 R23, R21, R20, 0x1, P4 ;  /* 0x0000001415177211 */ /* 0x000fe200020f0eff */
[----:B------:R-:W-:-:S03]  /*7a960*/  VIADD R21, R29, 0xb ;  /* 0x0000000b1d157836 */ /* 0x000fc60000000000 */
[----:B------:R-:W-:Y:S01]  /*7a970*/  ISETP.LT.AND P4, PT, R24, UR5, !P0 ;  /* 0x0000000518007c0c */ /* 0x000fe2000c781270 */
[----:B------:R-:W-:Y:S01]  /*7a980*/  ULDC UR5, c[0x0][0x22c] ;  /* 0x00008b0000057ab9 */ /* 0x000fe20000000800 */
[----:B------:R1:W-:Y:S01]  /*7a990*/  @P2 STG.E.U16 desc[UR6][R22.64], R28 ;  /* 0x0000001c16002986 */ /* 0x0003e2000c101506 */
[CC--:B------:R-:W-:Y:S02]  /*7a9a0*/  LEA R24, P6, R0.reuse, R3.reuse, 0x1 ;  /* 0x0000000300187211 */ /* 0x0c0fe400078c08ff */
[----:B------:R-:W-:Y:S01]  /*7a9b0*/  ISETP.LT.AND P2, PT, R21, UR5, !P0 ;  /* 0x0000000515007c0c */ /* 0x000fe2000c741270 */
[C---:B------:R-:W-:Y:S01]  /*7a9c0*/  VIADD R21, R0.reuse, UR4 ;  /* 0x0000000400157c36 */ /* 0x040fe20008000000 */
[----:B------:R-:W-:Y:S02]  /*7a9d0*/  LEA.HI.X.SX32 R25, R0, R20, 0x1, P6 ;  /* 0x0000001400197211 */ /* 0x000fe400030f0eff */
[----:B-1----:R-:W-:Y:S01]  /*7a9e0*/  PRMT R23, R28, 0x7632, R23 ;  /* 0x000076321c177816 */ /* 0x002fe20000000017 */
[----:B------:R-:W-:Y:S01]  /*7a9f0*/  ULDC UR5, c[0x0][0x22c] ;  /* 0x00008b0000057ab9 */ /* 0x000fe20000000800 */
[----:B------:R-:W-:Y:S01]  /*7aa00*/  LEA R22, P6, R21, R3, 0x1 ;  /* 0x0000000315167211 */ /* 0x000fe200078c08ff */
[----:B------:R-:W-:Y:S01]  /*7aa10*/  VIADD R0, R29, 0xc ;  /* 0x0000000c1d007836 */ /* 0x000fe20000000000 */
[----:B------:R-:W3:Y:S04]  /*7aa20*/  LDL.LU R28, [R1+0x17c] ;  /* 0x00017c00011c7983 */ /* 0x000ee80000300800 */
[----:B------:R1:W-:Y:S01]  /*7aa30*/  @P1 STG.E.U16 desc[UR6][R24.64], R23 ;  /* 0x0000001718001986 */ /* 0x0003e2000c101506 */
[----:B------:R-:W-:Y:S01]  /*7aa40*/  ISETP.LT.AND P1, PT, R0, UR5, !P0 ;  /* 0x0000000500007c0c */ /* 0x000fe2000c721270 */
[----:B------:R-:W-:-:S02]  /*7aa50*/  ULDC UR5, c[0x0][0x22c] ;  /* 0x00008b0000057ab9 */ /* 0x000fc40000000800 */
[----:B------:R-:W4:Y:S04]  /*7aa60*/  LDL.LU R13, [R1+0x140] ;  /* 0x00014000010d7983 */ /* 0x000f280000300800 */
[----:B------:R-:W4:Y:S01]  /*7aa70*/  LDL.LU R15, [R1+0x144] ;  /* 0x00014400010f7983 */ /* 0x000f220000300800 */
[C---:B-1----:R-:W-:Y:S01]  /*7aa80*/  LEA.HI.X.SX32 R23, R21.reuse, R20, 0x1, P6 ;  /* 0x0000001415177211 */ /* 0x042fe200030f0eff */
[----:B------:R-:W-:Y:S02]  /*7aa90*/  VIADD R25, R21, UR4 ;  /* 0x0000000415197c36 */ /* 0x000fe40008000000 */
[----:B------:R-:W-:Y:S02]  /*7aaa0*/  VIADD R21, R29, 0xd ;  /* 0x0000000d1d157836 */ /* 0x000fe40000000000 */
[----:B------:R1:W-:Y:S01]  /*7aab0*/  @P3 STG.E.U16 desc[UR6][R22.64], R12 ;  /* 0x0000000c16003986 */ /* 0x0003e2000c101506 */
[----:B------:R-:W-:-:S02]  /*7aac0*/  LEA R24, P6, R25, R3, 0x1 ;  /* 0x0000000319187211 */ /* 0x000fc400078c08ff */
[----:B------:R-:W-:Y:S01]  /*7aad0*/  ISETP.LT.AND P3, PT, R21, UR5, !P0 ;  /* 0x0000000515007c0c */ /* 0x000fe2000c761270 */
[C---:B------:R-:W-:Y:S02]  /*7aae0*/  VIADD R0, R25.reuse, UR4 ;  /* 0x0000000419007c36 */ /* 0x040fe40008000000 */
[----:B-1----:R-:W-:Y:S01]  /*7aaf0*/  IMAD.MOV.U32 R23, RZ, RZ, R12 ;  /* 0x000000ffff177224 */ /* 0x002fe200078e000c */
[----:B------:R-:W-:Y:S01]  /*7ab00*/  LEA.HI.X.SX32 R25, R25, R20, 0x1, P6 ;  /* 0x0000001419197211 */ /* 0x000fe200030f0eff */
[----:B------:R-:W4:Y:S01]  /*7ab10*/  LDL.LU R12, [R1+0x1ee0] ;  /* 0x001ee000010c7983 */ /* 0x000f220000300800 */
[----:B------:R-:W-:Y:S01]  /*7ab20*/  ULDC UR5, c[0x0][0x22c] ;  /* 0x00008b0000057ab9 */ /* 0x000fe20000000800 */
[----:B------:R-:W-:-:S05]  /*7ab30*/  IMAD.MOV.U32 R21, RZ, RZ, R23 ;  /* 0x000000ffff157224 */ /* 0x000fca00078e0017 */
[----:B------:R-:W-:-:S05]  /*7ab40*/  PRMT R26, R21, 0x7632, R26 ;  /* 0x00007632151a7816 */ /* 0x000fca000000001a */
[----:B------:R1:W-:Y:S04]  /*7ab50*/  @P5 STG.E.U16 desc[UR6][R24.64], R26 ;  /* 0x0000001a18005986 */ /* 0x0003e8000c101506 */
[----:B-1----:R-:W2:Y:S01]  /*7ab60*/  LDL.LU R26, [R1+0x174] ;  /* 0x00017400011a7983 */ /* 0x002ea20000300800 */
[----:B------:R-:W-:Y:S01]  /*7ab70*/  LEA R22, P6, R0, R3, 0x1 ;  /* 0x0000000300167211 */ /* 0x000fe200078c08ff */
[----:B------:R-:W-:-:S03]  /*7ab80*/  VIADD R21, R29, 0xe ;  /* 0x0000000e1d157836 */ /* 0x000fc60000000000 */
[C---:B------:R-:W-:Y:S01]  /*7ab90*/  LEA.HI.X.SX32 R23, R0.reuse, R20, 0x1, P6 ;  /* 0x0000001400177211 */ /* 0x040fe200030f0eff */
[----:B------:R-:W-:Y:S01]  /*7aba0*/  VIADD R0, R0, UR4 ;  /* 0x0000000400007c36 */ /* 0x000fe20008000000 */
[----:B------:R-:W-:Y:S01]  /*7abb0*/  ISETP.LT.AND P5, PT, R21, UR5, !P0 ;  /* 0x0000000515007c0c */ /* 0x000fe2000c7a1270 */
[----:B------:R-:W-:Y:S02]  /*7abc0*/  ULDC UR5, c[0x0][0x22c] ;  /* 0x00008b0000057ab9 */ /* 0x000fe40000000800 */
[C---:B------:R-:W-:Y:S01]  /*7abd0*/  VIADD R21, R0.reuse, UR4 ;  /* 0x0000000400157c36 */ /* 0x040fe20008000000 */
[----:B------:R-:W-:-:S04]  /*7abe0*/  LEA R24, P6, R0, R3, 0x1 ;  /* 0x0000000300187211 */ /* 0x000fc800078c08ff */
[----:B------:R-:W-:Y:S01]  /*7abf0*/  LEA.HI.X.SX32 R25, R0, R20, 0x1, P6 ;  /* 0x0000001400197211 */ /* 0x000fe200030f0eff */
[----:B------:R-:W-:Y:S01]  /*7ac00*/  VIADD R0, R21, UR4 ;  /* 0x0000000415007c36 */ /* 0x000fe20008000000 */
[----:B--2---:R1:W-:Y:S01]  /*7ac10*/  @P4 STG.E.U16 desc[UR6][R22.64], R26 ;  /* 0x0000001a16004986 */ /* 0x0043e2000c101506 */
[----:B------:R-:W-:Y:S01]  /*7ac20*/  PRMT R27, R26, 0x7632, R27 ;  /* 0x000076321a1b7816 */ /* 0x000fe2000000001b */
[----:B-1----:R-:W-:-:S05]  /*7ac30*/  VIADD R22, R29, 0xf ;  /* 0x0000000f1d167836 */ /* 0x002fca0000000000 */
[----:B------:R-:W-:Y:S01]  /*7ac40*/  ISETP.LT.AND P4, PT, R22, UR5, !P0 ;  /* 0x0000000516007c0c */ /* 0x000fe2000c781270 */
[----:B------:R1:W-:Y:S01]  /*7ac50*/  @P2 STG.E.U16 desc[UR6][R24.64], R27 ;  /* 0x0000001b18002986 */ /* 0x0003e2000c101506 */
[-C--:B------:R-:W-:Y:S01]  /*7ac60*/  LEA R22, P6, R21, R3.reuse, 0x1 ;  /* 0x0000000315167211 */ /* 0x080fe200078c08ff */
[----:B------:R-:W-:Y:S01]  /*7ac70*/  VIADD R26, R29, 0x10 ;  /* 0x000000101d1a7836 */ /* 0x000fe20000000000 */
[----:B------:R-:W-:Y:S02]  /*7ac80*/  ULDC UR5, c[0x0][0x22c] ;  /* 0x00008b0000057ab9 */ /* 0x000fe40000000800 */
[----:B------:R-:W-:Y:S01]  /*7ac90*/  LEA.HI.X.SX32 R23, R21, R20, 0x1, P6 ;  /* 0x0000001415177211 */ /* 0x000fe200030f0eff */
[C---:B------:R-:W-:Y:S01]  /*7aca0*/  VIADD R21, R0.reuse, UR4 ;  /* 0x0000000400157c36 */ /* 0x040fe20008000000 */
[----:B-1----:R-:W-:-:S03]  /*7acb0*/  LEA R24, P6, R0, R3, 0x1 ;  /* 0x0000000300187211 */ /* 0x002fc600078c08ff */
[----:B------:R1:W-:Y:S01]  /*7acc0*/  @P1 STG.E.U16 desc[UR6][R22.64], R14 ;  /* 0x0000000e16001986 */ /* 0x0003e2000c101506 */
[----:B------:R-:W-:Y:S01]  /*7acd0*/  ISETP.LT.AND P2, PT, R26, UR5, !P0 ;  /* 0x000000051a007c0c */ /* 0x000fe2000c741270 */
[----:B------:R-:W-:Y:S01]  /*7ace0*/  ULDC UR5, c[0x0][0x22c] ;  /* 0x00008b0000057ab9 */ /* 0x000fe20000000800 */
[----:B------:R-:W-:Y:S01]  /*7acf0*/  LEA.HI.X.SX32 R25, R0, R20, 0x1, P6 ;  /* 0x0000001400197211 */ /* 0x000fe200030f0eff */
[----:B-1----:R-:W-:Y:S01]  /*7ad00*/  VIADD R22, R29, 0x11 ;  /* 0x000000111d167836 */ /* 0x002fe20000000000 */
[----:B------:R-:W-:Y:S01]  /*7ad10*/  PRMT R23, R14, 0x7632, R23 ;  /* 0x000076320e177816 */ /* 0x000fe20000000017 */
[C---:B------:R-:W-:Y:S01]  /*7ad20*/  VIADD R0, R21.reuse, UR4 ;  /* 0x0000000415007c36 */ /* 0x040fe20008000000 */
[----:B------:R-:W2:Y:S02]  /*7ad30*/  LDL.LU R14, [R1+0x148] ;  /* 0x00014800010e7983 */ /* 0x000ea40000300800 */
[----:B------:R-:W-:Y:S01]  /*7ad40*/  ISETP.LT.AND P1, PT, R22, UR5, !P0 ;  /* 0x0000000516007c0c */ /* 0x000fe2000c721270 */
[----:B------:R-:W-:Y:S01]  /*7ad50*/  ULDC UR5, c[0x0][0x22c] ;  /* 0x00008b0000057ab9 */ /* 0x000fe20000000800 */
[----:B------:R1:W-:Y:S01]  /*7ad60*/  @P3 STG.E.U16 desc[UR6][R24.64], R23 ;  /* 0x0000001718003986 */ /* 0x0003e2000c101506 */
[----:B------:R-:W-:Y:S01]  /*7ad70*/  LEA R22, P3, R21, R3, 0x1 ;  /* 0x0000000315167211 */ /* 0x000fe200078608ff */
[----:B-1----:R-:W-:-:S03]  /*7ad80*/  VIADD R24, R29, 0x12 ;  /* 0x000000121d187836 */ /* 0x002fc60000000000 */
[-C--:B------:R-:W-:Y:S01]  /*7ad90*/  LEA.HI.X.SX32 R23, R21, R20.reuse, 0x1, P3 ;  /* 0x0000001415177211 */ /* 0x080fe200018f0eff */
[----:B------:R-:W-:Y:S01]  /*7ada0*/  VIADD R21, R29, 0x13 ;  /* 0x000000131d157836 */ /* 0x000fe20000000000 */
[----:B------:R-:W-:Y:S01]  /*7adb0*/  ISETP.LT.AND P3, PT, R24, UR5, !P0 ;  /* 0x0000000518007c0c */ /* 0x000fe2000c761270 */
[----:B------:R-:W-:Y:S02]  /*7adc0*/  ULDC UR5, c[0x0][0x22c] ;  /* 0x00008b0000057ab9 */ /* 0x000fe40000000800 */
[----:B---3--:R1:W-:Y:S01]  /*7add0*/  @P5 STG.E.U16 desc[UR6][R22.64], R28 ;  /* 0x0000001c16005986 */ /* 0x0083e2000c101506 */
[C---:B------:R-:W-:Y:S02]  /*7ade0*/  LEA R24, P6, R0.reuse, R3, 0x1 ;  /* 0x0000000300187211 */ /* 0x040fe400078c08ff */
[----:B------:R-:W-:Y:S01]  /*7adf0*/  ISETP.LT.AND P5, PT, R21, UR5, !P0 ;  /* 0x0000000515007c0c */ /* 0x000fe2000c7a1270 */
[C---:B------:R-:W-:Y:S01]  /*7ae00*/  VIADD R21, R0.reuse, UR4 ;  /* 0x0000000400157c36 */ /* 0x040fe20008000000 */
[----:B------:R-:W-:Y:S01]  /*7ae10*/  LEA.HI.X.SX32 R25, R0, R20, 0x1, P6 ;  /* 0x0000001400197211 */ /* 0x000fe200030f0eff */
[----:B------:R-:W-:Y:S01]  /*7ae20*/  VIADD R0, R29, 0x14 ;  /* 0x000000141d007836 */ /* 0x000fe20000000000 */
[----:B------:R-:W-:Y:S01]  /*7ae30*/  ULDC UR5, c[0x0][0x22c] ;  /* 0x00008b0000057ab9 */ /* 0x000fe20000000800 */
[----:B-1----:R-:W-:-:S02]  /*7ae40*/  PRMT R23, R28, 0x7632, R23 ;  /* 0x000076321c177816 */ /* 0x002fc40000000017 */
[C---:B------:R-:W-:Y:S01]  /*7ae50*/  LEA R22, P6, R21.reuse, R3, 0x1 ;  /* 0x0000000315167211 */ /* 0x040fe200078c08ff */
[----:B------:R-:W3:Y:S04]  /*7ae60*/  LDL.LU R28, [R1+0x14c] ;  /* 0x00014c00011c7983 */ /* 0x000ee80000300800 */
[----:B------:R1:W-:Y:S01]  /*7ae70*/  @P4 STG.E.U16 desc[UR6][R24.64], R23 ;  /* 0x0000001718004986 */ /* 0x0003e2000c101506 */
[----:B------:R-:W-:Y:S01]  /*7ae80*/  ISETP.LT.AND P4, PT, R0, UR5, !P0 ;  /* 0x0000000500007c0c */ /* 0x000fe2000c781270 */
[----:B------:R-:W-:Y:S01]  /*7ae90*/  ULDC UR5, c[0x0][0x22c] ;  /* 0x00008b0000057ab9 */ /* 0x000fe20000000800 */
[C---:B-1----:R-:W-:Y:S01]  /*7aea0*/  LEA.HI.X.SX32 R23, R21.reuse, R20, 0x1, P6 ;  /* 0x0000001415177211 */ /* 0x042fe200030f0eff */
[----:B------:R-:W-:Y:S02]  /*7aeb0*/  VIADD R25, R21, UR4 ;  /* 0x0000000415197c36 */ /* 0x000fe40008000000 */
[----:B------:R-:W-:-:S02]  /*7aec0*/  VIADD R21, R29, 0x15 ;  /* 0x000000151d157836 */ /* 0x000fc40000000000 */
[----:B----4-:R1:W-:Y:S01]  /*7aed0*/  @P2 STG.E.U16 desc[UR6][R22.64], R13 ;  /* 0x0000000d16002986 */ /* 0x0103e2000c101506 */
[C---:B------:R-:W-:Y:S01]  /*7aee0*/  VIADD R0, R25.reuse, UR4 ;  /* 0x0000000419007c36 */ /* 0x040fe20008000000 */
[-C--:B------:R-:W-:Y:S02]  /*7aef0*/  LEA R24, P6, R25, R3.reuse, 0x1 ;  /* 0x0000000319187211 */ /* 0x080fe400078c08ff */
[----:B------:R-:W-:Y:S01]  /*7af00*/  ISETP.LT.AND P2, PT, R21, UR5, !P0 ;  /* 0x0000000515007c0c */ /* 0x000fe2000c741270 */
[----:B------:R-:W-:Y:S01]  /*7af10*/  ULDC UR5, c[0x0][0x22c] ;  /* 0x00008b0000057ab9 */ /* 0x000fe20000000800 */
[-C--:B------:R-:W-:Y:S01]  /*7af20*/  LEA.HI.X.SX32 R25, R25, R20.reuse, 0x1, P6 ;  /* 0x0000001419197211 */ /* 0x080fe200030f0eff */
[----:B-1----:R-:W-:Y:S01]  /*7af30*/  IMAD.MOV.U32 R23, RZ, RZ, R13 ;  /* 0x000000ffff177224 */ /* 0x002fe200078e000d */
[C---:B------:R-:W-:Y:S01]  /*7af40*/  LEA R22, P6, R0.reuse, R3, 0x1 ;  /* 0x0000000300167211 */ /* 0x040fe200078c08ff */
[----:B------:R-:W4:Y:S02]  /*7af50*/  LDL.LU R13, [R1+0x1edc] ;  /* 0x001edc00010d7983 */ /* 0x000f240000300800 */
[----:B------:R-:W-:Y:S01]  /*7af60*/  IMAD.MOV.U32 R21, RZ, RZ, R23 ;  /* 0x000000ffff157224 */ /* 0x000fe200078e0017 */
[C---:B------:R-:W-:Y:S01]  /*7af70*/  LEA.HI.X.SX32 R23, R0.reuse, R20, 0x1, P6 ;  /* 0x0000001400177211 */ /* 0x040fe200030f0eff */
[----:B------:R-:W-:-:S03]  /*7af80*/  VIADD R0, R0, UR4 ;  /* 0x0000000400007c36 */ /* 0x000fc60008000000 */
[----:B------:R-:W-:Y:S01]  /*7af90*/  PRMT R26, R21, 0x7632, R26 ;  /* 0x00007632151a7816 */ /* 0x000fe2000000001a */
[----:B------:R-:W-:-:S04]  /*7afa0*/  VIADD R21, R29, 0x16 ;  /* 0x000000161d157836 */ /* 0x000fc80000000000 */
[----:B------:R1:W-:Y:S01]  /*7afb0*/  @P1 STG.E.U16 desc[UR6][R24.64], R26 ;  /* 0x0000001a18001986 */ /* 0x0003e2000c101506 */
[----:B------:R-:W-:Y:S01]  /*7afc0*/  ISETP.LT.AND P1, PT, R21, UR5, !P0 ;  /* 0x0000000515007c0c */ /* 0x000fe2000c721270 */
[----:B------:R-:W-:Y:S02]  /*7afd0*/  ULDC UR5, c[0x0][0x22c] ;  /* 0x00008b0000057ab9 */ /* 0x000fe40000000800 */
[----:B------:R0:W-:Y:S01]  /*7afe0*/  @P3 STG.E.U16 desc[UR6][R22.64], R15 ;  /* 0x0000000f16003986 */ /* 0x0001e2000c101506 */
[----:B------:R-:W-:Y:S02]  /*7aff0*/  PRMT R27, R15, 0x7632, R27 ;  /* 0x000076320f1b7816 */ /* 0x000fe4000000001b */
[C---:B-1----:R-:W-:Y:S01]  /*7b000*/  LEA R24, P6, R0.reuse, R3, 0x1 ;  /* 0x0000000300187211 */ /* 0x042fe200078c08ff */
[C---:B------:R-:W-:Y:S02]  /*7b010*/  VIADD R26, R29.reuse, 0x18 ;  /* 0x000000181d1a7836 */ /* 0x040fe40000000000 */
[----:B0-----:R-:W-:Y:S01]  /*7b020*/  VIADD R22, R29, 0x17 ;  /* 0x000000171d167836 */ /* 0x001fe20000000000 */
[----:B------:R-:W-:-:S04]  /*7b030*/  LEA.HI.X.SX32 R25, R0, R20, 0x1, P6 ;  /* 0x0000001400197211 */ /* 0x000fc800030f0eff */
[----:B------:R-:W-:Y:S01]  /*7b040*/  ISETP.LT.AND P3, PT, R22, UR5, !P0 ;  /* 0x0000000516007c0c */ /* 0x000fe2000c761270 */
[----:B------:R-:W-:Y:S01]  /*7b050*/  ULDC UR5, c[0x0][0x22c] ;  /* 0x00008b0000057ab9 */ /* 0x000fe20000000800 */
[----:B------:R0:W-:Y:S01]  /*7b060*/  @P5 STG.E.U16 desc[UR6][R24.64], R27 ;  /* 0x0000001b18005986 */ /* 0x0001e2000c101506 */
[----:B------:R-:W-:Y:S01]  /*7b070*/  ISETP.LT.AND P5, PT, R26, UR5, !P0 ;  /* 0x000000051a007c0c */ /* 0x000fe2000c7a1270 */
[----:B------:R-:W-:Y:S01]  /*7b080*/  VIADD R21, R0, UR4 ;  /* 0x0000000400157c36 */ /* 0x000fe20008000000 */
[----:B------:R-:W-:Y:S01]  /*7b090*/  ULDC UR5, c[0x0][0x22c] ;  /* 0x00008b0000057ab9 */ /* 0x000fe20000000800 */
[----:B0-----:R-:W4:Y:S04]  /*7b0a0*/  LDL.LU R27, [R1+0x154] ;  /* 0x00015400011b7983 */ /* 0x001f280000300800 */
[----:B------:R-:W4:Y:S01]  /*7b0b0*/  LDL.LU R26, [R1+0x150] ;  /* 0x00015000011a7983 */ /* 0x000f220000300800 */
[C---:B------:R-:W-:Y:S01]  /*7b0c0*/  LEA R22, P6, R21.reuse, R3, 0x1 ;  /* 0x0000000315167211 */ /* 0x040fe200078c08ff */
[----:B------:R-:W-:-:S03]  /*7b0d0*/  VIADD R0, R21, UR4 ;  /* 0x0000000415007c36 */ /* 0x000fc60008000000 */
[----:B------:R-:W-:Y:S02]  /*7b0e0*/  LEA.HI.X.SX32 R23, R21, R20, 0x1, P6 ;  /* 0x0000001415177211 */ /* 0x000fe400030f0eff */
[----:B------:R-:W-:Y:S01]  /*7b0f0*/  LEA R24, P6, R0, R3, 0x1 ;  /* 0x0000000300187211 */ /* 0x000fe200078c08ff */
[----:B------:R-:W-:-:S03]  /*7b100*/  VIADD R21, R29, 0x19 ;  /* 0x000000191d157836 */ /* 0x000fc60000000000 */
[C---:B------:R-:W-:Y:S01]  /*7b110*/  LEA.HI.X.SX32 R25, R0.reuse, R20, 0x1, P6 ;  /* 0x0000001400197211 */ /* 0x040fe200030f0eff */
[----:B------:R-:W-:Y:S01]  /*7b120*/  VIADD R0, R0, UR4 ;  /* 0x0000000400007c36 */ /* 0x000fe20008000000 */
[----:B--2---:R0:W-:Y:S01]  /*7b130*/  @P4 STG.E.U16 desc[UR6][R22.64], R14 ;  /* 0x0000000e16004986 */ /* 0x0041e2000c101506 */
[----:B------:R-:W-:Y:S02]  /*7b140*/  ISETP.LT.AND P4, PT, R21, UR5, !P0 ;  /* 0x0000000515007c0c */ /* 0x000fe4000c781270 */
[----:B------:R-:W-:Y:S01]  /*7b150*/  VIADD R21, R0, UR4 ;  /* 0x0000000400157c36 */ /* 0x000fe20008000000 */
[----:B------:R-:W-:Y:S01]  /*7b160*/  ULDC UR5, c[0x0][0x22c] ;  /* 0x00008b0000057ab9 */ /* 0x000fe20000000800 */
[----:B0-----:R-:W-:Y:S02]  /*7b170*/  PRMT R22, R14, 0x7632, R22 ;  /* 0x000076320e167816 */ /* 0x001fe40000000016 */
[----:B------:R-:W2:Y:S04]  /*7b180*/  LDL.LU R14, [R1+0x158] ;  /* 0x00015800010e7983 */ /* 0x000ea80000300800 */
[----:B------:R0:W-:Y:S02]  /*7b190*/  @P2 STG.E.U16 desc[UR6][R24.64], R22 ;  /* 0x0000001618002986 */ /* 0x0001e4000c101506 */
[----:B0-----:R-:W-:Y:S01]  /*7b1a0*/  LEA R22, P2, R0, R3, 0x1 ;  /* 0x0000000300167211 */ /* 0x001fe200078408ff */
[----:B------:R-:W-:-:S03]  /*7b1b0*/  VIADD R24, R29, 0x1a ;  /* 0x0000001a1d187836 */ /* 0x000fc60000000000 */
[-C--:B------:R-:W-:Y:S01]  /*7b1c0*/  LEA.HI.X.SX32 R23, R0, R20.reuse, 0x1, P2 ;  /* 0x0000001400177211 */ /* 0x080fe200010f0eff */
[----:B------:R-:W-:Y:S01]  /*7b1d0*/  VIADD R0, R29, 0x1b ;  /* 0x0000001b1d007836 */ /* 0x000fe20000000000 */
[----:B------:R-:W-:Y:S01]  /*7b1e0*/  ISETP.LT.AND P2, PT, R24, UR5, !P0 ;  /* 0x0000000518007c0c */ /* 0x000fe2000c741270 */
[----:B------:R-:W-:Y:S01]  /*7b1f0*/  ULDC UR5, c[0x0][0x22c] ;  /* 0x00008b0000057ab9 */ /* 0x000fe20000000800 */
[CC--:B------:R-:W-:Y:S01]  /*7b200*/  LEA R24, P6, R21.reuse, R3.reuse, 0x1 ;  /* 0x0000000315187211 */ /* 0x0c0fe200078c08ff */
[----:B---3--:R0:W-:Y:S01]  /*7b210*/  @P1 STG.E.U16 desc[UR6][R22.64], R28 ;  /* 0x0000001c16001986 */ /* 0x0081e2000c101506 */
[----:B------:R-:W-:Y:S01]  /*7b220*/  ISETP.LT.AND P1, PT, R0, UR5, !P0 ;  /* 0x0000000500007c0c */ /* 0x000fe2000c721270 */
[C---:B------:R-:W-:Y:S01]  /*7b230*/  VIADD R0, R21.reuse, UR4 ;  /* 0x0000000415007c36 */ /* 0x040fe20008000000 */
[-C--:B------:R-:W-:Y:S01]  /*7b240*/  LEA.HI.X.SX32 R25, R21, R20.reuse, 0x1, P6 ;  /* 0x0000001415197211 */ /* 0x080fe200030f0eff */
[----:B------:R-:W-:Y:S01]  /*7b250*/  ULDC UR5, c[0x0][0x22c] ;  /* 0x00008b0000057ab9 */ /* 0x000fe20000000800 */
[----:B------:R-:W-:Y:S01]  /*7b260*/  PRMT R21, R28, 0x7632, R21 ;  /* 0x000076321c157816 */ /* 0x000fe20000000015 */
[----:B0-----:R-:W-:Y:S01]  /*7b270*/  VIADD R23, R29, 0x1c ;  /* 0x0000001c1d177836 */ /* 0x001fe20000000000 */
[C---:B------:R-:W-:Y:S01]  /*7b280*/  LEA R22, P6, R0.reuse, R3, 0x1 ;  /* 0x0000000300167211 */ /* 0x040fe200078c08ff */
[----:B------:R-:W3:Y:S04]  /*7b290*/  LDL.LU R28, [R1+0x15c] ;  /* 0x00015c00011c7983 */ /* 0x000ee80000300800 */
[----:B------:R0:W-:Y:S01]  /*7b2a0*/  @P3 STG.E.U16 desc[UR6][R24.64], R21 ;  /* 0x0000001518003986 */ /* 0x0001e2000c101506 */
[----:B------:R-:W-:Y:S01]  /*7b2b0*/  ISETP.LT.AND P3, PT, R23, UR5, !P0 ;  /* 0x0000000517007c0c */ /* 0x000fe2000c761270 */
[----:B------:R-:W-:Y:S01]  /*7b2c0*/  ULDC UR5, c[0x0][0x22c] ;  /* 0x00008b0000057ab9 */ /* 0x000fe20000000800 */
[C---:B------:R-:W-:Y:S01]  /*7b2d0*/  LEA.HI.X.SX32 R23, R0.reuse, R20, 0x1, P6 ;  /* 0x0000001400177211 */ /* 0x040fe200030f0eff */
[----:B------:R-:W3:Y:S01]  /*7b2e0*/  LDL.LU R15, [R1+0x124] ;  /* 0x00012400010f7983 */ /* 0x000ee20000300800 */
[----:B0-----:R-:W-:-:S02]  /*7b2f0*/  VIADD R21, R0, UR4 ;  /* 0x0000000400157c36 */ /* 0x001fc40008000000 */
[----:B------:R-:W-:Y:S02]  /*7b300*/  VIADD R25, R29, 0x1d ;  /* 0x0000001d1d197836 */ /* 0x000fe40000000000 */
[C---:B------:R-:W-:Y:S01]  /*7b310*/  VIADD R0, R21.reuse, UR4 ;  /* 0x0000000415007c36 */ /* 0x040fe20008000000 */
[-C--:B------:R-:W-:Y:S01]  /*7b320*/  LEA R24, P6, R21, R3.reuse, 0x1 ;  /* 0x0000000315187211 */ /* 0x080fe200078c08ff */
[----:B----4-:R0:W-:Y:S01]  /*7b330*/  @P5 STG.E.U16 desc[UR6][R22.64], R26 ;  /* 0x0000001a16005986 */ /* 0x0101e2000c101506 */
[----:B------:R-:W-:Y:S01]  /*7b340*/  ISETP.LT.AND P5, PT, R25, UR5, !P0 ;  /* 0x0000000519007c0c */ /* 0x000fe2000c7a1270 */
[----:B------:R-:W-:Y:S01]  /*7b350*/  ULDC UR5, c[0x0][0x22c] ;  /* 0x00008b0000057ab9 */ /* 0x000fe20000000800 */
[----:B------:R-:W-:Y:S02]  /*7b360*/  LEA.HI.X.SX32 R25, R21, R20, 0x1, P6 ;  /* 0x0000001415197211 */ /* 0x000fe400030f0eff */
[----:B------:R-:W-:Y:S02]  /*7b370*/  PRMT R21, R26, 0x7632, R21 ;  /* 0x000076321a157816 */ /* 0x000fe40000000015 */
[----:B0-----:R-:W-:-:S04]  /*7b380*/  LEA R22, P6, R0, R3, 0x1 ;  /* 0x0000000300167211 */ /* 0x001fc800078c08ff */
[C---:B------:R-:W-:Y:S01]  /*7b390*/  LEA.HI.X.SX32 R23, R0.reuse, R20, 0x1, P6 ;  /* 0x0000001400177211 */ /* 0x040fe200030f0eff */
[----:B------:R-:W-:Y:S01]  /*7b3a0*/  VIADD R0, R0, UR4 ;  /* 0x0000000400007c36 */ /* 0x000fe20008000000 */
[----:B------:R0:W-:Y:S01]  /*7b3b0*/  @P4 STG.E.U16 desc[UR6][R24.64], R21 ;  /* 0x0000001518004986 */ /* 0x0001e2000c101506 */
[----:B------:R-:W-:-:S05]  /*7b3c0*/  VIADD R26, R29, 0x1e ;  /* 0x0000001e1d1a7836 */ /* 0x000fca0000000000 */
[----:B------:R-:W-:Y:S02]  /*7b3d0*/  ISETP.LT.AND P4, PT, R26, UR5, !P0 ;  /* 0x000000051a007c0c */ /* 0x000fe4000c781270 */
[C---:B0-----:R-:W-:Y:S01]  /*7b3e0*/  LEA R24, P6, R0.reuse, R3, 0x1 ;  /* 0x0000000300187211 */ /* 0x041fe200078c08ff */
[----:B------:R-:W-:Y:S01]  /*7b3f0*/  @P2 STG.E.U16 desc[UR6][R22.64], R27 ;  /* 0x0000001b16002986 */ /* 0x000fe2000c101506 */
[----:B------:R-:W-:Y:S01]  /*7b400*/  PRMT R26, R27, 0x7632, R26 ;  /* 0x000076321b1a7816 */ /* 0x000fe2000000001a */
[C---:B------:R-:W-:Y:S01]  /*7b410*/  VIADD R21, R0.reuse, UR4 ;  /* 0x0000000400157c36 */ /* 0x040fe20008000000 */
[----:B------:R-:W-:Y:S01]  /*7b420*/  LEA.HI.X.SX32 R25, R0, R20, 0x1, P6 ;  /* 0x0000001400197211 */ /* 0x000fe200030f0eff */
[----:B------:R-:W-:-:S04]  /*7b430*/  ULDC UR5, c[0x0][0x22c] ;  /* 0x00008b0000057ab9 */ /* 0x000fc80000000800 */
[----:B------:R0:W-:Y:S04]  /*7b440*/  @P1 STG.E.U16 desc[UR6][R24.64], R26 ;  /* 0x0000001a18001986 */ /* 0x0001e8000c101506 */
[----:B0-----:R-:W4:Y:S01]  /*7b450*/  LDL.LU R26, [R1+0x120] ;  /* 0x00012000011a7983 */ /* 0x001f220000300800 */
[----:B------:R-:W-:Y:S02]  /*7b460*/  VIADD R22, R29, 0x1f ;  /* 0x0000001f1d167836 */ /* 0x000fe40000000000 */
[----:B------:R-:W-:-:S03]  /*7b470*/  VIADD R0, R21, UR4 ;  /* 0x0000000415007c36 */ /* 0x000fc60008000000 */
[----:B------:R-:W-:Y:S01]  /*7b480*/  ISETP.LT.AND P2, PT, R22, UR5, !P0 ;  /* 0x0000000516007c0c */ /* 0x000fe2000c741270 */
[----:B------:R-:W-:Y:S01]  /*7b490*/  VIADD R27, R29, 0x20 ;  /* 0x000000201d1b7836 */ /* 0x000fe20000000000 */
[----:B------:R-:W-:Y:S01]  /*7b4a0*/  LEA R22, P6, R21, R3, 0x1 ;  /* 0x0000000315167211 */ /* 0x000fe200078c08ff */
[----:B------:R-:W-:-:S03]  /*7b4b0*/  ULDC UR5, c[0x0][0x22c] ;  /* 0x00008b0000057ab9 */ /* 0x000fc60000000800 */
[----:B------:R-:W-:Y:S02]  /*7b4c0*/  LEA.HI.X.SX32 R23, R21, R20, 0x1, P6 ;  /* 0x0000001415177211 */ /* 0x000fe400030f0eff */
[----:B------:R-:W-:Y:S01]  /*7b4d0*/  LEA R24, P6, R0, R3, 0x1 ;  /* 0x0000000300187211 */ /* 0x000fe200078c08ff */
[----:B------:R-:W-:-:S03]  /*7b4e0*/  VIADD R21, R29, 0x21 ;  /* 0x000000211d157836 */ /* 0x000fc60000000000 */
[C---:B------:R-:W-:Y:S01]  /*7b4f0*/  LEA.HI.X.SX32 R25, R0.reuse, R20, 0x1, P6 ;  /* 0x0000001400197211 */ /* 0x040fe200030f0eff */
[----:B------:R-:W-:Y:S01]  /*7b500*/  VIADD R0, R0, UR4 ;  /* 0x0000000400007c36 */ /* 0x000fe20008000000 */
[----:B------:R-:W-:Y:S01]  /*7b510*/  ISETP.LT.AND P1, PT, R27, UR5, !P0 ;  /* 0x000000051b007c0c */ /* 0x000fe2000c721270 */
[----:B------:R-:W-:Y:S01]  /*7b520*/  ULDC UR5, c[0x0][0x22c] ;  /* 0x00008b0000057ab9 */ /* 0x000fe20000000800 */
[----:B------:R-:W-:Y:S01]  /*7b530*/  VIADD R27, R29, 0x28 ;  /* 0x000000281d1b7836 */ /* 0x000fe20000000000 */
[----:B--2---:R0:W-:Y:S01]  /*7b540*/  @P3 STG.E.U16 desc[UR6][R22.64], R14 ;  /* 0x0000000e16003986 */ /* 0x0041e2000c101506 */
[----:B------:R-:W-:Y:S01]  /*7b550*/  ISETP.LT.AND P3, PT, R21, UR5, !P0 ;  /* 0x0000000515007c0c */ /* 0x000fe2000c761270 */
        /* <DEDUP_REMOVED lines=11> */
[C---:B------:R-:W-:Y:S01]  /*7b610*/  LEA R24, P6, R21.reuse, R3, 0x1 ;  /* 0x0000000315187211 */ /* 0x040fe200078c08ff */
[----:B---3--:R0:W-:Y:S01]  /*7b620*/  @P4 STG.E.U16 desc[UR6][R22.64], R28 ;  /* 0x0000001c16004986 */ /* 0x0081e2000c101506 */
[----:B------:R-:W-:Y:S01]  /*7b630*/  ISETP.LT.AND P4, PT, R0, UR5, !P0 ;  /* 0x0000000500007c0c */ /* 0x000fe2000c781270 */
[C---:B------:R-:W-:Y:S01]  /*7b640*/  VIADD R0, R21.reuse, UR4 ;  /* 0x0000000415007c36 */ /* 0x040fe20008000000 */
[----:B------:R-:W-:Y:S01]  /*7b650*/  LEA.HI.X.SX32 R25, R21, R20, 0x1, P6 ;  /* 0x0000001415197211 */ /* 0x000fe200030f0eff */
[----:B------:R-:W-:Y:S01]  /*7b660*/  ULDC UR5, c[0x0][0x22c] ;  /* 0x00008b0000057ab9 */ /* 0x000fe20000000800 */
[----:B------:R-:W-:-:S02]  /*7b670*/  PRMT R21, R28, 0x7632, R21 ;  /* 0x000076321c157816 */ /* 0x000fc40000000015 */
[----:B0-----:R-:W3:Y:S01]  /*7b680*/  LDL.LU R28, [R1+0x12c] ;  /* 0x00012c00011c7983 */ /* 0x001ee20000300800 */
[----:B------:R-:W-:Y:S01]  /*7b690*/  VIADD R23, R29, 0x24 ;  /* 0x000000241d177836 */ /* 0x000fe20000000000 */
[C---:B------:R-:W-:Y:S02]  /*7b6a0*/  LEA R22, P6, R0.reuse, R3, 0x1 ;  /* 0x0000000300167211 */ /* 0x040fe400078c08ff */
[----:B------:R0:W-:Y:S02]  /*7b6b0*/  @P2 STG.E.U16 desc[UR6][R24.64], R21 ;  /* 0x0000001518002986 */ /* 0x0001e4000c101506 */
[----:B------:R-:W-:Y:S01]  /*7b6c0*/  ISETP.LT.AND P2, PT, R23, UR5, !P0 ;  /* 0x0000000517007c0c */ /* 0x000fe2000c741270 */
[----:B------:R-:W-:Y:S01]  /*7b6d0*/  ULDC UR5, c[0x0][0x22c] ;  /* 0x00008b0000057ab9 */ /* 0x000fe20000000800 */
[C---:B------:R-:W-:Y:S01]  /*7b6e0*/  LEA.HI.X.SX32 R23, R0.reuse, R20, 0x1, P6 ;  /* 0x0000001400177211 */ /* 0x040fe200030f0eff */
[----:B0-----:R-:W-:Y:S02]  /*7b6f0*/  VIADD R21, R0, UR4 ;  /* 0x0000000400157c36 */ /* 0x001fe40008000000 */
[----:B------:R-:W-:-:S02]  /*7b700*/  VIADD R25, R29, 0x25 ;  /* 0x000000251d197836 */ /* 0x000fc40000000000 */
        /* <DEDUP_REMOVED lines=14> */
[----:B------:R0:W-:Y:S01]  /*7b7f0*/  @P5 STG.E.U16 desc[UR6][R22.64], R15 ;  /* 0x0000000f16005986 */ /* 0x0001e2000c101506 */
[----:B------:R-:W-:Y:S01]  /*7b800*/  PRMT R26, R15, 0x7632, R26 ;  /* 0x000076320f1a7816 */ /* 0x000fe2000000001a */
[----:B------:R-:W-:Y:S01]  /*7b810*/  ULDC UR5, c[0x0][0x22c] ;  /* 0x00008b0000057ab9 */ /* 0x000fe20000000800 */
[----:B------:R-:W-:-:S05]  /*7b820*/  LEA.HI.X.SX32 R25, R0, R20, 0x1, P6 ;  /* 0x0000001400197211 */ /* 0x000fca00030f0eff */
[----:B------:R1:W-:Y:S01]  /*7b830*/  @P4 STG.E.U16 desc[UR6][R24.64], R26 ;  /* 0x0000001a18004986 */ /* 0x0003e2000c101506 */
[----:B0-----:R-:W-:-:S03]  /*7b840*/  VIADD R22, R29, 0x27 ;  /* 0x000000271d167836 */ /* 0x001fc60000000000 */
[----:B-1----:R-:W4:Y:S02]  /*7b850*/  LDL.LU R26, [R1+0x130] ;  /* 0x00013000011a7983 */ /* 0x002f240000300800 */
[----:B------:R-:W-:Y:S01]  /*7b860*/  ISETP.LT.AND P5, PT, R22, UR5, !P0 ;  /* 0x0000000516007c0c */ /* 0x000fe2000c7a1270 */
[----:B------:R-:W-:Y:S02]  /*7b870*/  ULDC UR5, c[0x0][0x22c] ;  /* 0x00008b0000057ab9 */ /* 0x000fe40000000800 */
[----:B------:R-:W-:Y:S01]  /*7b880*/  ISETP.LT.AND P4, PT, R27, UR5, !P0 ;  /* 0x000000051b007c0c */ /* 0x000fe2000c781270 */
[----:B------:R-:W-:Y:S01]  /*7b890*/  VIADD R21, R0, UR4 ;  /* 0x0000000400157c36 */ /* 0x000fe20008000000 */
[----:B------:R-:W4:Y:S01]  /*7b8a0*/  LDL.LU R27, [R1+0x134] ;  /* 0x00013400011b7983 */ /* 0x000f220000300800 */
[----:B------:R-:W-:Y:S02]  /*7b8b0*/  ULDC UR5, c[0x0][0x22c] ;  /* 0x00008b0000057ab9 */ /* 0x000fe40000000800 */
[C---:B------:R-:W-:Y:S01]  /*7b8c0*/  VIADD R0, R21.reuse, UR4 ;  /* 0x0000000415007c36 */ /* 0x040fe20008000000 */
[----:B------:R-:W-:-:S04]  /*7b8d0*/  LEA R22, P6, R21, R3, 0x1 ;  /* 0x0000000315167211 */ /* 0x000fc800078c08ff */
        /* <DEDUP_REMOVED lines=100> */
[----:B------:R-:W-:Y:S01]  /*7bf20*/  VIADD R27, R29, 0x38 ;  /* 0x000000381d1b7836 */ /* 0x000fe20000000000 */
        /* <DEDUP_REMOVED lines=90> */
[----:B------:R-:W-:-:S03]  /*7c4d0*/  LEA R24, P6, R0, R3, 0x1 ;  /* 0x0000000300187211 */ /* 0x000fc600078c08ff */
[----:B--2---:R0:W-:Y:S01]  /*7c4e0*/  @P4 STG.E.U16 desc[UR6][R22.64], R14 ;  /* 0x0000000e16004986 */ /* 0x0041e2000c101506 */
[C---:B------:R-:W-:Y:S01]  /*7c4f0*/  LEA.HI.X.SX32 R25, R0.reuse, R20, 0x1, P6 ;  /* 0x0000001400197211 */ /* 0x040fe200030f0eff */
[----:B------:R-:W-:Y:S02]  /*7c500*/  VIADD R0, R0, UR4 ;  /* 0x0000000400007c36 */ /* 0x000fe40008000000 */
[----:B------:R-:W-:Y:S01]  /*7c510*/  VIADD R21, R29, 0x41 ;  /* 0x000000411d157836 */ /* 0x000fe20000000000 */
[----:B------:R-:W-:Y:S01]  /*7c520*/  ISETP.LT.AND P5, PT, R27, UR5, !P0 ;  /* 0x000000051b007c0c */ /* 0x000fe2000c7a1270 */
[----:B------:R-:W-:Y:S01]  /*7c530*/  ULDC UR5, c[0x0][0x22c] ;  /* 0x00008b0000057ab9 */ /* 0x000fe20000000800 */
[----:B0-----:R-:W-:Y:S02]  /*7c540*/  PRMT R22, R14, 0x7632, R22 ;  /* 0x000076320e167816 */ /* 0x001fe40000000016 */
[----:B------:R-:W2:Y:S01]  /*7c550*/  LDL.LU R14, [R1+0xe8] ;  /* 0x0000e800010e7983 */ /* 0x000ea20000300800 */
[----:B------:R-:W-:-:S03]  /*7c560*/  ISETP.LT.AND P4, PT, R21, UR5, !P0 ;  /* 0x0000000515007c0c */ /* 0x000fc6000c781270 */
[----:B------:R0:W-:Y:S01]  /*7c570*/  @P2 STG.E.U16 desc[UR6][R24.64], R22 ;  /* 0x0000001618002986 */ /* 0x0001e2000c101506 */
[C---:B------:R-:W-:Y:S01]  /*7c580*/  VIADD R21, R0.reuse, UR4 ;  /* 0x0000000400157c36 */ /* 0x040fe20008000000 */
[----:B------:R-:W-:Y:S01]  /*7c590*/  ULDC UR5, c[0x0][0x22c] ;  /* 0x00008b0000057ab9 */ /* 0x000fe20000000800 */
        /* <DEDUP_REMOVED lines=53> */
[----:B------:R-:W-:-:S03]  /*7c8f0*/  LEA R24, P6, R0, R3, 0x1 ;  /* 0x0000000300187211 */ /* 0x000fc600078c08ff */
[----:B--2---:R0:W-:Y:S01]  /*7c900*/  @P3 STG.E.U16 desc[UR6][R22.64], R14 ;  /* 0x0000000e16003986 */ /* 0x0041e2000c101506 */
[C---:B------:R-:W-:Y:S01]  /*7c910*/  LEA.HI.X.SX32 R25, R0.reuse, R20, 0x1, P6 ;  /* 0x0000001400197211 */ /* 0x040fe200030f0eff */
[----:B------:R-:W-:Y:S02]  /*7c920*/  VIADD R0, R0, UR4 ;  /* 0x0000000400007c36 */ /* 0x000fe40008000000 */
[----:B------:R-:W-:Y:S01]  /*7c930*/  VIADD R21, R29, 0x49 ;  /* 0x000000491d157836 */ /* 0x000fe20000000000 */
[----:B0-----:R-:W-:Y:S02]  /*7c940*/  PRMT R22, R14, 0x7632, R22 ;  /* 0x000076320e167816 */ /* 0x001fe40000000016 */
[----:B------:R-:W2:Y:S02]  /*7c950*/  LDL.LU R14, [R1+0xf8] ;  /* 0x0000f800010e7983 */ /* 0x000ea40000300800 */
[----:B------:R-:W-:Y:S02]  /*7c960*/  ISETP.LT.AND P3, PT, R21, UR5, !P0 ;  /* 0x0000000515007c0c */ /* 0x000fe4000c761270 */
        /* <DEDUP_REMOVED lines=481> */
[----:B0-----:R-:W-:Y:S01]  /*7e780*/  LEA R22, P6, R0, R3, 0x1 ;  /* 0x0000000300167211 */ /* 0x001fe200078c08ff */
[----:B------:R-:W-:-:S03]  /*7e790*/  VIADD R26, R29, 0x86 ;  /* 0x000000861d1a7836 */ /* 0x000fc60000000000 */
[C---:B------:R-:W-:Y:S01]  /*7e7a0*/  LEA.HI.X.SX32 R23, R0.reuse, R20, 0x1, P6 ;  /* 0x0000001400177211 */ /* 0x040fe200030f0eff */
[----:B------:R-:W-:Y:S01]  /*7e7b0*/  VIADD R0, R0, UR4 ;  /* 0x0000000400007c36 */ /* 0x000fe20008000000 */
[----:B------:R0:W-:Y:S01]  /*7e7c0*/  @P5 STG.E.U16 desc[UR6][R24.64], R21 ;  /* 0x0000001518005986 */ /* 0x0001e2000c101506 */
[----:B------:R-:W-:Y:S01]  /*7e7d0*/  ISETP.LT.AND P5, PT, R26, UR5, !P0 ;  /* 0x000000051a007c0c */ /* 0x000fe2000c7a1270 */
[----:B------:R-:W-:Y:S02]  /*7e7e0*/  ULDC UR5, c[0x0][0x22c] ;  /* 0x00008b0000057ab9 */ /* 0x000fe40000000800 */
[----:B------:R1:W-:Y:S01]  /*7e7f0*/  @P4 STG.E.U16 desc[UR6][R22.64], R15 ;  /* 0x0000000f16004986 */ /* 0x0003e2000c101506 */
[----:B------:R-:W-:Y:S02]  /*7e800*/  PRMT R26, R15, 0x7632, R26 ;  /* 0x000076320f1a7816 */ /* 0x000fe4000000001a */
[C---:B0-----:R-:W-:Y:S01]  /*7e810*/  LEA R24, P6, R0.reuse, R3, 0x1 ;  /* 0x0000000300187211 */ /* 0x041fe200078c08ff */
[----:B------:R-:W-:-:S02]  /*7e820*/  VIADD R21, R0, UR4 ;  /* 0x0000000400157c36 */ /* 0x000fc40008000000 */
[----:B-1----:R-:W-:Y:S01]  /*7e830*/  VIADD R22, R29, 0x87 ;  /* 0x000000871d167836 */ /* 0x002fe20000000000 */
[-C--:B------:R-:W-:Y:S01]  /*7e840*/  LEA.HI.X.SX32 R25, R0, R20.reuse, 0x1, P6 ;  /* 0x0000001400197211 */ /* 0x080fe200030f0eff */
[C---:B------:R-:W-:Y:S01]  /*7e850*/  VIADD R0, R21.reuse, UR4 ;  /* 0x0000000415007c36 */ /* 0x040fe20008000000 */
[----:B------:R-:W4:Y:S02]  /*7e860*/  LDL.LU R15, [R1+0x74] ;  /* 0x00007400010f7983 */ /* 0x000f240000300800 */
[----:B------:R-:W-:Y:S01]  /*7e870*/  ISETP.LT.AND P4, PT, R22, UR5, !P0 ;  /* 0x0000000516007c0c */ /* 0x000fe2000c781270 */
[----:B------:R-:W-:Y:S01]  /*7e880*/  ULDC UR5, c[0x0][0x22c] ;  /* 0x00008b0000057ab9 */ /* 0x000fe20000000800 */
[C---:B------:R-:W-:Y:S01]  /*7e890*/  LEA R22, P6, R21.reuse, R3, 0x1 ;  /* 0x0000000315167211 */ /* 0x040fe200078c08ff */
[----:B------:R0:W-:Y:S03]  /*7e8a0*/  @P2 STG.E.U16 desc[UR6][R24.64], R26 ;  /* 0x0000001a18002986 */ /* 0x0001e6000c101506 */
[----:B------:R-:W-:Y:S01]  /*7e8b0*/  LEA.HI.X.SX32 R23, R21, R20, 0x1, P6 ;  /* 0x0000001415177211 */ /* 0x000fe200030f0eff */
[----:B------:R-:W-:Y:S01]  /*7e8c0*/  VIADD R21, R0, UR4 ;  /* 0x0000000400157c36 */ /* 0x000fe20008000000 */
[----:B------:R-:W-:Y:S01]  /*7e8d0*/  ISETP.LT.AND P2, PT, R27, UR5, !P0 ;  /* 0x000000051b007c0c */ /* 0x000fe2000c741270 */
[----:B------:R-:W-:-:S02]  /*7e8e0*/  ULDC UR5, c[0x0][0x22c] ;  /* 0x00008b0000057ab9 */ /* 0x000fc40000000800 */
[----:B--2---:R1:W-:Y:S01]  /*7e8f0*/  @P1 STG.E.U16 desc[UR6][R22.64], R14 ;  /* 0x0000000e16001986 */ /* 0x0043e2000c101506 */
[----:B0-----:R-:W-:-:S04]  /*7e900*/  LEA R24, P6, R0, R3, 0x1 ;  /* 0x0000000300187211 */ /* 0x001fc800078c08ff */
        /* <DEDUP_REMOVED lines=9> */
[----:B0-----:R-:W-:-:S03]  /*7e9a0*/  VIADD R24, R29, 0x8a ;  /* 0x0000008a1d187836 */ /* 0x001fc60000000000 */
[-C--:B------:R-:W-:Y:S02]  /*7e9b0*/  LEA.HI.X.SX32 R23, R21, R20.reuse, 0x1, P3 ;  /* 0x0000001415177211 */ /* 0x080fe400018f0eff */
[----:B------:R-:W-:Y:S02]  /*7e9c0*/  ISETP.LT.AND P3, PT, R24, UR5, !P0 ;  /* 0x0000000518007c0c */ /* 0x000fe4000c761270 */
[----:B---3--:R-:W-:Y:S01]  /*7e9d0*/  PRMT R26, R28, 0x7632, R26 ;  /* 0x000076321c1a7816 */ /* 0x008fe2000000001a */
[----:B------:R0:W-:Y:S01]  /*7e9e0*/  @P5 STG.E.U16 desc[UR6][R22.64], R28 ;  /* 0x0000001c16005986 */ /* 0x0001e2000c101506 */
[C---:B------:R-:W-:Y:S01]  /*7e9f0*/  LEA R24, P6, R0.reuse, R3, 0x1 ;  /* 0x0000000300187211 */ /* 0x040fe200078c08ff */
[----:B------:R-:W-:Y:S01]  /*7ea00*/  VIADD R21, R29, 0x8b ;  /* 0x0000008b1d157836 */ /* 0x000fe20000000000 */
[----:B------:R-:W-:Y:S02]  /*7ea10*/  ULDC UR5, c[0x0][0x22c] ;  /* 0x00008b0000057ab9 */ /* 0x000fe40000000800 */
[----:B------:R-:W-:-:S05]  /*7ea20*/  LEA.HI.X.SX32 R25, R0, R20, 0x1, P6 ;  /* 0x0000001400197211 */ /* 0x000fca00030f0eff */
[----:B------:R1:W-:Y:S04]  /*7ea30*/  @P4 STG.E.U16 desc[UR6][R24.64], R26 ;  /* 0x0000001a18004986 */ /* 0x0003e8000c101506 */
[----:B0-----:R-:W3:Y:S04]  /*7ea40*/  LDL.LU R28, [R1+0x7c] ;  /* 0x00007c00011c7983 */ /* 0x001ee80000300800 */
[----:B------:R-:W3:Y:S04]  /*7ea50*/  LDL.LU R27, [R1+0x40] ;  /* 0x00004000011b7983 */ /* 0x000ee80000300800 */
[----:B-1----:R-:W4:Y:S01]  /*7ea60*/  LDL.LU R26, [R1+0x70] ;  /* 0x00007000011a7983 */ /* 0x002f220000300800 */
[----:B------:R-:W-:Y:S01]  /*7ea70*/  VIADD R0, R0, UR4 ;  /* 0x0000000400007c36 */ /* 0x000fe20008000000 */
[----:B------:R-:W-:Y:S01]  /*7ea80*/  ISETP.LT.AND P5, PT, R21, UR5, !P0 ;  /* 0x0000000515007c0c */ /* 0x000fe2000c7a1270 */
[----:B------:R-:W-:Y:S01]  /*7ea90*/  VIADD R22, R29, 0x8c ;  /* 0x0000008c1d167836 */ /* 0x000fe20000000000 */
[----:B------:R-:W-:-:S02]  /*7eaa0*/  ULDC UR5, c[0x0][0x22c] ;  /* 0x00008b0000057ab9 */ /* 0x000fc40000000800 */
[C---:B------:R-:W-:Y:S01]  /*7eab0*/  LEA R24, P4, R0.reuse, R3, 0x1 ;  /* 0x0000000300187211 */ /* 0x040fe200078808ff */
[----:B------:R-:W-:-:S03]  /*7eac0*/  VIADD R21, R0, UR4 ;  /* 0x0000000400157c36 */ /* 0x000fc60008000000 */
[----:B------:R-:W-:Y:S01]  /*7ead0*/  LEA.HI.X.SX32 R25, R0, R20, 0x1, P4 ;  /* 0x0000001400197211 */ /* 0x000fe200020f0eff */
[----:B------:R-:W-:Y:S01]  /*7eae0*/  VIADD R0, R29, 0x8d ;  /* 0x0000008d1d007836 */ /* 0x000fe20000000000 */
[----:B------:R-:W-:Y:S01]  /*7eaf0*/  ISETP.LT.AND P4, PT, R22, UR5, !P0 ;  /* 0x0000000516007c0c */ /* 0x000fe2000c781270 */
[----:B------:R-:W-:Y:S01]  /*7eb00*/  ULDC UR5, c[0x0][0x22c] ;  /* 0x00008b0000057ab9 */ /* 0x000fe20000000800 */
[----:B------:R-:W-:-:S04]  /*7eb10*/  LEA R22, P6, R21, R3, 0x1 ;  /* 0x0000000315167211 */ /* 0x000fc800078c08ff */
[C---:B------:R-:W-:Y:S01]  /*7eb20*/  LEA.HI.X.SX32 R23, R21.reuse, R20, 0x1, P6 ;  /* 0x0000001415177211 */ /* 0x040fe200030f0eff */
[----:B----4-:R0:W-:Y:S01]  /*7eb30*/  @P2 STG.E.U16 desc[UR6][R24.64], R26 ;  /* 0x0000001a18002986 */ /* 0x0101e2000c101506 */
[----:B------:R-:W-:Y:S01]  /*7eb40*/  ISETP.LT.AND P2, PT, R0, UR5, !P0 ;  /* 0x0000000500007c0c */ /* 0x000fe2000c741270 */
[----:B------:R-:W-:Y:S01]  /*7eb50*/  VIADD R0, R21, UR4 ;  /* 0x0000000415007c36 */ /* 0x000fe20008000000 */
[----:B------:R-:W-:Y:S01]  /*7eb60*/  PRMT R21, R26, 0x7632, R21 ;  /* 0x000076321a157816 */ /* 0x000fe20000000015 */
[----:B------:R-:W-:-:S04]  /*7eb70*/  ULDC UR5, c[0x0][0x22c] ;  /* 0x00008b0000057ab9 */ /* 0x000fc80000000800 */
[----:B------:R1:W-:Y:S01]  /*7eb80*/  @P1 STG.E.U16 desc[UR6][R22.64], R21 ;  /* 0x0000001516001986 */ /* 0x0003e2000c101506 */
[----:B0-----:R-:W-:Y:S01]  /*7eb90*/  VIADD R25, R29, 0x8e ;  /* 0x0000008e1d197836 */ /* 0x001fe20000000000 */
[----:B------:R-:W-:-:S04]  /*7eba0*/  LEA R24, P6, R0, R3, 0x1 ;  /* 0x0000000300187211 */ /* 0x000fc800078c08ff */
[----:B------:R-:W-:Y:S01]  /*7ebb0*/  ISETP.LT.AND P1, PT, R25, UR5, !P0 ;  /* 0x0000000519007c0c */ /* 0x000fe2000c721270 */
[----:B------:R-:W-:Y:S01]  /*7ebc0*/  ULDC UR5, c[0x0][0x22c] ;  /* 0x00008b0000057ab9 */ /* 0x000fe20000000800 */
[C---:B-1----:R-:W-:Y:S01]  /*7ebd0*/  VIADD R21, R0.reuse, UR4 ;  /* 0x0000000400157c36 */ /* 0x042fe20008000000 */
[----:B------:R-:W-:Y:S01]  /*7ebe0*/  LEA.HI.X.SX32 R25, R0, R20, 0x1, P6 ;  /* 0x0000001400197211 */ /* 0x000fe200030f0eff */
[----:B------:R-:W-:-:S03]  /*7ebf0*/  VIADD R23, R29, 0x8f ;  /* 0x0000008f1d177836 */ /* 0x000fc60000000000 */
[-C--:B------:R-:W-:Y:S01]  /*7ec00*/  LEA R22, P6, R21, R3.reuse, 0x1 ;  /* 0x0000000315167211 */ /* 0x080fe200078c08ff */
[----:B------:R0:W-:Y:S01]  /*7ec10*/  @P3 STG.E.U16 desc[UR6][R24.64], R15 ;  /* 0x0000000f18003986 */ /* 0x0001e2000c101506 */
[----:B------:R-:W-:Y:S01]  /*7ec20*/  ISETP.LT.AND P3, PT, R23, UR5, !P0 ;  /* 0x0000000517007c0c */ /* 0x000fe2000c761270 */
[C---:B------:R-:W-:Y:S01]  /*7ec30*/  VIADD R0, R21.reuse, UR4 ;  /* 0x0000000415007c36 */ /* 0x040fe20008000000 */
[----:B------:R-:W-:Y:S01]  /*7ec40*/  LEA.HI.X.SX32 R23, R21, R20, 0x1, P6 ;  /* 0x0000001415177211 */ /* 0x000fe200030f0eff */
[----:B------:R-:W-:Y:S01]  /*7ec50*/  VIADD R26, R29, 0x90 ;  /* 0x000000901d1a7836 */ /* 0x000fe20000000000 */
[----:B------:R-:W-:Y:S01]  /*7ec60*/  PRMT R21, R15, 0x7632, R21 ;  /* 0x000076320f157816 */ /* 0x000fe20000000015 */
[----:B------:R-:W-:Y:S01]  /*7ec70*/  ULDC UR5, c[0x0][0x22c] ;  /* 0x00008b0000057ab9 */ /* 0x000fe20000000800 */
[----:B0-----:R-:W4:Y:S01]  /*7ec80*/  LDL.LU R15, [R1+0x44] ;  /* 0x00004400010f7983 */ /* 0x001f220000300800 */
[----:B------:R-:W-:-:S03]  /*7ec90*/  LEA R24, P6, R0, R3, 0x1 ;  /* 0x0000000300187211 */ /* 0x000fc600078c08ff */
[----:B------:R0:W-:Y:S01]  /*7eca0*/  @P5 STG.E.U16 desc[UR6][R22.64], R21 ;  /* 0x0000001516005986 */ /* 0x0001e2000c101506 */
[----:B------:R-:W-:-:S05]  /*7ecb0*/  LEA.HI.X.SX32 R25, R0, R20, 0x1, P6 ;  /* 0x0000001400197211 */ /* 0x000fca00030f0eff */
[----:B--2---:R1:W-:Y:S01]  /*7ecc0*/  @P4 STG.E.U16 desc[UR6][R24.64], R14 ;  /* 0x0000000e18004986 */ /* 0x0043e2000c101506 */
[----:B0-----:R-:W-:-:S05]  /*7ecd0*/  VIADD R21, R0, UR4 ;  /* 0x0000000400157c36 */ /* 0x001fca0008000000 */
[C---:B-1----:R-:W-:Y:S01]  /*7ece0*/  LEA R24, P4, R21.reuse, R3, 0x1 ;  /* 0x0000000315187211 */ /* 0x042fe200078808ff */
[----:B------:R-:W-:-:S03]  /*7ecf0*/  VIADD R0, R21, UR4 ;  /* 0x0000000415007c36 */ /* 0x000fc60008000000 */
[----:B------:R-:W-:Y:S02]  /*7ed00*/  LEA.HI.X.SX32 R25, R21, R20, 0x1, P4 ;  /* 0x0000001415197211 */ /* 0x000fe400020f0eff */
[----:B------:R-:W-:Y:S02]  /*7ed10*/  PRMT R21, R14, 0x7632, R21 ;  /* 0x000076320e157816 */ /* 0x000fe40000000015 */
[----:B------:R-:W2:Y:S01]  /*7ed20*/  LDL.LU R14, [R1+0x48] ;  /* 0x00004800010e7983 */ /* 0x000ea20000300800 */
[----:B------:R-:W-:Y:S01]  /*7ed30*/  VIADD R22, R29, 0x91 ;  /* 0x000000911d167836 */ /* 0x000fe20000000000 */
[----:B------:R-:W-:Y:S01]  /*7ed40*/  ISETP.LT.AND P6, PT, R26, UR5, !P0 ;  /* 0x000000051a007c0c */ /* 0x000fe2000c7c1270 */
[----:B------:R-:W-:-:S03]  /*7ed50*/  ULDC UR5, c[0x0][0x22c] ;  /* 0x00008b0000057ab9 */ /* 0x000fc60000000800 */
[----:B------:R-:W-:Y:S01]  /*7ed60*/  ISETP.LT.AND P5, PT, R22, UR5, !P0 ;  /* 0x0000000516007c0c */ /* 0x000fe2000c7a1270 */
[----:B------:R0:W-:Y:S01]  /*7ed70*/  @P2 STG.E.U16 desc[UR6][R24.64], R21 ;  /* 0x0000001518002986 */ /* 0x0001e2000c101506 */
[C---:B------:R-:W-:Y:S01]  /*7ed80*/  LEA R22, P4, R0.reuse, R3, 0x1 ;  /* 0x0000000300167211 */ /* 0x040fe200078808ff */
[----:B------:R-:W-:Y:S01]  /*7ed90*/  VIADD R26, R29, 0x92 ;  /* 0x000000921d1a7836 */ /* 0x000fe20000000000 */
[----:B------:R-:W-:Y:S02]  /*7eda0*/  ULDC UR5, c[0x0][0x22c] ;  /* 0x00008b0000057ab9 */ /* 0x000fe40000000800 */
[----:B------:R-:W-:-:S05]  /*7edb0*/  LEA.HI.X.SX32 R23, R0, R20, 0x1, P4 ;  /* 0x0000001400177211 */ /* 0x000fca00020f0eff */
[----:B---3--:R1:W-:Y:S01]  /*7edc0*/  @P1 STG.E.U16 desc[UR6][R22.64], R28 ;  /* 0x0000001c16001986 */ /* 0x0083e2000c101506 */
[----:B0-----:R-:W-:Y:S01]  /*7edd0*/  VIADD R21, R0, UR4 ;  /* 0x0000000400157c36 */ /* 0x001fe20008000000 */
[----:B------:R-:W-:Y:S02]  /*7ede0*/  PRMT R0, R28, 0x7632, R0 ;  /* 0x000076321c007816 */ /* 0x000fe40000000000 */
[----:B-1----:R-:W3:Y:S02]  /*7edf0*/  LDL.LU R28, [R1+0x4c] ;  /* 0x00004c00011c7983 */ /* 0x002ee40000300800 */
[-C--:B------:R-:W-:Y:S01]  /*7ee00*/  LEA R22, P1, R21, R3.reuse, 0x1 ;  /* 0x0000000315167211 */ /* 0x080fe200078208ff */
[----:B------:R-:W-:Y:S01]  /*7ee10*/  VIADD R24, R29, 0x93 ;  /* 0x000000931d187836 */ /* 0x000fe20000000000 */
[----:B------:R-:W-:Y:S01]  /*7ee20*/  ISETP.LT.AND P2, PT, R26, UR5, !P0 ;  /* 0x000000051a007c0c */ /* 0x000fe2000c741270 */
[----:B------:R-:W-:Y:S01]  /*7ee30*/  ULDC UR5, c[0x0][0x22c] ;  /* 0x00008b0000057ab9 */ /* 0x000fe20000000800 */
[CC--:B------:R-:W-:Y:S01]  /*7ee40*/  LEA.HI.X.SX32 R23, R21.reuse, R20.reuse, 0x1, P1 ;  /* 0x0000001415177211 */ /* 0x0c0fe200008f0eff */
[----:B------:R-:W-:Y:S01]  /*7ee50*/  VIADD R21, R21, UR4 ;  /* 0x0000000415157c36 */ /* 0x000fe20008000000 */
[----:B------:R-:W-:Y:S01]  /*7ee60*/  ISETP.LT.AND P1, PT, R24, UR5, !P0 ;  /* 0x0000000518007c0c */ /* 0x000fe2000c721270 */
[----:B------:R-:W-:Y:S01]  /*7ee70*/  VIADD R25, R29, 0x94 ;  /* 0x000000941d197836 */ /* 0x000fe20000000000 */
[----:B------:R-:W-:Y:S01]  /*7ee80*/  ULDC UR4, c[0x0][0x248] ;  /* 0x0000920000047ab9 */ /* 0x000fe20000000800 */
[----:B------:R0:W-:Y:S01]  /*7ee90*/  @P3 STG.E.U16 desc[UR6][R22.64], R0 ;  /* 0x0000000016003986 */ /* 0x0001e2000c101506 */
[----:B------:R-:W-:Y:S01]  /*7eea0*/  LEA R24, P3, R21, R3, 0x1 ;  /* 0x0000000315187211 */ /* 0x000fe200078608ff */
[----:B------:R-:W-:Y:S01]  /*7eeb0*/  VIADD R26, R29, 0x95 ;  /* 0x000000951d1a7836 */ /* 0x000fe20000000000 */
[----:B------:R-:W-:Y:S01]  /*7eec0*/  ISETP.LT.AND P4, PT, R25, UR8, !P0 ;  /* 0x0000000819007c0c */ /* 0x000fe2000c781270 */
[----:B------:R-:W-:Y:S01]  /*7eed0*/  ULDC UR5, c[0x0][0x22c] ;  /* 0x00008b0000057ab9 */ /* 0x000fe20000000800 */
[C---:B------:R-:W-:Y:S01]  /*7eee0*/  LEA.HI.X.SX32 R25, R21.reuse, R20, 0x1, P3 ;  /* 0x0000001415197211 */ /* 0x040fe200018f0eff */
[----:B------:R-:W-:Y:S01]  /*7eef0*/  ULDC UR8, c[0x0][0x248] ;  /* 0x0000920000087ab9 */ /* 0x000fe20000000800 */
[----:B0-----:R-:W-:Y:S01]  /*7ef00*/  VIADD R23, R21, UR4 ;  /* 0x0000000415177c36 */ /* 0x001fe20008000000 */
[----:B------:R-:W-:-:S03]  /*7ef10*/  ULDC UR4, c[0x0][0x248] ;  /* 0x0000920000047ab9 */ /* 0x000fc60000000800 */
[C---:B------:R-:W-:Y:S01]  /*7ef20*/  VIADD R21, R23.reuse, UR4 ;  /* 0x0000000417157c36 */ /* 0x040fe20008000000 */
[-C--:B------:R-:W-:Y:S01]  /*7ef30*/  LEA R22, P3, R23, R3.reuse, 0x1 ;  /* 0x0000000317167211 */ /* 0x080fe200078608ff */
[----:B------:R0:W-:Y:S01]  /*7ef40*/  @P6 STG.E.U16 desc[UR6][R24.64], R27 ;  /* 0x0000001b18006986 */ /* 0x0001e2000c101506 */
[----:B------:R-:W-:Y:S01]  /*7ef50*/  PRMT R0, R27, 0x7632, R0 ;  /* 0x000076321b007816 */ /* 0x000fe20000000000 */
[----:B------:R-:W-:Y:S01]  /*7ef60*/  ULDC UR4, c[0x0][0x248] ;  /* 0x0000920000047ab9 */ /* 0x000fe20000000800 */
[----:B------:R-:W-:Y:S02]  /*7ef70*/  LEA.HI.X.SX32 R23, R23, R20, 0x1, P3 ;  /* 0x0000001417177211 */ /* 0x000fe400018f0eff */
[----:B0-----:R-:W-:-:S03]  /*7ef80*/  LEA R24, P6, R21, R3, 0x1 ;  /* 0x0000000315187211 */ /* 0x001fc600078c08ff */
[----:B------:R0:W-:Y:S01]  /*7ef90*/  @P5 STG.E.U16 desc[UR6][R22.64], R0 ;  /* 0x0000000016005986 */ /* 0x0001e2000c101506 */
[C---:B------:R-:W-:Y:S01]  /*7efa0*/  LEA.HI.X.SX32 R25, R21.reuse, R20, 0x1, P6 ;  /* 0x0000001415197211 */ /* 0x040fe200030f0eff */
[----:B------:R-:W-:Y:S01]  /*7efb0*/  VIADD R21, R21, UR4 ;  /* 0x0000000415157c36 */ /* 0x000fe20008000000 */
[----:B------:R-:W-:Y:S01]  /*7efc0*/  ISETP.LT.AND P3, PT, R26, UR5, !P0 ;  /* 0x000000051a007c0c */ /* 0x000fe2000c761270 */
[----:B------:R-:W-:Y:S01]  /*7efd0*/  ULDC UR5, c[0x0][0x22c] ;  /* 0x00008b0000057ab9 */ /* 0x000fe20000000800 */
[----:B------:R-:W-:Y:S01]  /*7efe0*/  ULDC UR4, c[0x0][0x248] ;  /* 0x0000920000047ab9 */ /* 0x000fe20000000800 */
[C---:B0-----:R-:W-:Y:S02]  /*7eff0*/  VIADD R0, R29.reuse, 0x96 ;  /* 0x000000961d007836 */ /* 0x041fe40000000000 */
[----:B------:R-:W-:-:S03]  /*7f000*/  VIADD R26, R29, 0x98 ;  /* 0x000000981d1a7836 */ /* 0x000fc60000000000 */
[----:B------:R-:W-:Y:S01]  /*7f010*/  ISETP.LT.AND P5, PT, R0, UR5, !P0 ;  /* 0x0000000500007c0c */ /* 0x000fe2000c7a1270 */
[C---:B------:R-:W-:Y:S01]  /*7f020*/  VIADD R0, R21.reuse, UR4 ;  /* 0x0000000415007c36 */ /* 0x040fe20008000000 */
[----:B------:R-:W-:Y:S01]  /*7f030*/  ULDC UR5, c[0x0][0x22c] ;  /* 0x00008b0000057ab9 */ /* 0x000fe20000000800 */
[----:B------:R-:W-:Y:S01]  /*7f040*/  ULDC UR4, c[0x0][0x22c] ;  /* 0x00008b0000047ab9 */ /* 0x000fe20000000800 */
[----:B----4-:R0:W-:Y:S01]  /*7f050*/  @P2 STG.E.U16 desc[UR6][R24.64], R15 ;  /* 0x0000000f18002986 */ /* 0x0101e2000c101506 */
[----:B------:R-:W-:-:S04]  /*7f060*/  LEA R22, P2, R21, R3, 0x1 ;  /* 0x0000000315167211 */ /* 0x000fc800078408ff */
[----:B------:R-:W-:Y:S02]  /*7f070*/  LEA.HI.X.SX32 R23, R21, R20, 0x1, P2 ;  /* 0x0000001415177211 */ /* 0x000fe400010f0eff */
[----:B------:R-:W-:Y:S01]  /*7f080*/  PRMT R21, R15, 0x7632, R21 ;  /* 0x000076320f157816 */ /* 0x000fe20000000015 */
[----:B0-----:R-:W-:-:S04]  /*7f090*/  VIADD R24, R29, 0x97 ;  /* 0x000000971d187836 */ /* 0x001fc80000000000 */
[----:B------:R0:W-:Y:S01]  /*7f0a0*/  @P1 STG.E.U16 desc[UR6][R22.64], R21 ;  /* 0x0000001516001986 */ /* 0x0001e2000c101506 */
[----:B------:R-:W-:Y:S01]  /*7f0b0*/  ISETP.LT.AND P1, PT, R26, UR4, !P0 ;  /* 0x000000041a007c0c */ /* 0x000fe2000c721270 */
[----:B------:R-:W-:Y:S01]  /*7f0c0*/  ULDC UR4, c[0x0][0x248] ;  /* 0x0000920000047ab9 */ /* 0x000fe20000000800 */
[----:B------:R-:W-:Y:S01]  /*7f0d0*/  ISETP.LT.AND P2, PT, R24, UR5, !P0 ;  /* 0x0000000518007c0c */ /* 0x000fe2000c741270 */
[----:B------:R-:W-:Y:S01]  /*7f0e0*/  ULDC UR5, c[0x0][0x22c] ;  /* 0x00008b0000057ab9 */ /* 0x000fe20000000800 */
[C---:B------:R-:W-:Y:S01]  /*7f0f0*/  LEA R24, P6, R0.reuse, R3, 0x1 ;  /* 0x0000000300187211 */ /* 0x040fe200078c08ff */
[----:B------:R-:W4:Y:S03]  /*7f100*/  LDL.LU R15, [R1+0x54] ;  /* 0x00005400010f7983 */ /* 0x000f260000300800 */
[C---:B------:R-:W-:Y:S01]  /*7f110*/  LEA.HI.X.SX32 R25, R0.reuse, R20, 0x1, P6 ;  /* 0x0000001400197211 */ /* 0x040fe200030f0eff */
[----:B------:R-:W-:Y:S01]  /*7f120*/  VIADD R0, R0, UR4 ;  /* 0x0000000400007c36 */ /* 0x000fe20008000000 */
[----:B------:R-:W-:Y:S01]  /*7f130*/  ULDC UR4, c[0x0][0x22c] ;  /* 0x00008b0000047ab9 */ /* 0x000fe20000000800 */
[----:B0-----:R-:W-:-:S03]  /*7f140*/  VIADD R21, R29, 0x99 ;  /* 0x000000991d157836 */ /* 0x001fc60000000000 */
[----:B------:R-:W-:Y:S01]  /*7f150*/  LEA R22, P6, R0, R3, 0x1 ;  /* 0x0000000300167211 */ /* 0x000fe200078c08ff */
[----:B--2---:R0:W-:Y:S01]  /*7f160*/  @P4 STG.E.U16 desc[UR6][R24.64], R14 ;  /* 0x0000000e18004986 */ /* 0x0041e2000c101506 */
[----:B------:R-:W-:Y:S01]  /*7f170*/  ISETP.LT.AND P4, PT, R21, UR4, !P0 ;  /* 0x0000000415007c0c */ /* 0x000fe2000c781270 */
[----:B------:R-:W-:Y:S01]  /*7f180*/  ULDC UR4, c[0x0][0x248] ;  /* 0x0000920000047ab9 */ /* 0x000fe20000000800 */
[----:B------:R-:W-:Y:S02]  /*7f190*/  PRMT R21, R14, 0x7632, R21 ;  /* 0x000076320e157816 */ /* 0x000fe40000000015 */
[C---:B------:R-:W-:Y:S01]  /*7f1a0*/  LEA.HI.X.SX32 R23, R0.reuse, R20, 0x1, P6 ;  /* 0x0000001400177211 */ /* 0x040fe200030f0eff */
[----:B------:R-:W-:Y:S01]  /*7f1b0*/  VIADD R0, R0, UR4 ;  /* 0x0000000400007c36 */ /* 0x000fe20008000000 */
[----:B------:R-:W-:-:S03]  /*7f1c0*/  ULDC UR4, c[0x0][0x248] ;  /* 0x0000920000047ab9 */ /* 0x000fc60000000800 */
[----:B------:R1:W-:Y:S01]  /*7f1d0*/  @P3 STG.E.U16 desc[UR6][R22.64], R21 ;  /* 0x0000001516003986 */ /* 0x0003e2000c101506 */
[C---:B0-----:R-:W-:Y:S02]  /*7f1e0*/  VIADD R24, R29.reuse, 0x9a ;  /* 0x0000009a1d187836 */ /* 0x041fe40000000000 */
[----:B------:R-:W-:Y:S01]  /*7f1f0*/  VIADD R25, R0, UR4 ;  /* 0x0000000400197c36 */ /* 0x000fe20008000000 */
[----:B------:R-:W2:Y:S01]  /*7f200*/  LDL.LU R14, [R1+0x58] ;  /* 0x00005800010e7983 */ /* 0x000ea20000300800 */
[----:B------:R-:W-:Y:S01]  /*7f210*/  VIADD R26, R29, 0x9b ;  /* 0x0000009b1d1a7836 */ /* 0x000fe20000000000 */
[----:B------:R-:W-:Y:S01]  /*7f220*/  ISETP.LT.AND P6, PT, R24, UR5, !P0 ;  /* 0x0000000518007c0c */ /* 0x000fe2000c7c1270 */
[----:B------:R-:W-:Y:S01]  /*7f230*/  ULDC UR5, c[0x0][0x248] ;  /* 0x0000920000057ab9 */ /* 0x000fe20000000800 */
[----:B------:R-:W-:Y:S01]  /*7f240*/  ULDC UR4, c[0x0][0x22c] ;  /* 0x00008b0000047ab9 */ /* 0x000fe20000000800 */
[----:B-1----:R-:W-:-:S04]  /*7f250*/  LEA R22, P3, R0, R3, 0x1 ;  /* 0x0000000300167211 */ /* 0x002fc800078608ff */
[-C--:B------:R-:W-:Y:S02]  /*7f260*/  LEA.HI.X.SX32 R23, R0, R20.reuse, 0x1, P3 ;  /* 0x0000001400177211 */ /* 0x080fe400018f0eff */
[C---:B------:R-:W-:Y:S01]  /*7f270*/  LEA R24, P3, R25.reuse, R3, 0x1 ;  /* 0x0000000319187211 */ /* 0x040fe200078608ff */
[C---:B------:R-:W-:Y:S01]  /*7f280*/  VIADD R21, R25.reuse, UR5 ;  /* 0x0000000519157c36 */ /* 0x040fe20008000000 */
[----:B---3--:R-:W-:Y:S01]  /*7f290*/  PRMT R0, R28, 0x7632, R0 ;  /* 0x000076321c007816 */ /* 0x008fe20000000000 */
[----:B------:R0:W-:Y:S01]  /*7f2a0*/  @P5 STG.E.U16 desc[UR6][R22.64], R28 ;  /* 0x0000001c16005986 */ /* 0x0001e2000c101506 */
[----:B------:R-:W-:Y:S01]  /*7f2b0*/  LEA.HI.X.SX32 R25, R25, R20, 0x1, P3 ;  /* 0x0000001419197211 */ /* 0x000fe200018f0eff */
[----:B------:R-:W-:-:S04]  /*7f2c0*/  ULDC UR5, c[0x0][0x22c] ;  /* 0x00008b0000057ab9 */ /* 0x000fc80000000800 */
[----:B------:R1:W-:Y:S04]  /*7f2d0*/  @P2 STG.E.U16 desc[UR6][R24.64], R0 ;  /* 0x0000000018002986 */ /* 0x0003e8000c101506 */
[----:B0-----:R-:W3:Y:S04]  /*7f2e0*/  LDL.LU R28, [R1+0x5c] ;  /* 0x00005c00011c7983 */ /* 0x001ee80000300800 */
[----:B------:R-:W3:Y:S04]  /*7f2f0*/  LDL.LU R27, [R1+0x20] ;  /* 0x00002000011b7983 */ /* 0x000ee80000300800 */
[----:B-1----:R-:W4:Y:S01]  /*7f300*/  LDL.LU R25, [R1+0x50] ;  /* 0x0000500001197983 */ /* 0x002f220000300800 */
[----:B------:R-:W-:Y:S01]  /*7f310*/  ISETP.LT.AND P5, PT, R26, UR4, !P0 ;  /* 0x000000041a007c0c */ /* 0x000fe2000c7a1270 */
[----:B------:R-:W-:Y:S01]  /*7f320*/  VIADD R26, R29, 0x9c ;  /* 0x0000009c1d1a7836 */ /* 0x000fe20000000000 */
[----:B------:R-:W-:Y:S01]  /*7f330*/  LEA R22, P3, R21, R3, 0x1 ;  /* 0x0000000315167211 */ /* 0x000fe200078608ff */
[----:B------:R-:W-:-:S03]  /*7f340*/  ULDC UR4, c[0x0][0x22c] ;  /* 0x00008b0000047ab9 */ /* 0x000fc60000000800 */
[----:B------:R-:W-:Y:S02]  /*7f350*/  LEA.HI.X.SX32 R23, R21, R20, 0x1, P3 ;  /* 0x0000001415177211 */ /* 0x000fe400018f0eff */
[----:B------:R-:W-:Y:S01]  /*7f360*/  ISETP.LT.AND P3, PT, R26, UR4, !P0 ;  /* 0x000000041a007c0c */ /* 0x000fe2000c761270 */
[----:B------:R-:W-:Y:S01]  /*7f370*/  ULDC UR4, c[0x0][0x248] ;  /* 0x0000920000047ab9 */ /* 0x000fe20000000800 */
[----:B------:R-:W-:Y:S02]  /*7f380*/  VIADD R0, R29, 0x9d ;  /* 0x0000009d1d007836 */ /* 0x000fe40000000000 */
[----:B------:R-:W-:Y:S01]  /*7f390*/  VIADD R21, R21, UR4 ;  /* 0x0000000415157c36 */ /* 0x000fe20008000000 */
[----:B------:R-:W-:Y:S02]  /*7f3a0*/  ULDC UR4, c[0x0][0x22c] ;  /* 0x00008b0000047ab9 */ /* 0x000fe40000000800 */
[----:B------:R-:W-:Y:S01]  /*7f3b0*/  ISETP.LT.AND P2, PT, R0, UR4, !P0 ;  /* 0x0000000400007c0c */ /* 0x000fe2000c741270 */
[C---:B------:R-:W-:Y:S01]  /*7f3c0*/  VIADD R0, R29.reuse, 0x9e ;  /* 0x0000009e1d007836 */ /* 0x040fe20000000000 */
[----:B------:R-:W-:Y:S01]  /*7f3d0*/  ULDC UR4, c[0x0][0x248] ;  /* 0x0000920000047ab9 */ /* 0x000fe20000000800 */
[----:B------:R-:W-:Y:S01]  /*7f3e0*/  VIADD R26, R29, 0x9f ;  /* 0x0000009f1d1a7836 */ /* 0x000fe20000000000 */
[----:B----4-:R0:W-:Y:S01]  /*7f3f0*/  @P1 STG.E.U16 desc[UR6][R22.64], R25 ;  /* 0x0000001916001986 */ /* 0x0101e2000c101506 */
[----:B------:R-:W-:-:S02]  /*7f400*/  PRMT R24, R25, 0x7632, R24 ;  /* 0x0000763219187816 */ /* 0x000fc40000000018 */
[----:B0-----:R-:W-:-:S04]  /*7f410*/  LEA R22, P1, R21, R3, 0x1 ;  /* 0x0000000315167211 */ /* 0x001fc800078208ff */
[C---:B------:R-:W-:Y:S02]  /*7f420*/  LEA.HI.X.SX32 R23, R21.reuse, R20, 0x1, P1 ;  /* 0x0000001415177211 */ /* 0x040fe400008f0eff */
[----:B------:R-:W-:Y:S01]  /*7f430*/  ISETP.LT.AND P1, PT, R0, UR5, !P0 ;  /* 0x0000000500007c0c */ /* 0x000fe2000c721270 */
[----:B------:R-:W-:Y:S01]  /*7f440*/  VIADD R0, R21, UR4 ;  /* 0x0000000415007c36 */ /* 0x000fe20008000000 */
[----:B------:R-:W-:Y:S01]  /*7f450*/  ULDC UR4, c[0x0][0x248] ;  /* 0x0000920000047ab9 */ /* 0x000fe20000000800 */
[----:B------:R0:W-:Y:S01]  /*7f460*/  @P4 STG.E.U16 desc[UR6][R22.64], R24 ;  /* 0x0000001816004986 */ /* 0x0001e2000c101506 */
[----:B------:R-:W-:Y:S02]  /*7f470*/  ULDC UR5, c[0x0][0x22c] ;  /* 0x00008b0000057ab9 */ /* 0x000fe40000000800 */
[C---:B0-----:R-:W-:Y:S01]  /*7f480*/  LEA R24, P4, R0.reuse, R3, 0x1 ;  /* 0x0000000300187211 */ /* 0x041fe200078808ff */
[----:B------:R-:W-:Y:S01]  /*7f490*/  VIADD R23, R0, UR4 ;  /* 0x0000000400177c36 */ /* 0x000fe20008000000 */
[----:B------:R-:W-:-:S02]  /*7f4a0*/  ULDC UR4, c[0x0][0x248] ;  /* 0x0000920000047ab9 */ /* 0x000fc40000000800 */
[----:B------:R-:W-:Y:S01]  /*7f4b0*/  LEA.HI.X.SX32 R25, R0, R20, 0x1, P4 ;  /* 0x0000001400197211 */ /* 0x000fe200020f0eff */
[----:B------:R-:W-:Y:S01]  /*7f4c0*/  VIADD R21, R23, UR4 ;  /* 0x0000000417157c36 */ /* 0x000fe20008000000 */
[----:B------:R-:W-:Y:S01]  /*7f4d0*/  PRMT R0, R15, 0x7632, R0 ;  /* 0x000076320f007816 */ /* 0x000fe20000000000 */
[----:B------:R-:W-:Y:S02]  /*7f4e0*/  ULDC UR4, c[0x0][0x248] ;  /* 0x0000920000047ab9 */ /* 0x000fe40000000800 */
[----:B------:R0:W-:Y:S01]  /*7f4f0*/  @P6 STG.E.U16 desc[UR6][R24.64], R15 ;  /* 0x0000000f18006986 */ /* 0x0001e2000c101506 */
[----:B------:R-:W-:-:S04]  /*7f500*/  LEA R22, P4, R23, R3, 0x1 ;  /* 0x0000000317167211 */ /* 0x000fc800078808ff */
[----:B------:R-:W-:Y:S01]  /*7f510*/  LEA.HI.X.SX32 R23, R23, R20, 0x1, P4 ;  /* 0x0000001417177211 */ /* 0x000fe200020f0eff */
[----:B0-----:R-:W4:Y:S01]  /*7f520*/  LDL.LU R15, [R1+0x24] ;  /* 0x00002400010f7983 */ /* 0x001f220000300800 */
[----:B------:R-:W-:-:S04]  /*7f530*/  LEA R24, P6, R21, R3, 0x1 ;  /* 0x0000000315187211 */ /* 0x000fc800078c08ff */
[C---:B------:R-:W-:Y:S01]  /*7f540*/  LEA.HI.X.SX32 R25, R21.reuse, R20, 0x1, P6 ;  /* 0x0000001415197211 */ /* 0x040fe200030f0eff */
[----:B------:R-:W-:Y:S01]  /*7f550*/  VIADD R21, R21, UR4 ;  /* 0x0000000415157c36 */ /* 0x000fe20008000000 */
[----:B------:R0:W-:Y:S01]  /*7f560*/  @P5 STG.E.U16 desc[UR6][R22.64], R0 ;  /* 0x0000000016005986 */ /* 0x0001e2000c101506 */
[----:B------:R-:W-:Y:S01]  /*7f570*/  ISETP.LT.AND P4, PT, R26, UR5, !P0 ;  /* 0x000000051a007c0c */ /* 0x000fe2000c781270 */
[----:B------:R-:W-:Y:S01]  /*7f580*/  ULDC UR5, c[0x0][0x22c] ;  /* 0x00008b0000057ab9 */ /* 0x000fe20000000800 */
[----:B------:R-:W-:Y:S01]  /*7f590*/  ULDC UR4, c[0x0][0x248] ;  /* 0x0000920000047ab9 */ /* 0x000fe20000000800 */
[----:B--2---:R1:W-:Y:S01]  /*7f5a0*/  @P3 STG.E.U16 desc[UR6][R24.64], R14 ;  /* 0x0000000e18003986 */ /* 0x0043e2000c101506 */
[----:B0-----:R-:W-:Y:S01]  /*7f5b0*/  VIADD R0, R29, 0xa0 ;  /* 0x000000a01d007836 */ /* 0x001fe20000000000 */
[----:B-1----:R-:W-:-:S04]  /*7f5c0*/  LEA R24, P3, R21, R3, 0x1 ;  /* 0x0000000315187211 */ /* 0x002fc800078608ff */
[----:B------:R-:W-:Y:S01]  /*7f5d0*/  ISETP.LT.AND P6, PT, R0, UR5, !P0 ;  /* 0x0000000500007c0c */ /* 0x000fe2000c7c1270 */
[C---:B------:R-:W-:Y:S01]  /*7f5e0*/  VIADD R0, R21.reuse, UR4 ;  /* 0x0000000415007c36 */ /* 0x040fe20008000000 */
[-C--:B------:R-:W-:Y:S01]  /*7f5f0*/  LEA.HI.X.SX32 R25, R21, R20.reuse, 0x1, P3 ;  /* 0x0000001415197211 */ /* 0x080fe200018f0eff */
[C---:B------:R-:W-:Y:S01]  /*7f600*/  VIADD R22, R29.reuse, 0xa1 ;  /* 0x000000a11d167836 */ /* 0x040fe20000000000 */
[----:B------:R-:W-:Y:S01]  /*7f610*/  PRMT R21, R14, 0x7632, R21 ;  /* 0x000076320e157816 */ /* 0x000fe20000000015 */
[----:B------:R-:W-:Y:S01]  /*7f620*/  ULDC UR5, c[0x0][0x22c] ;  /* 0x00008b0000057ab9 */ /* 0x000fe20000000800 */
[----:B------:R-:W2:Y:S01]  /*7f630*/  LDL.LU R14, [R1+0x28] ;  /* 0x00002800010e7983 */ /* 0x000ea20000300800 */
[----:B------:R-:W-:Y:S01]  /*7f640*/  VIADD R26, R29, 0xa2 ;  /* 0x000000a21d1a7836 */ /* 0x000fe20000000000 */
[----:B------:R-:W-:Y:S01]  /*7f650*/  ISETP.LT.AND P5, PT, R22, UR5, !P0 ;  /* 0x0000000516007c0c */ /* 0x000fe2000c7a1270 */
[----:B------:R-:W-:Y:S01]  /*7f660*/  ULDC UR4, c[0x0][0x22c] ;  /* 0x00008b0000047ab9 */ /* 0x000fe20000000800 */
[----:B------:R-:W-:Y:S01]  /*7f670*/  LEA R22, P3, R0, R3, 0x1 ;  /* 0x0000000300167211 */ /* 0x000fe200078608ff */
[----:B------:R0:W-:Y:S01]  /*7f680*/  @P2 STG.E.U16 desc[UR6][R24.64], R21 ;  /* 0x0000001518002986 */ /* 0x0001e2000c101506 */
[----:B------:R-:W-:Y:S01]  /*7f690*/  ISETP.LT.AND P2, PT, R26, UR4, !P0 ;  /* 0x000000041a007c0c */ /* 0x000fe2000c741270 */
[----:B------:R-:W-:Y:S01]  /*7f6a0*/  ULDC UR4, c[0x0][0x248] ;  /* 0x0000920000047ab9 */ /* 0x000fe20000000800 */
[C---:B------:R-:W-:Y:S01]  /*7f6b0*/  LEA.HI.X.SX32 R23, R0.reuse, R20, 0x1, P3 ;  /* 0x0000001400177211 */ /* 0x040fe200018f0eff */
[----:B------:R-:W-:Y:S01]  /*7f6c0*/  VIADD R0, R0, UR4 ;  /* 0x0000000400007c36 */ /* 0x000fe20008000000 */
[----:B------:R-:W-:Y:S01]  /*7f6d0*/  ULDC UR4, c[0x0][0x22c] ;  /* 0x00008b0000047ab9 */ /* 0x000fe20000000800 */
[----:B------:R-:W-:-:S02]  /*7f6e0*/  ULDC UR5, c[0x0][0x22c] ;  /* 0x00008b0000057ab9 */ /* 0x000fc40000000800 */
[----:B---3--:R1:W-:Y:S01]  /*7f6f0*/  @P1 STG.E.U16 desc[UR6][R22.64], R28 ;  /* 0x0000001c16001986 */ /* 0x0083e2000c101506 */
[----:B0-----:R-:W-:-:S05]  /*7f700*/  VIADD R21, R29, 0xa3 ;  /* 0x000000a31d157836 */ /* 0x001fca0000000000 */
[----:B------:R-:W-:Y:S01]  /*7f710*/  ISETP.LT.AND P1, PT, R21, UR4, !P0 ;  /* 0x0000000415007c0c */ /* 0x000fe2000c721270 */
[----:B------:R-:W-:Y:S01]  /*7f720*/  ULDC UR4, c[0x0][0x248] ;  /* 0x0000920000047ab9 */ /* 0x000fe20000000800 */
[----:B------:R-:W-:Y:S02]  /*7f730*/  PRMT R21, R28, 0x7632, R21 ;  /* 0x000076321c157816 */ /* 0x000fe40000000015 */
[----:B-1----:R-:W3:Y:S01]  /*7f740*/  LDL.LU R28, [R1+0x2c] ;  /* 0x00002c00011c7983 */ /* 0x002ee20000300800 */
[----:B------:R-:W-:Y:S01]  /*7f750*/  LEA R22, P3, R0, R3, 0x1 ;  /* 0x0000000300167211 */ /* 0x000fe200078608ff */
[----:B------:R-:W-:-:S03]  /*7f760*/  VIADD R24, R29, 0xa4 ;  /* 0x000000a41d187836 */ /* 0x000fc60000000000 */
[C---:B------:R-:W-:Y:S01]  /*7f770*/  LEA.HI.X.SX32 R23, R0.reuse, R20, 0x1, P3 ;  /* 0x0000001400177211 */ /* 0x040fe200018f0eff */
[----:B------:R-:W-:Y:S01]  /*7f780*/  VIADD R0, R0, UR4 ;  /* 0x0000000400007c36 */ /* 0x000fe20008000000 */
[----:B------:R-:W-:Y:S01]  /*7f790*/  ISETP.LT.AND P3, PT, R24, UR5, !P0 ;  /* 0x0000000518007c0c */ /* 0x000fe2000c761270 */
[----:B------:R-:W-:Y:S01]  /*7f7a0*/  ULDC UR4, c[0x0][0x248] ;  /* 0x0000920000047ab9 */ /* 0x000fe20000000800 */
[----:B------:R-:W-:Y:S01]  /*7f7b0*/  VIADD R26, R29, 0xa5 ;  /* 0x000000a51d1a7836 */ /* 0x000fe20000000000 */
[----:B------:R0:W-:Y:S01]  /*7f7c0*/  @P4 STG.E.U16 desc[UR6][R22.64], R21 ;  /* 0x0000001516004986 */ /* 0x0001e2000c101506 */
[----:B------:R-:W-:Y:S01]  /*7f7d0*/  LEA R24, P4, R0, R3, 0x1 ;  /* 0x0000000300187211 */ /* 0x000fe200078808ff */
[----:B------:R-:W-:-:S03]  /*7f7e0*/  ULDC UR5, c[0x0][0x22c] ;  /* 0x00008b0000057ab9 */ /* 0x000fc60000000800 */
[C---:B------:R-:W-:Y:S01]  /*7f7f0*/  LEA.HI.X.SX32 R25, R0.reuse, R20, 0x1, P4 ;  /* 0x0000001400197211 */ /* 0x040fe200020f0eff */
        /* <DEDUP_REMOVED lines=63> */
[----:B------:R-:W3:Y:S04]  /*7fbf0*/  LDL.LU R27, [R1] ;  /* 0x00000000011b7983 */ /* 0x000ee80000300800 */
        /* <DEDUP_REMOVED lines=111> */
[----:B------:R-:W-:-:S04]  /*802f0*/  LEA R24, P6, R0, R3, 0x1 ;  /* 0x0000000300187211 */ /* 0x000fc800078c08ff */
        /* <DEDUP_REMOVED lines=19> */
[----:B------:R-:W4:Y:S01]  /*80430*/  LDL.LU R27, [R1+0x18] ;  /* 0x00001800011b7983 */ /* 0x000f220000300800 */
        /* <DEDUP_REMOVED lines=12> */
[----:B-1----:R-:W2:Y:S01]  /*80500*/  LDL.LU R25, [R1+0x10] ;  /* 0x0000100001197983 */ /* 0x002ea20000300800 */
        /* <DEDUP_REMOVED lines=14> */
[----:B--2---:R0:W-:Y:S01]  /*805f0*/  @P1 STG.E.U16 desc[UR6][R22.64], R25 ;  /* 0x0000001916001986 */ /* 0x0041e2000c101506 */
        /* <DEDUP_REMOVED lines=11> */
[-C--:B------:R-:W-:Y:S01]  /*806b0*/  LEA.HI.X.SX32 R25, R0, R20.reuse, 0x1, P4 ;  /* 0x0000001400197211 */ /* 0x080fe200020f0eff */
[C---:B------:R-:W-:Y:S01]  /*806c0*/  VIADD R21, R23.reuse, UR4 ;  /* 0x0000000417157c36 */ /* 0x040fe20008000000 */
[CC--:B------:R-:W-:Y:S01]  /*806d0*/  LEA R22, P4, R23.reuse, R3.reuse, 0x1 ;  /* 0x0000000317167211 */ /* 0x0c0fe200078808ff */
[----:B------:R-:W-:Y:S02]  /*806e0*/  ULDC UR4, c[0x0][0x248] ;  /* 0x0000920000047ab9 */ /* 0x000fe40000000800 */
[----:B------:R0:W-:Y:S01]  /*806f0*/  @P6 STG.E.U16 desc[UR6][R24.64], R14 ;  /* 0x0000000e18006986 */ /* 0x0001e2000c101506 */
[----:B------:R-:W-:Y:S02]  /*80700*/  PRMT R0, R14, 0x7632, R0 ;  /* 0x000076320e007816 */ /* 0x000fe40000000000 */
        /* <DEDUP_REMOVED lines=8> */
[----:B----4-:R1:W-:Y:S01]  /*80790*/  @P3 STG.E.U16 desc[UR6][R24.64], R27 ;  /* 0x0000001b18003986 */ /* 0x0103e2000c101506 */
[----:B0-----:R-:W-:-:S03]  /*807a0*/  VIADD R0, R29, 0xc0 ;  /* 0x000000c01d007836 */ /* 0x001fc60000000000 */
[----:B------:R-:W2:Y:S01]  /*807b0*/  LDL.LU R14, [R1+0x1ed8] ;  /* 0x001ed800010e7983 */ /* 0x000ea20000300800 */
[----:B------:R-:W-:Y:S01]  /*807c0*/  VIADD R22, R29, 0xc1 ;  /* 0x000000c11d167836 */ /* 0x000fe20000000000 */
[----:B------:R-:W-:Y:S02]  /*807d0*/  ISETP.LT.AND P6, PT, R0, UR5, !P0 ;  /* 0x0000000500007c0c */ /* 0x000fe4000c7c1270 */
[C---:B-1----:R-:W-:Y:S01]  /*807e0*/  LEA R24, P3, R21.reuse, R3, 0x1 ;  /* 0x0000000315187211 */ /* 0x042fe200078608ff */
[----:B------:R-:W-:Y:S01]  /*807f0*/  VIADD R0, R21, UR4 ;  /* 0x0000000415007c36 */ /* 0x000fe20008000000 */
[----:B------:R-:W-:Y:S01]  /*80800*/  ULDC UR5, c[0x0][0x22c] ;  /* 0x00008b0000057ab9 */ /* 0x000fe20000000800 */
[----:B------:R-:W-:Y:S01]  /*80810*/  VIADD R26, R29, 0xc2 ;  /* 0x000000c21d1a7836 */ /* 0x000fe20000000000 */
[----:B------:R-:W-:Y:S01]  /*80820*/  LEA.HI.X.SX32 R25, R21, R20, 0x1, P3 ;  /* 0x0000001415197211 */ /* 0x000fe200018f0eff */
[----:B------:R-:W-:Y:S01]  /*80830*/  ULDC UR4, c[0x0][0x22c] ;  /* 0x00008b0000047ab9 */ /* 0x000fe20000000800 */
[----:B------:R-:W-:-:S02]  /*80840*/  PRMT R21, R27, 0x7632, R21 ;  /* 0x000076321b157816 */ /* 0x000fc40000000015 */
        /* <DEDUP_REMOVED lines=9> */
[----:B------:R-:W4:Y:S04]  /*808e0*/  LDL.LU R27, [R1+0x1a8] ;  /* 0x0001a800011b7983 */ /* 0x000f280000300800 */
[----:B---3--:R1:W-:Y:S01]  /*808f0*/  @P1 STG.E.U16 desc[UR6][R22.64], R28 ;  /* 0x0000001c16001986 */ /* 0x0083e2000c101506 */
[----:B0-----:R-:W-:-:S02]  /*80900*/  VIADD R21, R29, 0xc3 ;  /* 0x000000c31d157836 */ /* 0x001fc40000000000 */
[----:B------:R-:W-:-:S03]  /*80910*/  VIADD R24, R29, 0xc4 ;  /* 0x000000c41d187836 */ /* 0x000fc60000000000 */
[----:B------:R-:W-:Y:S01]  /*80920*/  ISETP.LT.AND P1, PT, R21, UR4, !P0 ;  /* 0x0000000415007c0c */ /* 0x000fe2000c721270 */
[----:B------:R-:W-:Y:S01]  /*80930*/  ULDC UR4, c[0x0][0x248] ;  /* 0x0000920000047ab9 */ /* 0x000fe20000000800 */
[-C--:B-1----:R-:W-:Y:S02]  /*80940*/  LEA R22, P3, R0, R3.reuse, 0x1 ;  /* 0x0000000300167211 */ /* 0x082fe400078608ff */
[----:B------:R-:W-:Y:S02]  /*80950*/  PRMT R21, R28, 0x7632, R21 ;  /* 0x000076321c157816 */ /* 0x000fe40000000015 */
[C---:B------:R-:W-:Y:S01]  /*80960*/  LEA.HI.X.SX32 R23, R0.reuse, R20, 0x1, P3 ;  /* 0x0000001400177211 */ /* 0x040fe200018f0eff */
[----:B------:R-:W-:Y:S01]  /*80970*/  VIADD R0, R0, UR4 ;  /* 0x0000000400007c36 */ /* 0x000fe20008000000 */
[----:B------:R-:W-:Y:S01]  /*80980*/  ULDC UR4, c[0x0][0x248] ;  /* 0x0000920000047ab9 */ /* 0x000fe20000000800 */
[----:B------:R-:W-:Y:S01]  /*80990*/  ISETP.LT.AND P3, PT, R24, UR5, !P0 ;  /* 0x0000000518007c0c */ /* 0x000fe2000c761270 */
[----:B------:R-:W-:Y:S01]  /*809a0*/  VIADD R26, R29, 0xc5 ;  /* 0x000000c51d1a7836 */ /* 0x000fe20000000000 */
[----:B------:R0:W-:Y:S01]  /*809b0*/  @P4 STG.E.U16 desc[UR6][R22.64], R21 ;  /* 0x0000001516004986 */ /* 0x0001e2000c101506 */
[----:B------:R-:W-:Y:S01]  /*809c0*/  LEA R24, P4, R0, R3, 0x1 ;  /* 0x0000000300187211 */ /* 0x000fe200078808ff */
[----:B------:R-:W-:-:S02]  /*809d0*/  ULDC UR5, c[0x0][0x22c] ;  /* 0x00008b0000057ab9 */ /* 0x000fc40000000800 */
[----:B------:R-:W3:Y:S01]  /*809e0*/  LDL.LU R28, [R1+0x1ac] ;  /* 0x0001ac00011c7983 */ /* 0x000ee20000300800 */
[C---:B------:R-:W-:Y:S01]  /*809f0*/  LEA.HI.X.SX32 R25, R0.reuse, R20, 0x1, P4 ;  /* 0x0000001400197211 */ /* 0x040fe200020f0eff */
[----:B0-----:R-:W-:Y:S01]  /*80a00*/  VIADD R23, R0, UR4 ;  /* 0x0000000400177c36 */ /* 0x001fe20008000000 */
[----:B------:R-:W-:-:S04]  /*80a10*/  ULDC UR4, c[0x0][0x248] ;  /* 0x0000920000047ab9 */ /* 0x000fc80000000800 */
[CC--:B------:R-:W-:Y:S01]  /*80a20*/  LEA R22, P4, R23.reuse, R3.reuse, 0x1 ;  /* 0x0000000317167211 */ /* 0x0c0fe200078808ff */
[----:B------:R-:W-:Y:S01]  /*80a30*/  VIADD R21, R23, UR4 ;  /* 0x0000000417157c36 */ /* 0x000fe20008000000 */
[----:B------:R-:W-:Y:S01]  /*80a40*/  PRMT R0, R15, 0x7632, R0 ;  /* 0x000076320f007816 */ /* 0x000fe20000000000 */
[----:B------:R0:W-:Y:S01]  /*80a50*/  @P6 STG.E.U16 desc[UR6][R24.64], R15 ;  /* 0x0000000f18006986 */ /* 0x0001e2000c101506 */
[----:B------:R-:W-:Y:S01]  /*80a60*/  LEA.HI.X.SX32 R23, R23, R20, 0x1, P4 ;  /* 0x0000001417177211 */ /* 0x000fe200020f0eff */
[----:B------:R-:W-:Y:S01]  /*80a70*/  ULDC UR4, c[0x0][0x248] ;  /* 0x0000920000047ab9 */ /* 0x000fe20000000800 */
[----:B------:R-:W-:Y:S01]  /*80a80*/  ISETP.LT.AND P4, PT, R26, UR5, !P0 ;  /* 0x000000051a007c0c */ /* 0x000fe2000c781270 */
[----:B------:R-:W-:Y:S01]  /*80a90*/  ULDC UR5, c[0x0][0x22c] ;  /* 0x00008b0000057ab9 */ /* 0x000fe20000000800 */
[----:B0-----:R-:W2:Y:S04]  /*80aa0*/  LDL.LU R15, [R1+0x1ed4] ;  /* 0x001ed400010f7983 */ /* 0x001ea80000300800 */
[----:B------:R-:W4:Y:S01]  /*80ab0*/  LDL.LU R26, [R1+0x1a4] ;  /* 0x0001a400011a7983 */ /* 0x000f220000300800 */
[----:B------:R-:W-:-:S04]  /*80ac0*/  LEA R24, P6, R21, R3, 0x1 ;  /* 0x0000000315187211 */ /* 0x000fc800078c08ff */
[C---:B------:R-:W-:Y:S01]  /*80ad0*/  LEA.HI.X.SX32 R25, R21.reuse, R20, 0x1, P6 ;  /* 0x0000001415197211 */ /* 0x040fe200030f0eff */
[----:B------:R-:W-:Y:S01]  /*80ae0*/  VIADD R21, R21, UR4 ;  /* 0x0000000415157c36 */ /* 0x000fe20008000000 */
[----:B------:R0:W-:Y:S01]  /*80af0*/  @P5 STG.E.U16 desc[UR6][R22.64], R0 ;  /* 0x0000000016005986 */ /* 0x0001e2000c101506 */
[----:B------:R-:W-:Y:S01]  /*80b00*/  ULDC UR4, c[0x0][0x248] ;  /* 0x0000920000047ab9 */ /* 0x000fe20000000800 */
[----:B0-----:R-:W-:-:S05]  /*80b10*/  VIADD R0, R29, 0xc6 ;  /* 0x000000c61d007836 */ /* 0x001fca0000000000 */
        /* <DEDUP_REMOVED lines=8> */
[C---:B0-----:R-:W-:Y:S02]  /*80ba0*/  VIADD R24, R29.reuse, 0xc7 ;  /* 0x000000c71d187836 */ /* 0x041fe40000000000 */
[----:B------:R-:W-:Y:S02]  /*80bb0*/  VIADD R26, R29, 0xc8 ;  /* 0x000000c81d1a7836 */ /* 0x000fe40000000000 */
[----:B------:R0:W-:Y:S01]  /*80bc0*/  @P1 STG.E.U16 desc[UR6][R22.64], R21 ;  /* 0x0000001516001986 */ /* 0x0001e2000c101506 */
[----:B------:R-:W-:Y:S01]  /*80bd0*/  ISETP.LT.AND P2, PT, R24, UR5, !P0 ;  /* 0x0000000518007c0c */ /* 0x000fe2000c741270 */
[----:B------:R-:W-:Y:S01]  /*80be0*/  ULDC UR5, c[0x0][0x22c] ;  /* 0x00008b0000057ab9 */ /* 0x000fe20000000800 */
[----:B------:R-:W-:-:S02]  /*80bf0*/  LEA R24, P6, R0, R3, 0x1 ;  /* 0x0000000300187211 */ /* 0x000fc400078c08ff */
[----:B------:R-:W-:Y:S01]  /*80c00*/  ISETP.LT.AND P1, PT, R26, UR4, !P0 ;  /* 0x000000041a007c0c */ /* 0x000fe2000c721270 */
[----:B------:R-:W-:Y:S01]  /*80c10*/  ULDC UR4, c[0x0][0x248] ;  /* 0x0000920000047ab9 */ /* 0x000fe20000000800 */
[C---:B------:R-:W-:Y:S01]  /*80c20*/  LEA.HI.X.SX32 R25, R0.reuse, R20, 0x1, P6 ;  /* 0x0000001400197211 */ /* 0x040fe200030f0eff */
[----:B------:R-:W-:Y:S01]  /*80c30*/  VIADD R0, R0, UR4 ;  /* 0x0000000400007c36 */ /* 0x000fe20008000000 */
[----:B------:R-:W-:Y:S01]  /*80c40*/  ULDC UR4, c[0x0][0x22c] ;  /* 0x00008b0000047ab9 */ /* 0x000fe20000000800 */
[----:B0-----:R-:W-:Y:S02]  /*80c50*/  VIADD R21, R29, 0xc9 ;  /* 0x000000c91d157836 */ /* 0x001fe40000000000 */
[----:B------:R0:W-:Y:S01]  /*80c60*/  @P3 STG.E.U16 desc[UR6][R24.64], R27 ;  /* 0x0000001b18003986 */ /* 0x0001e2000c101506 */
[----:B------:R-:W-:Y:S02]  /*80c70*/  LEA R22, P6, R0, R3, 0x1 ;  /* 0x0000000300167211 */ /* 0x000fe400078c08ff */
[----:B------:R-:W-:Y:S01]  /*80c80*/  ISETP.LT.AND P3, PT, R21, UR4, !P0 ;  /* 0x0000000415007c0c */ /* 0x000fe2000c761270 */
[----:B------:R-:W-:Y:S01]  /*80c90*/  ULDC UR4, c[0x0][0x248] ;  /* 0x0000920000047ab9 */ /* 0x000fe20000000800 */
[----:B------:R-:W-:-:S02]  /*80ca0*/  PRMT R21, R27, 0x7632, R21 ;  /* 0x000076321b157816 */ /* 0x000fc40000000015 */
[C---:B------:R-:W-:Y:S01]  /*80cb0*/  LEA.HI.X.SX32 R23, R0.reuse, R20, 0x1, P6 ;  /* 0x0000001400177211 */ /* 0x040fe200030f0eff */
[----:B------:R-:W-:Y:S01]  /*80cc0*/  VIADD R0, R0, UR4 ;  /* 0x0000000400007c36 */ /* 0x000fe20008000000 */
[----:B------:R-:W-:Y:S01]  /*80cd0*/  ULDC UR4, c[0x0][0x248] ;  /* 0x0000920000047ab9 */ /* 0x000fe20000000800 */
[----:B0-----:R-:W-:Y:S02]  /*80ce0*/  VIADD R24, R29, 0xca ;  /* 0x000000ca1d187836 */ /* 0x001fe40000000000 */
[----:B------:R0:W-:Y:S01]  /*80cf0*/  @P4 STG.E.U16 desc[UR6][R22.64], R21 ;  /* 0x0000001516004986 */ /* 0x0001e2000c101506 */
[----:B------:R-:W-:Y:S01]  /*80d00*/  VIADD R25, R0, UR4 ;  /* 0x0000000400197c36 */ /* 0x000fe20008000000 */
[----:B------:R-:W-:Y:S01]  /*80d10*/  ULDC UR4, c[0x0][0x22c] ;  /* 0x00008b0000047ab9 */ /* 0x000fe20000000800 */
[----:B------:R-:W-:Y:S01]  /*80d20*/  ISETP.LT.AND P6, PT, R24, UR5, !P0 ;  /* 0x0000000518007c0c */ /* 0x000fe2000c7c1270 */
[----:B------:R-:W-:Y:S01]  /*80d30*/  ULDC UR5, c[0x0][0x248] ;  /* 0x0000920000057ab9 */ /* 0x000fe20000000800 */
[----:B0-----:R-:W-:-:S04]  /*80d40*/  LEA R22, P4, R0, R3, 0x1 ;  /* 0x0000000300167211 */ /* 0x001fc800078808ff */
[-C--:B------:R-:W-:Y:S02]  /*80d50*/  LEA.HI.X.SX32 R23, R0, R20.reuse, 0x1, P4 ;  /* 0x0000001400177211 */ /* 0x080fe400020f0eff */
[C---:B------:R-:W-:Y:S01]  /*80d60*/  LEA R24, P4, R25.reuse, R3, 0x1 ;  /* 0x0000000319187211 */ /* 0x040fe200078808ff */
[C---:B------:R-:W-:Y:S01]  /*80d70*/  VIADD R21, R25.reuse, UR5 ;  /* 0x0000000519157c36 */ /* 0x040fe20008000000 */
[----:B---3--:R-:W-:Y:S01]  /*80d80*/  PRMT R0, R28, 0x7632, R0 ;  /* 0x000076321c007816 */ /* 0x008fe20000000000 */
[----:B------:R0:W-:Y:S01]  /*80d90*/  @P5 STG.E.U16 desc[UR6][R22.64], R28 ;  /* 0x0000001c16005986 */ /* 0x0001e2000c101506 */
[----:B------:R-:W-:Y:S01]  /*80da0*/  LEA.HI.X.SX32 R25, R25, R20, 0x1, P4 ;  /* 0x0000001419197211 */ /* 0x000fe200020f0eff */
[----:B------:R-:W-:Y:S01]  /*80db0*/  VIADD R26, R29, 0xcb ;  /* 0x000000cb1d1a7836 */ /* 0x000fe20000000000 */
[----:B------:R-:W-:-:S03]  /*80dc0*/  ULDC UR5, c[0x0][0x22c] ;  /* 0x00008b0000057ab9 */ /* 0x000fc60000000800 */
[----:B------:R1:W-:Y:S04]  /*80dd0*/  @P2 STG.E.U16 desc[UR6][R24.64], R0 ;  /* 0x0000000018002986 */ /* 0x0003e8000c101506 */
[----:B0-----:R-:W3:Y:S04]  /*80de0*/  LDL.LU R28, [R1+0x1b4] ;  /* 0x0001b400011c7983 */ /* 0x001ee80000300800 */
[----:B------:R-:W4:Y:S04]  /*80df0*/  LDL.LU R27, [R1+0x1b8] ;  /* 0x0001b800011b7983 */ /* 0x000f280000300800 */
[----:B-1----:R-:W2:Y:S01]  /*80e00*/  LDL.LU R24, [R1+0x1b0] ;  /* 0x0001b00001187983 */ /* 0x002ea20000300800 */
[----:B------:R-:W-:Y:S01]  /*80e10*/  ISETP.LT.AND P5, PT, R26, UR4, !P0 ;  /* 0x000000041a007c0c */ /* 0x000fe2000c7a1270 */
[----:B------:R-:W-:Y:S01]  /*80e20*/  VIADD R26, R29, 0xcc ;  /* 0x000000cc1d1a7836 */ /* 0x000fe20000000000 */
[----:B------:R-:W-:Y:S01]  /*80e30*/  LEA R22, P4, R21, R3, 0x1 ;  /* 0x0000000315167211 */ /* 0x000fe200078808ff */
[----:B------:R-:W-:-:S03]  /*80e40*/  ULDC UR4, c[0x0][0x22c] ;  /* 0x00008b0000047ab9 */ /* 0x000fc60000000800 */
[C---:B------:R-:W-:Y:S02]  /*80e50*/  LEA.HI.X.SX32 R23, R21.reuse, R20, 0x1, P4 ;  /* 0x0000001415177211 */ /* 0x040fe400020f0eff */
[----:B------:R-:W-:Y:S01]  /*80e60*/  ISETP.LT.AND P4, PT, R26, UR4, !P0 ;  /* 0x000000041a007c0c */ /* 0x000fe2000c781270 */
[----:B------:R-:W-:Y:S02]  /*80e70*/  ULDC UR4, c[0x0][0x248] ;  /* 0x0000920000047ab9 */ /* 0x000fe40000000800 */
[----:B------:R-:W-:Y:S01]  /*80e80*/  VIADD R21, R21, UR4 ;  /* 0x0000000415157c36 */ /* 0x000fe20008000000 */
[----:B------:R-:W-:Y:S01]  /*80e90*/  ULDC UR4, c[0x0][0x22c] ;  /* 0x00008b0000047ab9 */ /* 0x000fe20000000800 */
[----:B------:R-:W-:-:S05]  /*80ea0*/  VIADD R0, R29, 0xcd ;  /* 0x000000cd1d007836 */ /* 0x000fca0000000000 */
[----:B------:R-:W-:Y:S01]  /*80eb0*/  ISETP.LT.AND P2, PT, R0, UR4, !P0 ;  /* 0x0000000400007c0c */ /* 0x000fe2000c741270 */
[----:B------:R-:W-:Y:S01]  /*80ec0*/  ULDC UR4, c[0x0][0x248] ;  /* 0x0000920000047ab9 */ /* 0x000fe20000000800 */
[----:B------:R-:W-:Y:S01]  /*80ed0*/  VIADD R0, R29, 0xce ;  /* 0x000000ce1d007836 */ /* 0x000fe20000000000 */
[----:B--2---:R0:W-:Y:S01]  /*80ee0*/  @P1 STG.E.U16 desc[UR6][R22.64], R24 ;  /* 0x0000001816001986 */ /* 0x0041e2000c101506 */
[----:B------:R-:W-:Y:S02]  /*80ef0*/  PRMT R25, R24, 0x7632, R25 ;  /* 0x0000763218197816 */ /* 0x000fe40000000019 */
[----:B0-----:R-:W-:-:S04]  /*80f00*/  LEA R22, P1, R21, R3, 0x1 ;  /* 0x0000000315167211 */ /* 0x001fc800078208ff */
[CC--:B------:R-:W-:Y:S01]  /*80f10*/  LEA.HI.X.SX32 R23, R21.reuse, R20.reuse, 0x1, P1 ;  /* 0x0000001415177211 */ /* 0x0c0fe200008f0eff */
[----:B------:R-:W-:Y:S01]  /*80f20*/  VIADD R21, R21, UR4 ;  /* 0x0000000415157c36 */ /* 0x000fe20008000000 */
[----:B------:R-:W-:Y:S01]  /*80f30*/  ISETP.LT.AND P1, PT, R0, UR5, !P0 ;  /* 0x0000000500007c0c */ /* 0x000fe2000c721270 */
[----:B------:R-:W-:Y:S02]  /*80f40*/  ULDC UR4, c[0x0][0x248] ;  /* 0x0000920000047ab9 */ /* 0x000fe40000000800 */
[----:B------:R0:W-:Y:S01]  /*80f50*/  @P3 STG.E.U16 desc[UR6][R22.64], R25 ;  /* 0x0000001916003986 */ /* 0x0001e2000c101506 */
[----:B------:R-:W-:Y:S01]  /*80f60*/  LEA R24, P3, R21, R3, 0x1 ;  /* 0x0000000315187211 */ /* 0x000fe200078608ff */
[----:B------:R-:W-:Y:S01]  /*80f70*/  VIADD R26, R29, 0xcf ;  /* 0x000000cf1d1a7836 */ /* 0x000fe20000000000 */
[----:B---3--:R-:W-:Y:S01]  /*80f80*/  PRMT R0, R28, 0x7632, R0 ;  /* 0x000076321c007816 */ /* 0x008fe20000000000 */
[----:B------:R-:W-:Y:S01]  /*80f90*/  ULDC UR5, c[0x0][0x22c] ;  /* 0x00008b0000057ab9 */ /* 0x000fe20000000800 */
[----:B0-----:R-:W-:-:S05]  /*80fa0*/  LEA.HI.X.SX32 R25, R21, R20, 0x1, P3 ;  /* 0x0000001415197211 */ /* 0x001fca00018f0eff */
[----:B------:R0:W-:Y:S04]  /*80fb0*/  @P6 STG.E.U16 desc[UR6][R24.64], R28 ;  /* 0x0000001c18006986 */ /* 0x0001e8000c101506 */
[----:B0-----:R-:W2:Y:S01]  /*80fc0*/  LDL.LU R28, [R1+0x1ed0] ;  /* 0x001ed000011c7983 */ /* 0x001ea20000300800 */
[----:B------:R-:W-:Y:S01]  /*80fd0*/  VIADD R23, R21, UR4 ;  /* 0x0000000415177c36 */ /* 0x000fe20008000000 */
[----:B------:R-:W-:-:S03]  /*80fe0*/  ULDC UR4, c[0x0][0x248] ;  /* 0x0000920000047ab9 */ /* 0x000fc60000000800 */
[C---:B------:R-:W-:Y:S01]  /*80ff0*/  VIADD R21, R23.reuse, UR4 ;  /* 0x0000000417157c36 */ /* 0x040fe20008000000 */
[----:B------:R-:W-:Y:S01]  /*81000*/  LEA R22, P3, R23, R3, 0x1 ;  /* 0x0000000317167211 */ /* 0x000fe200078608ff */
[----:B------:R-:W-:-:S03]  /*81010*/  ULDC UR4, c[0x0][0x248] ;  /* 0x0000920000047ab9 */ /* 0x000fc60000000800 */
[-C--:B------:R-:W-:Y:S02]  /*81020*/  LEA R24, P6, R21, R3.reuse, 0x1 ;  /* 0x0000000315187211 */ /* 0x080fe400078c08ff */
[-C--:B------:R-:W-:Y:S02]  /*81030*/  LEA.HI.X.SX32 R23, R23, R20.reuse, 0x1, P3 ;  /* 0x0000001417177211 */ /* 0x080fe400018f0eff */
[CC--:B------:R-:W-:Y:S01]  /*81040*/  LEA.HI.X.SX32 R25, R21.reuse, R20.reuse, 0x1, P6 ;  /* 0x0000001415197211 */ /* 0x0c0fe200030f0eff */
[----:B------:R-:W-:Y:S01]  /*81050*/  VIADD R21, R21, UR4 ;  /* 0x0000000415157c36 */ /* 0x000fe20008000000 */
[----:B------:R-:W-:Y:S01]  /*81060*/  ISETP.LT.AND P3, PT, R26, UR5, !P0 ;  /* 0x000000051a007c0c */ /* 0x000fe2000c761270 */
[----:B------:R0:W-:Y:S01]  /*81070*/  @P5 STG.E.U16 desc[UR6][R22.64], R0 ;  /* 0x0000000016005986 */ /* 0x0001e2000c101506 */
[C---:B------:R-:W-:Y:S01]  /*81080*/  VIADD R26, R29.reuse, 0xd0 ;  /* 0x000000d01d1a7836 */ /* 0x040fe20000000000 */
[----:B------:R-:W-:Y:S01]  /*81090*/  ULDC UR4, c[0x0][0x248] ;  /* 0x0000920000047ab9 */ /* 0x000fe20000000800 */
[----:B------:R-:W-:Y:S01]  /*810a0*/  ULDC UR5, c[0x0][0x22c] ;  /* 0x00008b0000057ab9 */ /* 0x000fe20000000800 */
[----:B----4-:R1:W-:Y:S02]  /*810b0*/  @P4 STG.E.U16 desc[UR6][R24.64], R27 ;  /* 0x0000001b18004986 */ /* 0x0103e4000c101506 */
[----:B------:R-:W-:Y:S01]  /*810c0*/  ISETP.LT.AND P6, PT, R26, UR5, !P0 ;  /* 0x000000051a007c0c */ /* 0x000fe2000c7c1270 */
[----:B------:R-:W-:Y:S01]  /*810d0*/  ULDC UR5, c[0x0][0x22c] ;  /* 0x00008b0000057ab9 */ /* 0x000fe20000000800 */
[----:B0-----:R-:W-:Y:S01]  /*810e0*/  VIADD R22, R29, 0xd1 ;  /* 0x000000d11d167836 */ /* 0x001fe20000000000 */
[CC--:B-1----:R-:W-:Y:S01]  /*810f0*/  LEA R24, P4, R21.reuse, R3.reuse, 0x1 ;  /* 0x0000000315187211 */ /* 0x0c2fe200078808ff */
[----:B------:R-:W-:Y:S01]  /*81100*/  VIADD R0, R21, UR4 ;  /* 0x0000000415007c36 */ /* 0x000fe20008000000 */
[----:B------:R-:W-:Y:S01]  /*81110*/  PRMT R23, R27, 0x7632, R23 ;  /* 0x000076321b177816 */ /* 0x000fe20000000017 */
[----:B------:R-:W-:Y:S01]  /*81120*/  ULDC UR4, c[0x0][0x22c] ;  /* 0x00008b0000047ab9 */ /* 0x000fe20000000800 */
[-C--:B------:R-:W-:Y:S01]  /*81130*/  LEA.HI.X.SX32 R25, R21, R20.reuse, 0x1, P4 ;  /* 0x0000001415197211 */ /* 0x080fe200020f0eff */
[----:B------:R-:W-:Y:S01]  /*81140*/  VIADD R21, R29, 0xd2 ;  /* 0x000000d21d157836 */ /* 0x000fe20000000000 */
[----:B------:R-:W-:Y:S01]  /*81150*/  ISETP.LT.AND P5, PT, R22, UR5, !P0 ;  /* 0x0000000516007c0c */ /* 0x000fe2000c7a1270 */
[----:B------:R-:W-:Y:S01]  /*81160*/  ULDC UR5, c[0x0][0x22c] ;  /* 0x00008b0000057ab9 */ /* 0x000fe20000000800 */
[C---:B------:R-:W-:Y:S01]  /*81170*/  LEA R22, P4, R0.reuse, R3, 0x1 ;  /* 0x0000000300167211 */ /* 0x040fe200078808ff */
[----:B------:R0:W-:Y:S01]  /*81180*/  @P2 STG.E.U16 desc[UR6][R24.64], R23 ;  /* 0x0000001718002986 */ /* 0x0001e2000c101506 */
[----:B------:R-:W-:Y:S01]  /*81190*/  ISETP.LT.AND P2, PT, R21, UR4, !P0 ;  /* 0x0000000415007c0c */ /* 0x000fe2000c741270 */
[----:B------:R-:W-:Y:S01]  /*811a0*/  ULDC UR4, c[0x0][0x248] ;  /* 0x0000920000047ab9 */ /* 0x000fe20000000800 */
[----:B------:R-:W-:Y:S01]  /*811b0*/  VIADD R21, R29, 0xd3 ;  /* 0x000000d31d157836 */ /* 0x000fe20000000000 */
[C---:B0-----:R-:W-:Y:S01]  /*811c0*/  LEA.HI.X.SX32 R23, R0.reuse, R20, 0x1, P4 ;  /* 0x0000001400177211 */ /* 0x041fe200020f0eff */
[----:B------:R-:W-:Y:S01]  /*811d0*/  VIADD R0, R0, UR4 ;  /* 0x0000000400007c36 */ /* 0x000fe20008000000 */
[----:B------:R-:W-:-:S04]  /*811e0*/  ULDC UR4, c[0x0][0x22c] ;  /* 0x00008b0000047ab9 */ /* 0x000fc80000000800 */
[----:B------:R-:W-:-:S04]  /*811f0*/  LEA R26, P4, R0, R3, 0x1 ;  /* 0x00000003001a7211 */ /* 0x000fc800078808ff */
[-C--:B------:R-:W-:Y:S01]  /*81200*/  LEA.HI.X.SX32 R27, R0, R20.reuse, 0x1, P4 ;  /* 0x00000014001b7211 */ /* 0x080fe200020f0eff */
[----:B--2---:R0:W-:Y:S01]  /*81210*/  @P1 STG.E.U16 desc[UR6][R22.64], R28 ;  /* 0x0000001c16001986 */ /* 0x0041e2000c101506 */
[----:B------:R-:W-:Y:S01]  /*81220*/  ISETP.LT.AND P1, PT, R21, UR4, !P0 ;  /* 0x0000000415007c0c */ /* 0x000fe2000c721270 */
[----:B------:R-:W-:Y:S01]  /*81230*/  ULDC UR4, c[0x0][0x248] ;  /* 0x0000920000047ab9 */ /* 0x000fe20000000800 */
[----:B------:R-:W-:Y:S01]  /*81240*/  PRMT R25, R28, 0x7632, R25 ;  /* 0x000076321c197816 */ /* 0x000fe20000000019 */
[----:B------:R-:W-:Y:S01]  /*81250*/  VIADD R0, R0, UR4 ;  /* 0x0000000400007c36 */ /* 0x000fe20008000000 */
[----:B------:R-:W-:Y:S01]  /*81260*/  ULDC UR4, c[0x0][0x248] ;  /* 0x0000920000047ab9 */ /* 0x000fe20000000800 */
[----:B------:R-:W-:Y:S02]  /*81270*/  VIADD R21, R29, 0xd4 ;  /* 0x000000d41d157836 */ /* 0x000fe40000000000 */
[----:B------:R1:W-:Y:S01]  /*81280*/  @P3 STG.E.U16 desc[UR6][R26.64], R25 ;  /* 0x000000191a003986 */ /* 0x0003e2000c101506 */
[C---:B------:R-:W-:Y:S01]  /*81290*/  LEA R24, P3, R0.reuse, R3, 0x1 ;  /* 0x0000000300187211 */ /* 0x040fe200078608ff */
[C---:B0-----:R-:W-:Y:S01]  /*812a0*/  VIADD R23, R0.reuse, UR4 ;  /* 0x0000000400177c36 */ /* 0x041fe20008000000 */
[----:B------:R-:W-:Y:S01]  /*812b0*/  ULDC UR4, c[0x0][0x248] ;  /* 0x0000920000047ab9 */ /* 0x000fe20000000800 */
[----:B------:R-:W-:Y:S01]  /*812c0*/  ISETP.LT.AND P4, PT, R21, UR5, !P0 ;  /* 0x0000000515007c0c */ /* 0x000fe2000c781270 */
[----:B------:R-:W-:Y:S01]  /*812d0*/  VIADD R28, R29, 0xd5 ;  /* 0x000000d51d1c7836 */ /* 0x000fe20000000000 */
[----:B------:R-:W-:Y:S01]  /*812e0*/  ULDC UR5, c[0x0][0x22c] ;  /* 0x00008b0000057ab9 */ /* 0x000fe20000000800 */
[----:B------:R-:W-:Y:S01]  /*812f0*/  VIADD R21, R23, UR4 ;  /* 0x0000000417157c36 */ /* 0x000fe20008000000 */
[----:B------:R-:W-:Y:S01]  /*81300*/  ULDC UR4, c[0x0][0x248] ;  /* 0x0000920000047ab9 */ /* 0x000fe20000000800 */
[----:B-1----:R-:W-:-:S02]  /*81310*/  LEA.HI.X.SX32 R25, R0, R20, 0x1, P3 ;  /* 0x0000001400197211 */ /* 0x002fc400018f0eff */
[----:B------:R-:W-:-:S03]  /*81320*/  LEA R22, P3, R23, R3, 0x1 ;  /* 0x0000000317167211 */ /* 0x000fc600078608ff */
[----:B------:R0:W-:Y:S01]  /*81330*/  @P6 STG.E.U16 desc[UR6][R24.64], R12 ;  /* 0x0000000c18006986 */ /* 0x0001e2000c101506 */
[-C--:B------:R-:W-:Y:S02]  /*81340*/  LEA R26, P6, R21, R3.reuse, 0x1 ;  /* 0x00000003151a7211 */ /* 0x080fe400078c08ff */
[----:B------:R-:W-:Y:S02]  /*81350*/  PRMT R0, R12, 0x7632, R0 ;  /* 0x000076320c007816 */ /* 0x000fe40000000000 */
[-C--:B------:R-:W-:Y:S02]  /*81360*/  LEA.HI.X.SX32 R23, R23, R20.reuse, 0x1, P3 ;  /* 0x0000001417177211 */ /* 0x080fe400018f0eff */
[C---:B------:R-:W-:Y:S01]  /*81370*/  LEA.HI.X.SX32 R27, R21.reuse, R20, 0x1, P6 ;  /* 0x00000014151b7211 */ /* 0x040fe200030f0eff */
[----:B------:R-:W-:Y:S01]  /*81380*/  VIADD R21, R21, UR4 ;  /* 0x0000000415157c36 */ /* 0x000fe20008000000 */
[----:B------:R-:W-:Y:S01]  /*81390*/  ISETP.LT.AND P3, PT, R28, UR5, !P0 ;  /* 0x000000051c007c0c */ /* 0x000fe2000c761270 */
[C---:B------:R-:W-:Y:S01]  /*813a0*/  VIADD R28, R29.reuse, 0xd6 ;  /* 0x000000d61d1c7836 */ /* 0x040fe20000000000 */
[----:B------:R1:W-:Y:S01]  /*813b0*/  @P5 STG.E.U16 desc[UR6][R22.64], R0 ;  /* 0x0000000016005986 */ /* 0x0003e2000c101506 */
[----:B------:R-:W-:Y:S01]  /*813c0*/  ULDC UR5, c[0x0][0x22c] ;  /* 0x00008b0000057ab9 */ /* 0x000fe20000000800 */
[----:B0-----:R-:W-:Y:S01]  /*813d0*/  VIADD R12, R29, 0xd7 ;  /* 0x000000d71d0c7836 */ /* 0x001fe20000000000 */
[----:B------:R-:W-:Y:S01]  /*813e0*/  ULDC UR4, c[0x0][0x248] ;  /* 0x0000920000047ab9 */ /* 0x000fe20000000800 */
[----:B------:R0:W-:Y:S01]  /*813f0*/  @P2 STG.E.U16 desc[UR6][R26.64], R13 ;  /* 0x0000000d1a002986 */ /* 0x0001e2000c101506 */
[----:B------:R-:W-:-:S02]  /*81400*/  LEA R24, P2, R21, R3, 0x1 ;  /* 0x0000000315187211 */ /* 0x000fc400078408ff */
[----:B------:R-:W-:Y:S01]  /*81410*/  ISETP.LT.AND P5, PT, R28, UR5, !P0 ;  /* 0x000000051c007c0c */ /* 0x000fe2000c7a1270 */
[----:B------:R-:W-:Y:S01]  /*81420*/  ULDC UR5, c[0x0][0x22c] ;  /* 0x00008b0000057ab9 */ /* 0x000fe20000000800 */
[CC--:B------:R-:W-:Y:S02]  /*81430*/  LEA.HI.X.SX32 R25, R21.reuse, R20.reuse, 0x1, P2 ;  /* 0x0000001415197211 */ /* 0x0c0fe400010f0eff */
[----:B------:R-:W-:Y:S01]  /*81440*/  ISETP.LT.AND P2, PT, R12, UR5, !P0 ;  /* 0x000000050c007c0c */ /* 0x000fe2000c741270 */
[----:B-1----:R-:W-:Y:S01]  /*81450*/  VIADD R0, R21, UR4 ;  /* 0x0000000415007c36 */ /* 0x002fe20008000000 */
[----:B------:R-:W-:Y:S01]  /*81460*/  PRMT R21, R13, 0x7632, R21 ;  /* 0x000076320d157816 */ /* 0x000fe20000000015 */
[C---:B------:R-:W-:Y:S01]  /*81470*/  VIADD R12, R29.reuse, 0xd8 ;  /* 0x000000d81d0c7836 */ /* 0x040fe20000000000 */
[----:B------:R-:W-:Y:S01]  /*81480*/  ULDC UR4, c[0x0][0x22c] ;  /* 0x00008b0000047ab9 */ /* 0x000fe20000000800 */
[----:B------:R-:W-:Y:S01]  /*81490*/  ULDC UR5, c[0x0][0x22c] ;  /* 0x00008b0000057ab9 */ /* 0x000fe20000000800 */
[----:B------:R-:W-:Y:S01]  /*814a0*/  LEA R22, P6, R0, R3, 0x1 ;  /* 0x0000000300167211 */ /* 0x000fe200078c08ff */
[----:B------:R-:W-:Y:S01]  /*814b0*/  @P1 STG.E.U16 desc[UR6][R24.64], R21 ;  /* 0x0000001518001986 */ /* 0x000fe2000c101506 */
[----:B------:R-:W-:Y:S01]  /*814c0*/  ISETP.LT.AND P1, PT, R12, UR4, !P0 ;  /* 0x000000040c007c0c */ /* 0x000fe2000c721270 */
[----:B------:R-:W-:Y:S01]  /*814d0*/  ULDC UR4, c[0x0][0x248] ;  /* 0x0000920000047ab9 */ /* 0x000fe20000000800 */
[C---:B------:R-:W-:Y:S01]  /*814e0*/  LEA.HI.X.SX32 R23, R0.reuse, R20, 0x1, P6 ;  /* 0x0000001400177211 */ /* 0x040fe200030f0eff */
[----:B------:R-:W-:Y:S01]  /*814f0*/  VIADD R0, R0, UR4 ;  /* 0x0000000400007c36 */ /* 0x000fe20008000000 */
[----:B------:R-:W-:Y:S01]  /*81500*/  ULDC UR4, c[0x0][0x22c] ;  /* 0x00008b0000047ab9 */ /* 0x000fe20000000800 */
[----:B------:R-:W-:-:S02]  /*81510*/  VIADD R12, R29, 0xd9 ;  /* 0x000000d91d0c7836 */ /* 0x000fc40000000000 */
[----:B------:R1:W-:Y:S01]  /*81520*/  @P4 STG.E.U16 desc[UR6][R22.64], R14 ;  /* 0x0000000e16004986 */ /* 0x0003e2000c101506 */
[-C--:B0-----:R-:W-:Y:S02]  /*81530*/  LEA R26, P6, R0, R3.reuse, 0x1 ;  /* 0x00000003001a7211 */ /* 0x081fe400078c08ff */
[----:B------:R-:W-:Y:S01]  /*81540*/  ISETP.LT.AND P4, PT, R12, UR4, !P0 ;  /* 0x000000040c007c0c */ /* 0x000fe2000c781270 */
[----:B------:R-:W-:Y:S01]  /*81550*/  ULDC UR4, c[0x0][0x248] ;  /* 0x0000920000047ab9 */ /* 0x000fe20000000800 */
[----:B------:R-:W-:Y:S01]  /*81560*/  PRMT R13, R14, 0x7632, R13 ;  /* 0x000076320e0d7816 */ /* 0x000fe2000000000d */
[C---:B------:R-:W-:Y:S01]  /*81570*/  VIADD R12, R29.reuse, 0xda ;  /* 0x000000da1d0c7836 */ /* 0x040fe20000000000 */
[CC--:B------:R-:W-:Y:S01]  /*81580*/  LEA.HI.X.SX32 R27, R0.reuse, R20.reuse, 0x1, P6 ;  /* 0x00000014001b7211 */ /* 0x0c0fe200030f0eff */
[----:B------:R-:W-:Y:S01]  /*81590*/  VIADD R0, R0, UR4 ;  /* 0x0000000400007c36 */ /* 0x000fe20008000000 */
[----:B------:R-:W-:Y:S02]  /*815a0*/  ULDC UR4, c[0x0][0x248] ;  /* 0x0000920000047ab9 */ /* 0x000fe40000000800 */
[----:B------:R-:W-:Y:S01]  /*815b0*/  ISETP.LT.AND P6, PT, R12, UR5, !P0 ;  /* 0x000000050c007c0c */ /* 0x000fe2000c7c1270 */
[----:B------:R0:W-:Y:S01]  /*815c0*/  @P3 STG.E.U16 desc[UR6][R26.64], R13 ;  /* 0x0000000d1a003986 */ /* 0x0001e2000c101506 */
[CC--:B------:R-:W-:Y:S01]  /*815d0*/  LEA R12, P3, R0.reuse, R3.reuse, 0x1 ;  /* 0x00000003000c7211 */ /* 0x0c0fe200078608ff */
[C---:B-1----:R-:W-:Y:S01]  /*815e0*/  VIADD R14, R0.reuse, UR4 ;  /* 0x00000004000e7c36 */ /* 0x042fe20008000000 */
[----:B------:R-:W-:Y:S01]  /*815f0*/  ULDC UR5, c[0x0][0x248] ;  /* 0x0000920000057ab9 */ /* 0x000fe20000000800 */
[----:B------:R-:W-:Y:S01]  /*81600*/  VIADD R21, R29, 0xdb ;  /* 0x000000db1d157836 */ /* 0x000fe20000000000 */
[----:B------:R-:W-:Y:S01]  /*81610*/  PRMT R25, R15, 0x7632, R25 ;  /* 0x000076320f197816 */ /* 0x000fe20000000019 */
[----:B------:R-:W-:Y:S01]  /*81620*/  ULDC UR4, c[0x0][0x22c] ;  /* 0x00008b0000047ab9 */ /* 0x000fe20000000800 */
[----:B0-----:R-:W-:Y:S01]  /*81630*/  LEA.HI.X.SX32 R13, R0, R20, 0x1, P3 ;  /* 0x00000014000d7211 */ /* 0x001fe200018f0eff */
[C---:B------:R-:W-:Y:S01]  /*81640*/  VIADD R0, R14.reuse, UR5 ;  /* 0x000000050e007c36 */ /* 0x040fe20008000000 */
[----:B------:R-:W-:Y:S01]  /*81650*/  LEA R22, P3, R14, R3, 0x1 ;  /* 0x000000030e167211 */ /* 0x000fe200078608ff */
[----:B------:R-:W-:-:S03]  /*81660*/  ULDC UR5, c[0x0][0x22c] ;  /* 0x00008b0000057ab9 */ /* 0x000fc60000000800 */
[-C--:B------:R-:W-:Y:S01]  /*81670*/  LEA.HI.X.SX32 R23, R14, R20.reuse, 0x1, P3 ;  /* 0x000000140e177211 */ /* 0x080fe200018f0eff */
[----:B------:R-:W-:Y:S01]  /*81680*/  VIADD R14, R29, 0xdc ;  /* 0x000000dc1d0e7836 */ /* 0x000fe20000000000 */
[C---:B------:R-:W-:Y:S01]  /*81690*/  LEA R24, P3, R0.reuse, R3, 0x1 ;  /* 0x0000000300187211 */ /* 0x040fe200078608ff */
[----:B------:R-:W-:Y:S01]  /*816a0*/  @P5 STG.E.U16 desc[UR6][R12.64], R15 ;  /* 0x0000000f0c005986 */ /* 0x000fe2000c101506 */
[----:B------:R-:W-:Y:S01]  /*816b0*/  ISETP.LT.AND P5, PT, R21, UR4, !P0 ;  /* 0x0000000415007c0c */ /* 0x000fe2000c7a1270 */
[----:B------:R-:W-:Y:S02]  /*816c0*/  ULDC UR4, c[0x0][0x22c] ;  /* 0x00008b0000047ab9 */ /* 0x000fe40000000800 */
[----:B------:R0:W-:Y:S02]  /*816d0*/  @P2 STG.E.U16 desc[UR6][R22.64], R25 ;  /* 0x0000001916002986 */ /* 0x0001e4000c101506 */
[----:B0-----:R-:W-:Y:S02]  /*816e0*/  LEA.HI.X.SX32 R25, R0, R20, 0x1, P3 ;  /* 0x0000001400197211 */ /* 0x001fe400018f0eff */
[----:B------:R-:W-:Y:S01]  /*816f0*/  ISETP.LT.AND P3, PT, R14, UR4, !P0 ;  /* 0x000000040e007c0c */ /* 0x000fe2000c761270 */
[----:B------:R-:W-:-:S02]  /*81700*/  ULDC UR4, c[0x0][0x248] ;  /* 0x0000920000047ab9 */ /* 0x000fc40000000800 */
[----:B------:R-:W-:Y:S01]  /*81710*/  VIADD R0, R0, UR4 ;  /* 0x0000000400007c36 */ /* 0x000fe20008000000 */
[----:B------:R0:W-:Y:S01]  /*81720*/  @P1 STG.E.U16 desc[UR6][R24.64], R16 ;  /* 0x0000001018001986 */ /* 0x0001e2000c101506 */
[----:B------:R-:W-:Y:S01]  /*81730*/  VIADD R14, R29, 0xdd ;  /* 0x000000dd1d0e7836 */ /* 0x000fe20000000000 */
[----:B------:R-:W-:Y:S02]  /*81740*/  ULDC UR4, c[0x0][0x22c] ;  /* 0x00008b0000047ab9 */ /* 0x000fe40000000800 */
[----:B------:R-:W-:Y:S02]  /*81750*/  LEA R26, P1, R0, R3, 0x1 ;  /* 0x00000003001a7211 */ /* 0x000fe400078208ff */
[----:B------:R-:W-:Y:S01]  /*81760*/  ISETP.LT.AND P2, PT, R14, UR4, !P0 ;  /* 0x000000040e007c0c */ /* 0x000fe2000c741270 */
[----:B------:R-:W-:Y:S01]  /*81770*/  ULDC UR4, c[0x0][0x248] ;  /* 0x0000920000047ab9 */ /* 0x000fe20000000800 */
[----:B------:R-:W-:Y:S02]  /*81780*/  PRMT R15, R16, 0x7632, R15 ;  /* 0x00007632100f7816 */ /* 0x000fe4000000000f */
[C---:B------:R-:W-:Y:S01]  /*81790*/  LEA.HI.X.SX32 R27, R0.reuse, R20, 0x1, P1 ;  /* 0x00000014001b7211 */ /* 0x040fe200008f0eff */
[----:B------:R-:W-:Y:S01]  /*817a0*/  VIADD R0, R0, UR4 ;  /* 0x0000000400007c36 */ /* 0x000fe20008000000 */
[----:B------:R-:W-:-:S03]  /*817b0*/  ULDC UR4, c[0x0][0x248] ;  /* 0x0000920000047ab9 */ /* 0x000fc60000000800 */
[----:B------:R1:W-:Y:S01]  /*817c0*/  @P4 STG.E.U16 desc[UR6][R26.64], R15 ;  /* 0x0000000f1a004986 */ /* 0x0003e2000c101506 */
[CC--:B------:R-:W-:Y:S01]  /*817d0*/  LEA R14, P4, R0.reuse, R3.reuse, 0x1 ;  /* 0x00000003000e7211 */ /* 0x0c0fe200078808ff */
[C---:B------:R-:W-:Y:S01]  /*817e0*/  VIADD R13, R0.reuse, UR4 ;  /* 0x00000004000d7c36 */ /* 0x040fe20008000000 */
[----:B------:R-:W-:Y:S01]  /*817f0*/  ULDC UR4, c[0x0][0x248] ;  /* 0x0000920000047ab9 */ /* 0x000fe20000000800 */
[C---:B------:R-:W-:Y:S02]  /*81800*/  VIADD R12, R29.reuse, 0xde ;  /* 0x000000de1d0c7836 */ /* 0x040fe40000000000 */
[----:B0-----:R-:W-:Y:S01]  /*81810*/  VIADD R16, R29, 0xdf ;  /* 0x000000df1d107836 */ /* 0x001fe20000000000 */
[----:B-1----:R-:W-:Y:S01]  /*81820*/  LEA.HI.X.SX32 R15, R0, R20, 0x1, P4 ;  /* 0x00000014000f7211 */ /* 0x002fe200020f0eff */
[C---:B------:R-:W-:Y:S01]  /*81830*/  VIADD R0, R13.reuse, UR4 ;  /* 0x000000040d007c36 */ /* 0x040fe20008000000 */
[----:B------:R-:W-:Y:S01]  /*81840*/  ISETP.LT.AND P1, PT, R12, UR5, !P0 ;  /* 0x000000050c007c0c */ /* 0x000fe2000c721270 */
[----:B------:R-:W-:Y:S01]  /*81850*/  ULDC UR5, c[0x0][0x22c] ;  /* 0x00008b0000057ab9 */ /* 0x000fe20000000800 */
[-C--:B------:R-:W-:Y:S01]  /*81860*/  LEA R12, P4, R13, R3.reuse, 0x1 ;  /* 0x000000030d0c7211 */ /* 0x080fe200078808ff */
[----:B------:R0:W-:Y:S01]  /*81870*/  @P6 STG.E.U16 desc[UR6][R14.64], R17 ;  /* 0x000000110e006986 */ /* 0x0001e2000c101506 */
[----:B------:R-:W-:Y:S01]  /*81880*/  LEA R22, P6, R0, R3, 0x1 ;  /* 0x0000000300167211 */ /* 0x000fe200078c08ff */
[----:B------:R-:W-:Y:S01]  /*81890*/  ULDC UR4, c[0x0][0x248] ;  /* 0x0000920000047ab9 */ /* 0x000fe20000000800 */
[----:B------:R-:W-:-:S02]  /*818a0*/  PRMT R21, R17, 0x7632, R21 ;  /* 0x0000763211157816 */ /* 0x000fc40000000015 */
[-C--:B------:R-:W-:Y:S02]  /*818b0*/  LEA.HI.X.SX32 R13, R13, R20.reuse, 0x1, P4 ;  /* 0x000000140d0d7211 */ /* 0x080fe400020f0eff */
[----:B------:R-:W-:Y:S01]  /*818c0*/  ISETP.LT.AND P4, PT, R16, UR5, !P0 ;  /* 0x0000000510007c0c */ /* 0x000fe2000c781270 */
[C---:B------:R-:W-:Y:S01]  /*818d0*/  VIADD R16, R29.reuse, 0xe0 ;  /* 0x000000e01d107836 */ /* 0x040fe20000000000 */
[CC--:B------:R-:W-:Y:S01]  /*818e0*/  LEA.HI.X.SX32 R23, R0.reuse, R20.reuse, 0x1, P6 ;  /* 0x0000001400177211 */ /* 0x0c0fe200030f0eff */
[----:B------:R-:W-:Y:S01]  /*818f0*/  VIADD R0, R0, UR4 ;  /* 0x0000000400007c36 */ /* 0x000fe20008000000 */
[----:B------:R1:W-:Y:S01]  /*81900*/  @P5 STG.E.U16 desc[UR6][R12.64], R21 ;  /* 0x000000150c005986 */ /* 0x0003e2000c101506 */
[----:B------:R-:W-:Y:S01]  /*81910*/  ULDC UR5, c[0x0][0x22c] ;  /* 0x00008b0000057ab9 */ /* 0x000fe20000000800 */
[----:B------:R-:W-:Y:S01]  /*81920*/  ULDC UR4, c[0x0][0x248] ;  /* 0x0000920000047ab9 */ /* 0x000fe20000000800 */
[----:B------:R-:W-:Y:S01]  /*81930*/  ISETP.LT.AND P6, PT, R16, UR5, !P0 ;  /* 0x0000000510007c0c */ /* 0x000fe2000c7c1270 */
[----:B------:R-:W-:Y:S01]  /*81940*/  @P3 STG.E.U16 desc[UR6][R22.64], R18 ;  /* 0x0000001216003986 */ /* 0x000fe2000c101506 */
[C---:B0-----:R-:W-:Y:S01]  /*81950*/  LEA R14, P3, R0.reuse, R3, 0x1 ;  /* 0x00000003000e7211 */ /* 0x041fe200078608ff */
[C---:B------:R-:W-:Y:S01]  /*81960*/  VIADD R16, R0.reuse, UR4 ;  /* 0x0000000400107c36 */ /* 0x040fe20008000000 */
[----:B------:R-:W-:Y:S01]  /*81970*/  ULDC UR5, c[0x0][0x22c] ;  /* 0x00008b0000057ab9 */ /* 0x000fe20000000800 */
[----:B------:R-:W-:Y:S01]  /*81980*/  ULDC UR4, c[0x0][0x22c] ;  /* 0x00008b0000047ab9 */ /* 0x000fe20000000800 */
[----:B-1----:R-:W-:Y:S01]  /*81990*/  VIADD R12, R29, 0xe1 ;  /* 0x000000e11d0c7836 */ /* 0x002fe20000000000 */
[----:B------:R-:W-:-:S02]  /*819a0*/  LEA.HI.X.SX32 R15, R0, R20, 0x1, P3 ;  /* 0x00000014000f7211 */ /* 0x000fc400018f0eff */
[----:B------:R-:W-:Y:S01]  /*819b0*/  PRMT R13, R18, 0x7632, R13 ;  /* 0x00007632120d7816 */ /* 0x000fe2000000000d */
[C---:B------:R-:W-:Y:S01]  /*819c0*/  VIADD R0, R29.reuse, 0xe2 ;  /* 0x000000e21d007836 */ /* 0x040fe20000000000 */
[----:B------:R-:W-:Y:S01]  /*819d0*/  ISETP.LT.AND P5, PT, R12, UR5, !P0 ;  /* 0x000000050c007c0c */ /* 0x000fe2000c7a1270 */
[----:B------:R-:W-:Y:S01]  /*819e0*/  VIADD R17, R29, 0xe3 ;  /* 0x000000e31d117836 */ /* 0x000fe20000000000 */
[C---:B------:R-:W-:Y:S01]  /*819f0*/  LEA R12, P3, R16.reuse, R3, 0x1 ;  /* 0x00000003100c7211 */ /* 0x040fe200078608ff */
[----:B------:R0:W-:Y:S01]  /*81a00*/  @P2 STG.E.U16 desc[UR6][R14.64], R13 ;  /* 0x0000000d0e002986 */ /* 0x0001e2000c101506 */
[----:B------:R-:W-:Y:S02]  /*81a10*/  ULDC UR5, c[0x0][0x22c] ;  /* 0x00008b0000057ab9 */ /* 0x000fe40000000800 */
[----:B0-----:R-:W-:Y:S02]  /*81a20*/  LEA.HI.X.SX32 R13, R16, R20, 0x1, P3 ;  /* 0x00000014100d7211 */ /* 0x001fe400018f0eff */
[----:B------:R-:W-:Y:S01]  /*81a30*/  ISETP.LT.AND P3, PT, R0, UR4, !P0 ;  /* 0x0000000400007c0c */ /* 0x000fe2000c761270 */
[----:B------:R-:W-:-:S02]  /*81a40*/  ULDC UR4, c[0x0][0x248] ;  /* 0x0000920000047ab9 */ /* 0x000fc40000000800 */
[----:B------:R-:W-:Y:S01]  /*81a50*/  VIADD R0, R16, UR4 ;  /* 0x0000000410007c36 */ /* 0x000fe20008000000 */
[----:B------:R0:W-:Y:S01]  /*81a60*/  @P1 STG.E.U16 desc[UR6][R12.64], R19 ;  /* 0x000000130c001986 */ /* 0x0001e2000c101506 */
[----:B------:R-:W-:-:S03]  /*81a70*/  ULDC UR4, c[0x0][0x22c] ;  /* 0x00008b0000047ab9 */ /* 0x000fc60000000800 */
[CC--:B------:R-:W-:Y:S02]  /*81a80*/  LEA R16, P1, R0.reuse, R3.reuse, 0x1 ;  /* 0x0000000300107211 */ /* 0x0c0fe400078208ff */
        /* <DEDUP_REMOVED lines=10> */
[C---:B0-----:R-:W-:Y:S01]  /*81b30*/  VIADD R13, R0.reuse, UR4 ;  /* 0x00000004000d7c36 */ /* 0x041fe20008000000 */
[----:B------:R-:W-:Y:S01]  /*81b40*/  ULDC UR4, c[0x0][0x248] ;  /* 0x0000920000047ab9 */ /* 0x000fe20000000800 */
[----:B------:R-:W-:Y:S01]  /*81b50*/  VIADD R18, R29, 0xe5 ;  /* 0x000000e51d127836 */ /* 0x000fe20000000000 */
[----:B------:R-:W-:Y:S01]  /*81b60*/  ULDC UR5, c[0x0][0x22c] ;  /* 0x00008b0000057ab9 */ /* 0x000fe20000000800 */
[-C--:B-1----:R-:W-:Y:S01]  /*81b70*/  LEA.HI.X.SX32 R15, R0, R20.reuse, 0x1, P4 ;  /* 0x00000014000f7211 */ /* 0x082fe200020f0eff */
[C---:B------:R-:W-:Y:S01]  /*81b80*/  VIADD R0, R13.reuse, UR4 ;  /* 0x000000040d007c36 */ /* 0x040fe20008000000 */
[C---:B------:R-:W-:Y:S01]  /*81b90*/  LEA R12, P4, R13.reuse, R3, 0x1 ;  /* 0x000000030d0c7211 */ /* 0x040fe200078808ff */
[----:B------:R-:W-:Y:S01]  /*81ba0*/  ULDC UR4, c[0x0][0x248] ;  /* 0x0000920000047ab9 */ /* 0x000fe20000000800 */
[----:B------:R-:W-:Y:S01]  /*81bb0*/  PRMT R17, R4, 0x7632, R17 ;  /* 0x0000763204117816 */ /* 0x000fe20000000011 */
[----:B------:R-:W-:Y:S01]  /*81bc0*/  @P6 STG.E.U16 desc[UR6][R14.64], R4 ;  /* 0x000000040e006986 */ /* 0x000fe2000c101506 */
[----:B------:R-:W-:-:S02]  /*81bd0*/  LEA.HI.X.SX32 R13, R13, R20, 0x1, P4 ;  /* 0x000000140d0d7211 */ /* 0x000fc400020f0eff */
[----:B------:R-:W-:-:S03]  /*81be0*/  LEA R16, P6, R0, R3, 0x1 ;  /* 0x0000000300107211 */ /* 0x000fc600078c08ff */
[----:B------:R0:W-:Y:S01]  /*81bf0*/  @P5 STG.E.U16 desc[UR6][R12.64], R17 ;  /* 0x000000110c005986 */ /* 0x0001e2000c101506 */
[----:B------:R-:W-:Y:S01]  /*81c00*/  ISETP.LT.AND P4, PT, R18, UR5, !P0 ;  /* 0x0000000512007c0c */ /* 0x000fe2000c781270 */
[C---:B------:R-:W-:Y:S01]  /*81c10*/  VIADD R18, R29.reuse, 0xe6 ;  /* 0x000000e61d127836 */ /* 0x040fe20000000000 */
[----:B------:R-:W-:Y:S01]  /*81c20*/  ULDC UR5, c[0x0][0x22c] ;  /* 0x00008b0000057ab9 */ /* 0x000fe20000000800 */
[CC--:B0-----:R-:W-:Y:S01]  /*81c30*/  LEA.HI.X.SX32 R17, R0.reuse, R20.reuse, 0x1, P6 ;  /* 0x0000001400117211 */ /* 0x0c1fe200030f0eff */
[----:B------:R-:W-:Y:S01]  /*81c40*/  VIADD R0, R0, UR4 ;  /* 0x0000000400007c36 */ /* 0x000fe20008000000 */
[----:B------:R-:W-:Y:S01]  /*81c50*/  ULDC UR4, c[0x0][0x248] ;  /* 0x0000920000047ab9 */ /* 0x000fe20000000800 */
[----:B------:R-:W-:Y:S02]  /*81c60*/  VIADD R12, R29, 0xe7 ;  /* 0x000000e71d0c7836 */ /* 0x000fe40000000000 */
[----:B------:R0:W-:Y:S01]  /*81c70*/  @P3 STG.E.U16 desc[UR6][R16.64], R5 ;  /* 0x0000000510003986 */ /* 0x0001e2000c101506 */
[C---:B------:R-:W-:Y:S01]  /*81c80*/  LEA R14, P3, R0.reuse, R3, 0x1 ;  /* 0x00000003000e7211 */ /* 0x040fe200078608ff */
[----:B------:R-:W-:Y:S01]  /*81c90*/  VIADD R4, R0, UR4 ;  /* 0x0000000400047c36 */ /* 0x000fe20008000000 */
[----:B------:R-:W-:Y:S01]  /*81ca0*/  ISETP.LT.AND P6, PT, R18, UR5, !P0 ;  /* 0x0000000512007c0c */ /* 0x000fe2000c7c1270 */
[----:B------:R-:W-:Y:S01]  /*81cb0*/  ULDC UR5, c[0x0][0x22c] ;  /* 0x00008b0000057ab9 */ /* 0x000fe20000000800 */
[----:B------:R-:W-:-:S02]  /*81cc0*/  LEA.HI.X.SX32 R15, R0, R20, 0x1, P3 ;  /* 0x00000014000f7211 */ /* 0x000fc400018f0eff */
[----:B------:R-:W-:Y:S01]  /*81cd0*/  PRMT R13, R5, 0x7632, R13 ;  /* 0x00007632050d7816 */ /* 0x000fe2000000000d */
[C---:B------:R-:W-:Y:S01]  /*81ce0*/  VIADD R0, R29.reuse, 0xe8 ;  /* 0x000000e81d007836 */ /* 0x040fe20000000000 */
[----:B------:R-:W-:Y:S01]  /*81cf0*/  ISETP.LT.AND P5, PT, R12, UR5, !P0 ;  /* 0x000000050c007c0c */ /* 0x000fe2000c7a1270 */
[----:B------:R-:W-:Y:S01]  /*81d00*/  ULDC UR4, c[0x0][0x22c] ;  /* 0x00008b0000047ab9 */ /* 0x000fe20000000800 */
[C---:B------:R-:W-:Y:S01]  /*81d10*/  LEA R12, P3, R4.reuse, R3, 0x1 ;  /* 0x00000003040c7211 */ /* 0x040fe200078608ff */
[----:B------:R1:W-:Y:S01]  /*81d20*/  @P2 STG.E.U16 desc[UR6][R14.64], R13 ;  /* 0x0000000d0e002986 */ /* 0x0003e2000c101506 */
[----:B0-----:R-:W-:Y:S01]  /*81d30*/  VIADD R5, R29, 0xe9 ;  /* 0x000000e91d057836 */ /* 0x001fe20000000000 */
[----:B------:R-:W-:Y:S01]  /*81d40*/  ULDC UR5, c[0x0][0x22c] ;  /* 0x00008b0000057ab9 */ /* 0x000fe20000000800 */
[----:B-1----:R-:W-:Y:S02]  /*81d50*/  LEA.HI.X.SX32 R13, R4, R20, 0x1, P3 ;  /* 0x00000014040d7211 */ /* 0x002fe400018f0eff */
        /* <DEDUP_REMOVED lines=8> */
[C---:B------:R-:W-:Y:S01]  /*81de0*/  LEA.HI.X.SX32 R5, R0.reuse, R20, 0x1, P1 ;  /* 0x0000001400057211 */ /* 0x040fe200008f0eff */
[----:B------:R-:W-:Y:S01]  /*81df0*/  VIADD R0, R0, UR4 ;  /* 0x0000000400007c36 */ /* 0x000fe20008000000 */
[----:B------:R-:W-:Y:S01]  /*81e00*/  ULDC UR4, c[0x0][0x248] ;  /* 0x0000920000047ab9 */ /* 0x000fe20000000800 */
[----:B0-----:R-:W-:Y:S01]  /*81e10*/  PRMT R13, R6, 0x7632, R13 ;  /* 0x00007632060d7816 */ /* 0x001fe2000000000d */
[----:B------:R-:W-:Y:S02]  /*81e20*/  VIADD R14, R29, 0xea ;  /* 0x000000ea1d0e7836 */ /* 0x000fe40000000000 */
[C---:B------:R-:W-:Y:S01]  /*81e30*/  VIADD R6, R0.reuse, UR4 ;  /* 0x0000000400067c36 */ /* 0x040fe20008000000 */
[----:B------:R-:W-:Y:S01]  /*81e40*/  ULDC UR4, c[0x0][0x248] ;  /* 0x0000920000047ab9 */ /* 0x000fe20000000800 */
[----:B------:R0:W-:Y:S01]  /*81e50*/  @P4 STG.E.U16 desc[UR6][R4.64], R13 ;  /* 0x0000000d04004986 */ /* 0x0001e2000c101506 */
[----:B------:R-:W-:-:S02]  /*81e60*/  LEA R12, P4, R0, R3, 0x1 ;  /* 0x00000003000c7211 */ /* 0x000fc400078808ff */
[----:B------:R-:W-:Y:S01]  /*81e70*/  ISETP.LT.AND P1, PT, R14, UR5, !P0 ;  /* 0x000000050e007c0c */ /* 0x000fe2000c721270 */
[----:B------:R-:W-:Y:S01]  /*81e80*/  VIADD R16, R29, 0xeb ;  /* 0x000000eb1d107836 */ /* 0x000fe20000000000 */
[----:B------:R-:W-:Y:S01]  /*81e90*/  ULDC UR5, c[0x0][0x22c] ;  /* 0x00008b0000057ab9 */ /* 0x000fe20000000800 */
[-C--:B0-----:R-:W-:Y:S01]  /*81ea0*/  LEA.HI.X.SX32 R13, R0, R20.reuse, 0x1, P4 ;  /* 0x00000014000d7211 */ /* 0x081fe200020f0eff */
[C---:B------:R-:W-:Y:S01]  /*81eb0*/  VIADD R0, R6.reuse, UR4 ;  /* 0x0000000406007c36 */ /* 0x040fe20008000000 */
[CC--:B------:R-:W-:Y:S01]  /*81ec0*/  LEA R14, P4, R6.reuse, R3.reuse, 0x1 ;  /* 0x00000003060e7211 */ /* 0x0c0fe200078808ff */
[----:B------:R-:W-:Y:S01]  /*81ed0*/  ULDC UR4, c[0x0][0x248] ;  /* 0x0000920000047ab9 */ /* 0x000fe20000000800 */
[----:B------:R-:W-:Y:S01]  /*81ee0*/  PRMT R5, R7, 0x7632, R5 ;  /* 0x0000763207057816 */ /* 0x000fe20000000005 */
[----:B------:R-:W-:Y:S01]  /*81ef0*/  @P6 STG.E.U16 desc[UR6][R12.64], R7 ;  /* 0x000000070c006986 */ /* 0x000fe2000c101506 */
[----:B------:R-:W-:Y:S02]  /*81f00*/  LEA.HI.X.SX32 R15, R6, R20, 0x1, P4 ;  /* 0x00000014060f7211 */ /* 0x000fe400020f0eff */
[----:B------:R-:W-:Y:S01]  /*81f10*/  LEA R4, P6, R0, R3, 0x1 ;  /* 0x0000000300047211 */ /* 0x000fe200078c08ff */
[----:B------:R-:W-:-:S02]  /*81f20*/  VIADD R6, R29, 0xec ;  /* 0x000000ec1d067836 */ /* 0x000fc40000000000 */
[----:B------:R0:W-:Y:S01]  /*81f30*/  @P5 STG.E.U16 desc[UR6][R14.64], R5 ;  /* 0x000000050e005986 */ /* 0x0001e2000c101506 */
[----:B------:R-:W-:Y:S01]  /*81f40*/  ISETP.LT.AND P4, PT, R16, UR5, !P0 ;  /* 0x0000000510007c0c */ /* 0x000fe2000c781270 */
[----:B------:R-:W-:Y:S01]  /*81f50*/  ULDC UR5, c[0x0][0x22c] ;  /* 0x00008b0000057ab9 */ /* 0x000fe20000000800 */
[CC--:B0-----:R-:W-:Y:S01]  /*81f60*/  LEA.HI.X.SX32 R5, R0.reuse, R20.reuse, 0x1, P6 ;  /* 0x0000001400057211 */ /* 0x0c1fe200030f0eff */
[----:B------:R-:W-:Y:S01]  /*81f70*/  VIADD R0, R0, UR4 ;  /* 0x0000000400007c36 */ /* 0x000fe20008000000 */
[----:B------:R-:W-:Y:S01]  /*81f80*/  ISETP.LT.AND P6, PT, R6, UR5, !P0 ;  /* 0x0000000506007c0c */ /* 0x000fe2000c7c1270 */
[----:B------:R-:W-:Y:S01]  /*81f90*/  ULDC UR4, c[0x0][0x248] ;  /* 0x0000920000047ab9 */ /* 0x000fe20000000800 */
[C---:B------:R-:W-:Y:S01]  /*81fa0*/  VIADD R12, R29.reuse, 0xed ;  /* 0x000000ed1d0c7836 */ /* 0x040fe20000000000 */
[----:B------:R0:W-:Y:S01]  /*81fb0*/  @P3 STG.E.U16 desc[UR6][R4.64], R8 ;  /* 0x0000000804003986 */ /* 0x0001e2000c101506 */
[C---:B------:R-:W-:Y:S01]  /*81fc0*/  LEA R6, P3, R0.reuse, R3, 0x1 ;  /* 0x0000000300067211 */ /* 0x040fe200078608ff */
[C---:B------:R-:W-:Y:S01]  /*81fd0*/  VIADD R14, R0.reuse, UR4 ;  /* 0x00000004000e7c36 */ /* 0x040fe20008000000 */
[----:B------:R-:W-:Y:S01]  /*81fe0*/  ULDC UR5, c[0x0][0x22c] ;  /* 0x00008b0000057ab9 */ /* 0x000fe20000000800 */
[----:B------:R-:W-:Y:S01]  /*81ff0*/  ULDC UR4, c[0x0][0x22c] ;  /* 0x00008b0000047ab9 */ /* 0x000fe20000000800 */
[----:B------:R-:W-:Y:S01]  /*82000*/  LEA.HI.X.SX32 R7, R0, R20, 0x1, P3 ;  /* 0x0000001400077211 */ /* 0x000fe200018f0eff */
[----:B------:R-:W-:Y:S01]  /*82010*/  VIADD R0, R29, 0xee ;  /* 0x000000ee1d007836 */ /* 0x000fe20000000000 */
[----:B------:R-:W-:Y:S01]  /*82020*/  ISETP.LT.AND P3, PT, R12, UR5, !P0 ;  /* 0x000000050c007c0c */ /* 0x000fe2000c761270 */
[----:B------:R-:W-:Y:S01]  /*82030*/  ULDC UR5, c[0x0][0x22c] ;  /* 0x00008b0000057ab9 */ /* 0x000fe20000000800 */
[----:B0-----:R-:W-:-:S02]  /*82040*/  PRMT R5, R8, 0x7632, R5 ;  /* 0x0000763208057816 */ /* 0x001fc40000000005 */
[----:B------:R-:W-:-:S03]  /*82050*/  LEA R12, P5, R14, R3, 0x1 ;  /* 0x000000030e0c7211 */ /* 0x000fc600078a08ff */
[----:B------:R-:W-:Y:S01]  /*82060*/  @P2 STG.E.U16 desc[UR6][R6.64], R5 ;  /* 0x0000000506002986 */ /* 0x000fe2000c101506 */
[----:B------:R-:W-:Y:S01]  /*82070*/  ISETP.LT.AND P2, PT, R0, UR4, !P0 ;  /* 0x0000000400007c0c */ /* 0x000fe2000c741270 */
[----:B------:R-:W-:Y:S01]  /*82080*/  ULDC UR4, c[0x0][0x248] ;  /* 0x0000920000047ab9 */ /* 0x000fe20000000800 */
[C---:B------:R-:W-:Y:S01]  /*82090*/  LEA.HI.X.SX32 R13, R14.reuse, R20, 0x1, P5 ;  /* 0x000000140e0d7211 */ /* 0x040fe200028f0eff */
[----:B------:R-:W-:Y:S01]  /*820a0*/  VIADD R0, R14, UR4 ;  /* 0x000000040e007c36 */ /* 0x000fe20008000000 */
[----:B------:R-:W-:Y:S01]  /*820b0*/  ULDC UR4, c[0x0][0x22c] ;  /* 0x00008b0000047ab9 */ /* 0x000fe20000000800 */
[----:B------:R-:W-:Y:S02]  /*820c0*/  VIADD R4, R29, 0xef ;  /* 0x000000ef1d047836 */ /* 0x000fe40000000000 */
[----:B------:R0:W-:Y:S01]  /*820d0*/  @P1 STG.E.U16 desc[UR6][R12.64], R9 ;  /* 0x000000090c001986 */ /* 0x0001e2000c101506 */
[----:B------:R-:W-:Y:S02]  /*820e0*/  LEA R14, P5, R0, R3, 0x1 ;  /* 0x00000003000e7211 */ /* 0x000fe400078a08ff */
[----:B------:R-:W-:Y:S01]  /*820f0*/  ISETP.LT.AND P1, PT, R4, UR4, !P0 ;  /* 0x0000000404007c0c */ /* 0x000fe2000c721270 */
[----:B------:R-:W-:Y:S01]  /*82100*/  ULDC UR4, c[0x0][0x248] ;  /* 0x0000920000047ab9 */ /* 0x000fe20000000800 */
[----:B------:R-:W-:-:S02]  /*82110*/  PRMT R17, R9, 0x7632, R17 ;  /* 0x0000763209117816 */ /* 0x000fc40000000011 */
[CC--:B------:R-:W-:Y:S01]  /*82120*/  LEA.HI.X.SX32 R15, R0.reuse, R20.reuse, 0x1, P5 ;  /* 0x00000014000f7211 */ /* 0x0c0fe200028f0eff */
[----:B------:R-:W-:Y:S01]  /*82130*/  VIADD R0, R0, UR4 ;  /* 0x0000000400007c36 */ /* 0x000fe20008000000 */
[----:B------:R-:W-:Y:S01]  /*82140*/  ULDC UR4, c[0x0][0x248] ;  /* 0x0000920000047ab9 */ /* 0x000fe20000000800 */
[----:B------:R-:W-:Y:S02]  /*82150*/  VIADD R4, R29, 0xf0 ;  /* 0x000000f01d047836 */ /* 0x000fe40000000000 */
[----:B------:R1:W-:Y:S01]  /*82160*/  @P4 STG.E.U16 desc[UR6][R14.64], R17 ;  /* 0x000000110e004986 */ /* 0x0003e2000c101506 */
[CC--:B------:R-:W-:Y:S01]  /*82170*/  LEA R8, P4, R0.reuse, R3.reuse, 0x1 ;  /* 0x0000000300087211 */ /* 0x0c0fe200078808ff */
[----:B0-----:R-:W-:Y:S01]  /*82180*/  VIADD R13, R0, UR4 ;  /* 0x00000004000d7c36 */ /* 0x001fe20008000000 */
[----:B------:R-:W-:Y:S01]  /*82190*/  ISETP.LT.AND P5, PT, R4, UR5, !P0 ;  /* 0x0000000504007c0c */ /* 0x000fe2000c7a1270 */
[----:B------:R-:W-:Y:S01]  /*821a0*/  ULDC UR5, c[0x0][0x248] ;  /* 0x0000920000057ab9 */ /* 0x000fe20000000800 */
[----:B------:R-:W0:Y:S01]  /*821b0*/  LDS.128 R4, [R2] ;  /* 0x0000000002047984 */ /* 0x000e220000000c00 */
[-C--:B------:R-:W-:Y:S01]  /*821c0*/  LEA.HI.X.SX32 R9, R0, R20.reuse, 0x1, P4 ;  /* 0x0000001400097211 */ /* 0x080fe200020f0eff */
[C---:B------:R-:W-:Y:S01]  /*821d0*/  VIADD R0, R13.reuse, UR5 ;  /* 0x000000050d007c36 */ /* 0x040fe20008000000 */
[-C--:B------:R-:W-:Y:S01]  /*821e0*/  LEA R12, P4, R13, R3.reuse, 0x1 ;  /* 0x000000030d0c7211 */ /* 0x080fe200078808ff */
[----:B------:R-:W-:Y:S01]  /*821f0*/  VIADD R16, R29, 0xf1 ;  /* 0x000000f11d107836 */ /* 0x000fe20000000000 */
[----:B------:R-:W-:Y:S01]  /*82200*/  ULDC UR4, c[0x0][0x22c] ;  /* 0x00008b0000047ab9 */ /* 0x000fe20000000800 */
[----:B-1----:R-:W-:Y:S01]  /*82210*/  PRMT R15, R10, 0x7632, R15 ;  /* 0x000076320a0f7816 */ /* 0x002fe2000000000f */
[----:B------:R1:W-:Y:S01]  /*82220*/  @P6 STG.E.U16 desc[UR6][R8.64], R10 ;  /* 0x0000000a08006986 */ /* 0x0003e2000c101506 */
[----:B------:R-:W-:Y:S01]  /*82230*/  LEA.HI.X.SX32 R13, R13, R20, 0x1, P4 ;  /* 0x000000140d0d7211 */ /* 0x000fe200020f0eff */
[----:B------:R-:W-:Y:S01]  /*82240*/  ULDC UR5, c[0x0][0x22c] ;  /* 0x00008b0000057ab9 */ /* 0x000fe20000000800 */
[----:B------:R-:W-:-:S02]  /*82250*/  LEA R14, P4, R0, R3, 0x1 ;  /* 0x00000003000e7211 */ /* 0x000fc400078808ff */
[----:B------:R-:W-:Y:S01]  /*82260*/  ISETP.LT.AND P6, PT, R16, UR4, !P0 ;  /* 0x0000000410007c0c */ /* 0x000fe2000c7c1270 */
[----:B------:R2:W-:Y:S01]  /*82270*/  @P3 STG.E.U16 desc[UR6][R12.64], R15 ;  /* 0x0000000f0c003986 */ /* 0x0005e2000c101506 */
[----:B------:R-:W-:Y:S01]  /*82280*/  ULDC UR4, c[0x0][0x248] ;  /* 0x0000920000047ab9 */ /* 0x000fe20000000800 */
[C---:B------:R-:W-:Y:S02]  /*82290*/  VIADD R16, R29.reuse, 0xf2 ;  /* 0x000000f21d107836 */ /* 0x040fe40000000000 */
[----:B-1----:R-:W-:Y:S01]  /*822a0*/  VIADD R9, R29, 0xf3 ;  /* 0x000000f31d097836 */ /* 0x002fe20000000000 */
[C---:B--2---:R-:W-:Y:S01]  /*822b0*/  LEA.HI.X.SX32 R15, R0.reuse, R20, 0x1, P4 ;  /* 0x00000014000f7211 */ /* 0x044fe200020f0eff */
[----:B------:R-:W-:Y:S01]  /*822c0*/  VIADD R0, R0, UR4 ;  /* 0x0000000400007c36 */ /* 0x000fe20008000000 */
[----:B------:R-:W-:Y:S01]  /*822d0*/  ISETP.LT.AND P3, PT, R16, UR5, !P0 ;  /* 0x0000000510007c0c */ /* 0x000fe2000c761270 */
[----:B------:R-:W-:Y:S01]  /*822e0*/  ULDC UR5, c[0x0][0x22c] ;  /* 0x00008b0000057ab9 */ /* 0x000fe20000000800 */
[----:B------:R-:W-:-:S02]  /*822f0*/  ULDC UR4, c[0x0][0x248] ;  /* 0x0000920000047ab9 */ /* 0x000fc40000000800 */
[CC--:B------:R-:W-:Y:S01]  /*82300*/  LEA R8, P4, R0.reuse, R3.reuse, 0x1 ;  /* 0x0000000300087211 */ /* 0x0c0fe200078808ff */
[----:B------:R1:W-:Y:S01]  /*82310*/  @P2 STG.E.U16 desc[UR6][R14.64], R11 ;  /* 0x0000000b0e002986 */ /* 0x0003e2000c101506 */
[----:B------:R-:W-:Y:S01]  /*82320*/  ISETP.LT.AND P2, PT, R9, UR5, !P0 ;  /* 0x0000000509007c0c */ /* 0x000fe2000c741270 */
[C---:B------:R-:W-:Y:S01]  /*82330*/  VIADD R12, R0.reuse, UR4 ;  /* 0x00000004000c7c36 */ /* 0x040fe20008000000 */
[-C--:B------:R-:W-:Y:S01]  /*82340*/  LEA.HI.X.SX32 R9, R0, R20.reuse, 0x1, P4 ;  /* 0x0000001400097211 */ /* 0x080fe200020f0eff */
[----:B------:R-:W-:Y:S01]  /*82350*/  VIADD R0, R29, 0xf4 ;  /* 0x000000f41d007836 */ /* 0x000fe20000000000 */
[----:B------:R-:W-:Y:S01]  /*82360*/  PRMT R13, R11, 0x7632, R13 ;  /* 0x000076320b0d7816 */ /* 0x000fe2000000000d */
[----:B------:R-:W-:Y:S01]  /*82370*/  ULDC UR4, c[0x0][0x22c] ;  /* 0x00008b0000047ab9 */ /* 0x000fe20000000800 */
[----:B------:R-:W-:Y:S01]  /*82380*/  LEA R10, P4, R12, R3, 0x1 ;  /* 0x000000030c0a7211 */ /* 0x000fe200078808ff */
[----:B------:R-:W-:Y:S02]  /*82390*/  ULDC UR5, c[0x0][0x22c] ;  /* 0x00008b0000057ab9 */ /* 0x000fe40000000800 */
[----:B------:R2:W-:Y:S01]  /*823a0*/  @P1 STG.E.U16 desc[UR6][R8.64], R13 ;  /* 0x0000000d08001986 */ /* 0x0005e2000c101506 */
[----:B------:R-:W-:Y:S01]  /*823b0*/  ISETP.LT.AND P1, PT, R0, UR4, !P0 ;  /* 0x0000000400007c0c */ /* 0x000fe2000c721270 */
[----:B------:R-:W-:Y:S01]  /*823c0*/  VIADD R0, R29, 0xf5 ;  /* 0x000000f51d007836 */ /* 0x000fe20000000000 */
[----:B-1----:R-:W-:Y:S01]  /*823d0*/  LEA.HI.X.SX32 R11, R12, R20, 0x1, P4 ;  /* 0x000000140c0b7211 */ /* 0x002fe200020f0eff */
[----:B------:R-:W-:-:S03]  /*823e0*/  ULDC UR4, c[0x0][0x248] ;  /* 0x0000920000047ab9 */ /* 0x000fc60000000800 */
[----:B------:R-:W-:Y:S01]  /*823f0*/  ISETP.LT.AND P4, PT, R0, UR5, !P0 ;  /* 0x0000000500007c0c */ /* 0x000fe2000c781270 */
[----:B------:R-:W-:Y:S01]  /*82400*/  VIADD R0, R12, UR4 ;  /* 0x000000040c007c36 */ /* 0x000fe20008000000 */
[----:B0-----:R0:W-:Y:S01]  /*82410*/  @P5 STG.E.U16 desc[UR6][R10.64], R4 ;  /* 0x000000040a005986 */ /* 0x0011e2000c101506 */
[----:B------:R-:W-:Y:S01]  /*82420*/  ULDC UR4, c[0x0][0x248] ;  /* 0x0000920000047ab9 */ /* 0x000fe20000000800 */
[----:B------:R-:W-:Y:S01]  /*82430*/  VIADD R14, R29, 0xf6 ;  /* 0x000000f61d0e7836 */ /* 0x000fe20000000000 */
[----:B------:R-:W-:Y:S01]  /*82440*/  ULDC UR5, c[0x0][0x22c] ;  /* 0x00008b0000057ab9 */ /* 0x000fe20000000800 */
[CC--:B------:R-:W-:Y:S01]  /*82450*/  LEA R12, P5, R0.reuse, R3.reuse, 0x1 ;  /* 0x00000003000c7211 */ /* 0x0c0fe200078a08ff */
[C---:B--2---:R-:W-:Y:S01]  /*82460*/  VIADD R9, R0.reuse, UR4 ;  /* 0x0000000400097c36 */ /* 0x044fe20008000000 */
[----:B------:R-:W-:Y:S02]  /*82470*/  ULDC UR4, c[0x0][0x248] ;  /* 0x0000920000047ab9 */ /* 0x000fe40000000800 */
[----:B------:R-:W-:Y:S01]  /*82480*/  LEA.HI.X.SX32 R13, R0, R20, 0x1, P5 ;  /* 0x00000014000d7211 */ /* 0x000fe200028f0eff */
[C---:B------:R-:W-:Y:S01]  /*82490*/  VIADD R0, R9.reuse, UR4 ;  /* 0x0000000409007c36 */ /* 0x040fe20008000000 */
[----:B------:R-:W-:Y:S01]  /*824a0*/  LEA R8, P5, R9, R3, 0x1 ;  /* 0x0000000309087211 */ /* 0x000fe200078a08ff */
[----:B------:R-:W-:Y:S01]  /*824b0*/  ULDC UR4, c[0x0][0x248] ;  /* 0x0000920000047ab9 */ /* 0x000fe20000000800 */
[----:B0-----:R-:W-:-:S02]  /*824c0*/  PRMT R11, R4, 0x7632, R11 ;  /* 0x00007632040b7816 */ /* 0x001fc4000000000b */
[----:B------:R-:W-:-:S03]  /*824d0*/  LEA.HI.X.SX32 R9, R9, R20, 0x1, P5 ;  /* 0x0000001409097211 */ /* 0x000fc600028f0eff */
[----:B------:R0:W-:Y:S01]  /*824e0*/  @P6 STG.E.U16 desc[UR6][R12.64], R11 ;  /* 0x0000000b0c006986 */ /* 0x0001e2000c101506 */
[----:B------:R-:W-:Y:S01]  /*824f0*/  ISETP.LT.AND P6, PT, R14, UR5, !P0 ;  /* 0x000000050e007c0c */ /* 0x000fe2000c7c1270 */
[----:B------:R-:W-:Y:S01]  /*82500*/  VIADD R4, R29, 0xf7 ;  /* 0x000000f71d047836 */ /* 0x000fe20000000000 */
[----:B------:R-:W-:Y:S01]  /*82510*/  LEA R14, P5, R0, R3, 0x1 ;  /* 0x00000003000e7211 */ /* 0x000fe200078a08ff */
[----:B------:R-:W-:-:S03]  /*82520*/  ULDC UR5, c[0x0][0x22c] ;  /* 0x00008b0000057ab9 */ /* 0x000fc60000000800 */
[CC--:B------:R-:W-:Y:S01]  /*82530*/  LEA.HI.X.SX32 R15, R0.reuse, R20.reuse, 0x1, P5 ;  /* 0x00000014000f7211 */ /* 0x0c0fe200028f0eff */
[----:B------:R-:W-:Y:S01]  /*82540*/  VIADD R0, R0, UR4 ;  /* 0x0000000400007c36 */ /* 0x000fe20008000000 */
[----:B------:R1:W-:Y:S01]  /*82550*/  @P3 STG.E.U16 desc[UR6][R8.64], R5 ;  /* 0x0000000508003986 */ /* 0x0003e2000c101506 */
[----:B------:R-:W-:Y:S01]  /*82560*/  VIADD R10, R29, 0xf8 ;  /* 0x000000f81d0a7836 */ /* 0x000fe20000000000 */
[----:B0-----:R-:W-:Y:S01]  /*82570*/  PRMT R13, R5, 0x7632, R13 ;  /* 0x00007632050d7816 */ /* 0x001fe2000000000d */
[----:B------:R-:W-:Y:S01]  /*82580*/  ULDC UR4, c[0x0][0x248] ;  /* 0x0000920000047ab9 */ /* 0x000fe20000000800 */
[----:B------:R-:W-:Y:S01]  /*82590*/  ISETP.LT.AND P3, PT, R4, UR5, !P0 ;  /* 0x0000000504007c0c */ /* 0x000fe2000c761270 */
[----:B------:R-:W-:Y:S01]  /*825a0*/  ULDC UR5, c[0x0][0x22c] ;  /* 0x00008b0000057ab9 */ /* 0x000fe20000000800 */
[-C--:B------:R-:W-:Y:S01]  /*825b0*/  LEA R4, P5, R0, R3.reuse, 0x1 ;  /* 0x0000000300047211 */ /* 0x080fe200078a08ff */
[----:B------:R0:W-:Y:S01]  /*825c0*/  @P2 STG.E.U16 desc[UR6][R14.64], R13 ;  /* 0x0000000d0e002986 */ /* 0x0001e2000c101506 */
[----:B------:R-:W-:Y:S01]  /*825d0*/  ISETP.LT.AND P2, PT, R10, UR5, !P0 ;  /* 0x000000050a007c0c */ /* 0x000fe2000c741270 */
[C---:B------:R-:W-:Y:S01]  /*825e0*/  VIADD R16, R0.reuse, UR4 ;  /* 0x0000000400107c36 */ /* 0x040fe20008000000 */
[----:B------:R-:W-:Y:S01]  /*825f0*/  ULDC UR4, c[0x0][0x22c] ;  /* 0x00008b0000047ab9 */ /* 0x000fe20000000800 */
[----:B------:R-:W2:Y:S01]  /*82600*/  LDS.128 R8, [R2+0x400] ;  /* 0x0004000002087984 */ /* 0x000ea20000000c00 */
[----:B-1----:R-:W-:Y:S01]  /*82610*/  LEA.HI.X.SX32 R5, R0, R20, 0x1, P5 ;  /* 0x0000001400057211 */ /* 0x002fe200028f0eff */
[----:B------:R-:W-:Y:S01]  /*82620*/  VIADD R0, R29, 0xf9 ;  /* 0x000000f91d007836 */ /* 0x000fe20000000000 */
[----:B------:R-:W-:Y:S01]  /*82630*/  LEA R12, P5, R16, R3, 0x1 ;  /* 0x00000003100c7211 */ /* 0x000fe200078a08ff */
[----:B------:R-:W-:-:S02]  /*82640*/  ULDC UR5, c[0x0][0x22c] ;  /* 0x00008b0000057ab9 */ /* 0x000fc40000000800 */
[----:B------:R1:W-:Y:S01]  /*82650*/  @P1 STG.E.U16 desc[UR6][R4.64], R6 ;  /* 0x0000000604001986 */ /* 0x0003e2000c101506 */
[----:B------:R-:W-:Y:S01]  /*82660*/  ISETP.LT.AND P1, PT, R0, UR4, !P0 ;  /* 0x0000000400007c0c */ /* 0x000fe2000c721270 */
[----:B------:R-:W-:Y:S01]  /*82670*/  ULDC UR4, c[0x0][0x248] ;  /* 0x0000920000047ab9 */ /* 0x000fe20000000800 */
[C---:B0-----:R-:W-:Y:S01]  /*82680*/  LEA.HI.X.SX32 R13, R16.reuse, R20, 0x1, P5 ;  /* 0x00000014100d7211 */ /* 0x041fe200028f0eff */
[----:B------:R-:W-:Y:S01]  /*82690*/  VIADD R16, R16, UR4 ;  /* 0x0000000410107c36 */ /* 0x000fe20008000000 */
[----:B------:R-:W-:Y:S01]  /*826a0*/  ULDC UR4, c[0x0][0x22c] ;  /* 0x00008b0000047ab9 */ /* 0x000fe20000000800 */
[----:B------:R-:W-:Y:S01]  /*826b0*/  VIADD R0, R29, 0xfa ;  /* 0x000000fa1d007836 */ /* 0x000fe20000000000 */
[----:B-1----:R-:W-:-:S04]  /*826c0*/  PRMT R5, R6, 0x7632, R5 ;  /* 0x0000763206057816 */ /* 0x002fc80000000005 */
[----:B------:R-:W-:Y:S01]  /*826d0*/  ISETP.LT.AND P5, PT, R0, UR4, !P0 ;  /* 0x0000000400007c0c */ /* 0x000fe2000c7a1270 */
[----:B------:R-:W-:Y:S01]  /*826e0*/  ULDC UR4, c[0x0][0x248] ;  /* 0x0000920000047ab9 */ /* 0x000fe20000000800 */
[----:B------:R0:W-:Y:S01]  /*826f0*/  @P4 STG.E.U16 desc[UR6][R12.64], R5 ;  /* 0x000000050c004986 */ /* 0x0001e2000c101506 */
[----:B------:R-:W-:Y:S01]  /*82700*/  LEA R14, P4, R16, R3, 0x1 ;  /* 0x00000003100e7211 */ /* 0x000fe200078808ff */
[----:B------:R-:W-:-:S03]  /*82710*/  VIADD R0, R29, 0xfb ;  /* 0x000000fb1d007836 */ /* 0x000fc60000000000 */
[CC--:B------:R-:W-:Y:S01]  /*82720*/  LEA.HI.X.SX32 R15, R16.reuse, R20.reuse, 0x1, P4 ;  /* 0x00000014100f7211 */ /* 0x0c0fe200020f0eff */
[----:B------:R-:W-:Y:S01]  /*82730*/  VIADD R16, R16, UR4 ;  /* 0x0000000410107c36 */ /* 0x000fe20008000000 */
[----:B------:R-:W-:Y:S01]  /*82740*/  ULDC UR4, c[0x0][0x248] ;  /* 0x0000920000047ab9 */ /* 0x000fe20000000800 */
[----:B------:R-:W-:Y:S01]  /*82750*/  ISETP.LT.AND P4, PT, R0, UR5, !P0 ;  /* 0x0000000500007c0c */ /* 0x000fe2000c781270 */
[----:B------:R-:W-:Y:S01]  /*82760*/  ULDC UR5, c[0x0][0x248] ;  /* 0x0000920000057ab9 */ /* 0x000fe20000000800 */
[----:B------:R-:W-:Y:S01]  /*82770*/  @P6 STG.E.U16 desc[UR6][R14.64], R7 ;  /* 0x000000070e006986 */ /* 0x000fe2000c101506 */
[CC--:B------:R-:W-:Y:S01]  /*82780*/  LEA R4, P6, R16.reuse, R3.reuse, 0x1 ;  /* 0x0000000310047211 */ /* 0x0c0fe200078c08ff */
[C---:B------:R-:W-:Y:S01]  /*82790*/  VIADD R0, R16.reuse, UR4 ;  /* 0x0000000410007c36 */ /* 0x040fe20008000000 */
[----:B0-----:R-:W-:Y:S01]  /*827a0*/  PRMT R13, R7, 0x7632, R13 ;  /* 0x00007632070d7816 */ /* 0x001fe2000000000d */
[C---:B------:R-:W-:Y:S01]  /*827b0*/  VIADD R6, R29.reuse, 0xfc ;  /* 0x000000fc1d067836 */ /* 0x040fe20000000000 */
[-C--:B------:R-:W-:Y:S01]  /*827c0*/  LEA.HI.X.SX32 R5, R16, R20.reuse, 0x1, P6 ;  /* 0x0000001410057211 */ /* 0x080fe200030f0eff */
[----:B------:R-:W-:Y:S01]  /*827d0*/  ULDC UR4, c[0x0][0x22c] ;  /* 0x00008b0000047ab9 */ /* 0x000fe20000000800 */
[CC--:B------:R-:W-:Y:S01]  /*827e0*/  LEA R12, P6, R0.reuse, R3.reuse, 0x1 ;  /* 0x00000003000c7211 */ /* 0x0c0fe200078c08ff */
[----:B------:R-:W-:Y:S01]  /*827f0*/  VIADD R2, R0, UR5 ;  /* 0x0000000500027c36 */ /* 0x000fe20008000000 */
[----:B------:R-:W-:Y:S01]  /*82800*/  ULDC UR5, c[0x0][0x248] ;  /* 0x0000920000057ab9 */ /* 0x000fe20000000800 */
[----:B------:R0:W-:Y:S01]  /*82810*/  @P3 STG.E.U16 desc[UR6][R4.64], R13 ;  /* 0x0000000d04003986 */ /* 0x0001e2000c101506 */
[----:B------:R-:W-:Y:S01]  /*82820*/  ISETP.LT.AND P3, PT, R6, UR4, !P0 ;  /* 0x0000000406007c0c */ /* 0x000fe2000c761270 */
[----:B------:R-:W-:Y:S01]  /*82830*/  ULDC UR4, c[0x0][0x22c] ;  /* 0x00008b0000047ab9 */ /* 0x000fe20000000800 */
[----:B0-----:R-:W-:Y:S01]  /*82840*/  LEA.HI.X.SX32 R13, R0, R20, 0x1, P6 ;  /* 0x00000014000d7211 */ /* 0x001fe200030f0eff */
[----:B------:R-:W-:Y:S01]  /*82850*/  VIADD R0, R29, 0xfd ;  /* 0x000000fd1d007836 */ /* 0x000fe20000000000 */
[----:B------:R-:W-:-:S03]  /*82860*/  LEA R6, P6, R2, R3, 0x1 ;  /* 0x0000000302067211 */ /* 0x000fc600078c08ff */
[----:B--2---:R0:W-:Y:S01]  /*82870*/  @P2 STG.E.U16 desc[UR6][R12.64], R8 ;  /* 0x000000080c002986 */ /* 0x0041e2000c101506 */
[----:B------:R-:W-:Y:S01]  /*82880*/  ISETP.LT.AND P2, PT, R0, UR4, !P0 ;  /* 0x0000000400007c0c */ /* 0x000fe2000c741270 */
[----:B------:R-:W-:Y:S01]  /*82890*/  ULDC UR4, c[0x0][0x248] ;  /* 0x0000920000047ab9 */ /* 0x000fe20000000800 */
[C---:B------:R-:W-:Y:S01]  /*828a0*/  LEA.HI.X.SX32 R7, R2.reuse, R20, 0x1, P6 ;  /* 0x0000001402077211 */ /* 0x040fe200030f0eff */
[----:B------:R-:W-:Y:S01]  /*828b0*/  VIADD R2, R2, UR4 ;  /* 0x0000000402027c36 */ /* 0x000fe20008000000 */
[----:B------:R-:W-:Y:S01]  /*828c0*/  ULDC UR4, c[0x0][0x248] ;  /* 0x0000920000047ab9 */ /* 0x000fe20000000800 */
[----:B------:R-:W-:Y:S02]  /*828d0*/  PRMT R5, R8, 0x7632, R5 ;  /* 0x0000763208057816 */ /* 0x000fe40000000005 */
[----:B------:R-:W-:Y:S01]  /*828e0*/  VIADD R0, R2, UR4 ;  /* 0x0000000402007c36 */ /* 0x000fe20008000000 */
[----:B------:R-:W-:Y:S02]  /*828f0*/  ULDC UR4, c[0x0][0x248] ;  /* 0x0000920000047ab9 */ /* 0x000fe40000000800 */
[----:B------:R1:W-:Y:S01]  /*82900*/  @P1 STG.E.U16 desc[UR6][R6.64], R5 ;  /* 0x0000000506001986 */ /* 0x0003e2000c101506 */
[----:B0-----:R-:W-:Y:S01]  /*82910*/  VIADD R8, R0, UR5 ;  /* 0x0000000500087c36 */ /* 0x001fe20008000000 */
[----:B------:R-:W-:-:S03]  /*82920*/  LEA R4, P1, R2, R3, 0x1 ;  /* 0x0000000302047211 */ /* 0x000fc600078208ff */
[C---:B------:R-:W-:Y:S01]  /*82930*/  VIADD R15, R8.reuse, UR4 ;  /* 0x00000004080f7c36 */ /* 0x040fe20008000000 */
[-C--:B------:R-:W-:Y:S01]  /*82940*/  LEA R12, P6, R8, R3.reuse, 0x1 ;  /* 0x00000003080c7211 */ /* 0x080fe200078c08ff */
[----:B------:R-:W-:Y:S02]  /*82950*/  ULDC UR4, c[0x0][0x248] ;  /* 0x0000920000047ab9 */ /* 0x000fe40000000800 */
[----:B------:R-:W-:Y:S01]  /*82960*/  VIADD R17, R15, UR8 ;  /* 0x000000080f117c36 */ /* 0x000fe20008000000 */
[-C--:B-1----:R-:W-:Y:S02]  /*82970*/  LEA.HI.X.SX32 R5, R2, R20.reuse, 0x1, P1 ;  /* 0x0000001402057211 */ /* 0x082fe400008f0eff */
[-C--:B------:R-:W-:Y:S02]  /*82980*/  LEA R6, P1, R0, R3.reuse, 0x1 ;  /* 0x0000000300067211 */ /* 0x080fe400078208ff */
[-C--:B------:R-:W-:Y:S02]  /*82990*/  LEA.HI.X.SX32 R13, R8, R20.reuse, 0x1, P6 ;  /* 0x00000014080d7211 */ /* 0x080fe400030f0eff */
[-C--:B------:R-:W-:Y:S01]  /*829a0*/  LEA.HI.X.SX32 R7, R0, R20.reuse, 0x1, P1 ;  /* 0x0000001400077211 */ /* 0x080fe200008f0eff */
[----:B------:R-:W-:Y:S01]  /*829b0*/  VIADD R0, R17, UR4 ;  /* 0x0000000411007c36 */ /* 0x000fe20008000000 */
[-C--:B------:R-:W-:Y:S01]  /*829c0*/  LEA R14, P6, R15, R3.reuse, 0x1 ;  /* 0x000000030f0e7211 */ /* 0x080fe200078c08ff */
[----:B------:R-:W-:Y:S01]  /*829d0*/  VIADD R18, R29, 0xfe ;  /* 0x000000fe1d127836 */ /* 0x000fe20000000000 */
[-C--:B------:R-:W-:Y:S01]  /*829e0*/  LEA R2, P1, R17, R3.reuse, 0x1 ;  /* 0x0000000311027211 */ /* 0x080fe200078208ff */
[----:B------:R-:W-:Y:S01]  /*829f0*/  VIADD R19, R29, 0xff ;  /* 0x000000ff1d137836 */ /* 0x000fe20000000000 */
[----:B------:R-:W-:Y:S01]  /*82a00*/  LEA.HI.X.SX32 R15, R15, R20, 0x1, P6 ;  /* 0x000000140f0f7211 */ /* 0x000fe200030f0eff */
[----:B------:R-:W-:Y:S01]  /*82a10*/  ULDC UR4, c[0x0][0x22c] ;  /* 0x00008b0000047ab9 */ /* 0x000fe20000000800 */
[----:B------:R-:W-:-:S02]  /*82a20*/  LEA R16, P6, R0, R3, 0x1 ;  /* 0x0000000300107211 */ /* 0x000fc400078c08ff */
[-C--:B------:R-:W-:Y:S02]  /*82a30*/  LEA.HI.X.SX32 R3, R17, R20.reuse, 0x1, P1 ;  /* 0x0000001411037211 */ /* 0x080fe400008f0eff */
[----:B------:R-:W-:Y:S02]  /*82a40*/  ISETP.LT.AND P1, PT, R18, UR4, !P0 ;  /* 0x0000000412007c0c */ /* 0x000fe4000c721270 */
[----:B------:R-:W-:Y:S02]  /*82a50*/  ISETP.LT.AND P0, PT, R19, UR9, !P0 ;  /* 0x0000000913007c0c */ /* 0x000fe4000c701270 */
[----:B------:R-:W-:Y:S01]  /*82a60*/  LEA.HI.X.SX32 R17, R0, R20, 0x1, P6 ;  /* 0x0000001400117211 */ /* 0x000fe200030f0eff */
[----:B------:R0:W-:Y:S01]  /*82a70*/  @P5 STG.E.U16 desc[UR6][R4.64], R9 ;  /* 0x0000000904005986 */ /* 0x0001e2000c101506 */
[----:B------:R-:W-:-:S05]  /*82a80*/  PRMT R0, R9, 0x7632, R0 ;  /* 0x0000763209007816 */ /* 0x000fca0000000000 */
[----:B------:R1:W-:Y:S01]  /*82a90*/  @P4 STG.E.U16 desc[UR6][R6.64], R0 ;  /* 0x0000000006004986 */ /* 0x0003e2000c101506 */
[----:B0-----:R-:W-:-:S03]  /*82aa0*/  PRMT R5, R10, 0x7632, R5 ;  /* 0x000076320a057816 */ /* 0x001fc60000000005 */
[----:B------:R1:W-:Y:S04]  /*82ab0*/  @P3 STG.E.U16 desc[UR6][R12.64], R10 ;  /* 0x0000000a0c003986 */ /* 0x0003e8000c101506 */
[----:B------:R1:W-:Y:S04]  /*82ac0*/  @P2 STG.E.U16 desc[UR6][R14.64], R5 ;  /* 0x000000050e002986 */ /* 0x0003e8000c101506 */
[----:B------:R1:W-:Y:S01]  /*82ad0*/  @P1 STG.E.U16 desc[UR6][R2.64], R11 ;  /* 0x0000000b02001986 */ /* 0x0003e2000c101506 */
[----:B------:R-:W-:Y:S05]  /*82ae0*/  @!P0 EXIT ;  /* 0x000000000000894d */ /* 0x000fea0003800000 */
[----:B------:R-:W-:-:S05]  /*82af0*/  PRMT R8, R11, 0x7632, R8 ;  /* 0x000076320b087816 */ /* 0x000fca0000000008 */
[----:B------:R-:W-:Y:S01]  /*82b00*/  STG.E.U16 desc[UR6][R16.64], R8 ;  /* 0x0000000810007986 */ /* 0x000fe2000c101506 */
[----:B------:R-:W-:Y:S05]  /*82b10*/  EXIT ;  /* 0x000000000000794d */ /* 0x000fea0003800000 */
.L_x_2:
[----:B------:R-:W-:-:S00]  /*82b20*/  BRA `(.L_x_2) ;  /* 0xfffffffc00fc7947 */ /* 0x000fc0000383ffff */
[----:B------:R-:W-:-:S00]  /*82b30*/  NOP ;  /* 0x0000000000007918 */ /* 0x000fc00000000000 */
        /* <DEDUP_REMOVED lines=12> */
.L_x_3:


//--------------------- .nv.shared.matmul_kernel  --------------------------
	.section	.nv.shared.matmul_kernel,"aw",@nobits
	.sectionflags	@""
	.align	16
	.zero		1024


//--------------------- .nv.shared.reserved.0     --------------------------
	.section	.nv.shared.reserved.0,"aw",@nobits
	.weak		__nv_reservedSMEM_offset_0_alias
	.size		__nv_reservedSMEM_offset_0_alias, 0, 0
	.other		__nv_reservedSMEM_offset_0_alias,@"STO_CUDA_RESERVED_SHARED STV_DEFAULT"
__nv_reservedSMEM_offset_0_alias:
	.zero		0


//--------------------- .nv.constant0.matmul_kernel --------------------------
	.section	.nv.constant0.matmul_kernel,"a",@progbits
	.sectionflags	@""
	.align	4
.nv.constant0.matmul_kernel:
	.zero		608


//--------------------- SYMBOLS --------------------------

	.type		.nv.reservedSmem.offset0,@object
	.size		.nv.reservedSmem.offset0,0x4
